	.target	sm_100a

	.elftype	@"ET_EXEC"


//--------------------- .note.nv.tkinfo           --------------------------
	.section	.note.nv.tkinfo,"",@"SHT_NOTE"
	.sectionflags	@"SHF_NOTE_NV_TKINFO"
	.tkinfo
        /*0018*/ 	.word	0x00000002
        /*0030*/ 	.string	""
        /*0030*/ 	.string	"ptxas"
        /*0030*/ 	.string	"Cuda compilation tools, release 13.0, V13.0.88"
        /*0030*/ 	.string	"Build cuda_13.0.r13.0/compiler.36424714_0"
        /*0030*/ 	.string	"-arch sm_100a -m 64 "



//--------------------- .note.nv.cuinfo           --------------------------
	.section	.note.nv.cuinfo,"",@"SHT_NOTE"
	.sectionflags	@"SHF_NOTE_NV_CUINFO"
        /*0018*/ 	.short	0x0002
        /*001a*/ 	.short	0x0064
        /*001c*/ 	.short	0x0082
	.zero		2


//--------------------- .nv.info                  --------------------------
	.section	.nv.info,"",@"SHT_CUDA_INFO"
	.align	4


	//----- nvinfo : EIATTR_REGCOUNT
	.align		4
        /*0000*/ 	.byte	0x04, 0x2f
        /*0002*/ 	.short	(.L_19 - .L_18)
	.align		4
.L_18:
        /*0004*/ 	.word	index@(_ZN7cutlass13device_kernelINS_4gemm6kernel13GemmUniversalIN4cute5tupleIJiiiiEEENS1_10collective13CollectiveMmaINS1_35MainloopSm100TmaUmmaWarpSpecializedILi7ELi2ELi2ENS5_IJNS4_1CILi2EEENSA_ILi1EEESC_EEEEENS5_IJNSA_ILi256EEENSA_ILi224EEENSA_ILi32EEEEEENS_6half_tENS5_IJlSC_lEEESJ_SK_NS4_8TiledMMAINS4_8MMA_AtomIJNS4_26SM100_MMA_F16BF16_2x1SM_SSISJ_SJ_fLi256ELi224ELNS4_4UMMA5MajorE0ELSP_0ELNSO_7ScaleInE0ELSQ_0EEEEEENS4_6LayoutINS5_IJSC_SC_SC_EEENS5_IJNSA_ILi0EEESV_SV_EEEEENS5_IJNS4_10UnderscoreESY_SY_EEEEENS4_18SM100_TMA_2SM_LOADENS4_14ComposedLayoutINS4_7SwizzleILi2ELi4ELi3EEENS4_18smem_ptr_flag_bitsILi16EEENST_INS5_IJNSA_ILi8EEESH_EEENS5_IJSH_SC_EEEEEEEvNS4_8identityES11_S1B_vS1C_EENS_8epilogue10collective18CollectiveEpilogueINS1E_23Sm100TmaWarpSpecializedILi2ELi1ELi224ELb1ELb0EEEJNS5_IJNSA_ILi128EEESG_SH_EEENS5_IJNST_IS1J_SC_EENST_ISG_SC_EEEEESJ_SK_SJ_SK_NS1E_6fusion15FusionCallbacksIS1I_NS1O_17LinearCombinationISJ_fSJ_fLNS_15FloatRoundStyleE2EEES1K_S1N_JEEENS4_5SM1004TMEM4LOAD26SM100_TMEM_LOAD_32dp32b32xENS4_13SM90_TMA_LOADES1B_NS4_39AutoVectorizingCopyWithAssumedAlignmentILi128EEENS4_14SM90_TMA_STOREES1B_S20_S20_EEEvvEEEEvNT_6ParamsE)
        /*0008*/ 	.word	0x000000ff


	//----- nvinfo : EIATTR_FRAME_SIZE
	.align		4
.L_19:
        /*000c*/ 	.byte	0x04, 0x11
        /*000e*/ 	.short	(.L_21 - .L_20)
	.align		4
.L_20:
        /*0010*/ 	.word	index@($__internal_2_$__cuda_sm10x_tcgen05_guardrail_trap_unallocated_columns_being_dealloced)
        /*0014*/ 	.word	0x000001a8


	//----- nvinfo : EIATTR_FRAME_SIZE
	.align		4
.L_21:
        /*0018*/ 	.byte	0x04, 0x11
        /*001a*/ 	.short	(.L_23 - .L_22)
	.align		4
.L_22:
        /*001c*/ 	.word	index@($__internal_1_$__cuda_sm10x_tcgen05_guardrail_trap_phase_invalid_during_alloc)
        /*0020*/ 	.word	0x000001a8


	//----- nvinfo : EIATTR_FRAME_SIZE
	.align		4
.L_23:
        /*0024*/ 	.byte	0x04, 0x11
        /*0026*/ 	.short	(.L_25 - .L_24)
	.align		4
.L_24:
        /*0028*/ 	.word	index@($__internal_0_$__cuda_sm10x_tcgen05_guardrail_trap_col_being_dealloced_not_returned_by_alloc)
        /*002c*/ 	.word	0x000001a8


	//----- nvinfo : EIATTR_FRAME_SIZE
	.align		4
.L_25:
        /*0030*/ 	.byte	0x04, 0x11
        /*0032*/ 	.short	(.L_27 - .L_26)
	.align		4
.L_26:
        /*0034*/ 	.word	index@(_ZN7cutlass13device_kernelINS_4gemm6kernel13GemmUniversalIN4cute5tupleIJiiiiEEENS1_10collective13CollectiveMmaINS1_35MainloopSm100TmaUmmaWarpSpecializedILi7ELi2ELi2ENS5_IJNS4_1CILi2EEENSA_ILi1EEESC_EEEEENS5_IJNSA_ILi256EEENSA_ILi224EEENSA_ILi32EEEEEENS_6half_tENS5_IJlSC_lEEESJ_SK_NS4_8TiledMMAINS4_8MMA_AtomIJNS4_26SM100_MMA_F16BF16_2x1SM_SSISJ_SJ_fLi256ELi224ELNS4_4UMMA5MajorE0ELSP_0ELNSO_7ScaleInE0ELSQ_0EEEEEENS4_6LayoutINS5_IJSC_SC_SC_EEENS5_IJNSA_ILi0EEESV_SV_EEEEENS5_IJNS4_10UnderscoreESY_SY_EEEEENS4_18SM100_TMA_2SM_LOADENS4_14ComposedLayoutINS4_7SwizzleILi2ELi4ELi3EEENS4_18smem_ptr_flag_bitsILi16EEENST_INS5_IJNSA_ILi8EEESH_EEENS5_IJSH_SC_EEEEEEEvNS4_8identityES11_S1B_vS1C_EENS_8epilogue10collective18CollectiveEpilogueINS1E_23Sm100TmaWarpSpecializedILi2ELi1ELi224ELb1ELb0EEEJNS5_IJNSA_ILi128EEESG_SH_EEENS5_IJNST_IS1J_SC_EENST_ISG_SC_EEEEESJ_SK_SJ_SK_NS1E_6fusion15FusionCallbacksIS1I_NS1O_17LinearCombinationISJ_fSJ_fLNS_15FloatRoundStyleE2EEES1K_S1N_JEEENS4_5SM1004TMEM4LOAD26SM100_TMEM_LOAD_32dp32b32xENS4_13SM90_TMA_LOADES1B_NS4_39AutoVectorizingCopyWithAssumedAlignmentILi128EEENS4_14SM90_TMA_STOREES1B_S20_S20_EEEvvEEEEvNT_6ParamsE)
        /*0038*/ 	.word	0x000001a8


	//----- nvinfo : EIATTR_MIN_STACK_SIZE
	.align		4
.L_27:
        /*003c*/ 	.byte	0x04, 0x12
        /*003e*/ 	.short	(.L_29 - .L_28)
	.align		4
.L_28:
        /*0040*/ 	.word	index@(_ZN7cutlass13device_kernelINS_4gemm6kernel13GemmUniversalIN4cute5tupleIJiiiiEEENS1_10collective13CollectiveMmaINS1_35MainloopSm100TmaUmmaWarpSpecializedILi7ELi2ELi2ENS5_IJNS4_1CILi2EEENSA_ILi1EEESC_EEEEENS5_IJNSA_ILi256EEENSA_ILi224EEENSA_ILi32EEEEEENS_6half_tENS5_IJlSC_lEEESJ_SK_NS4_8TiledMMAINS4_8MMA_AtomIJNS4_26SM100_MMA_F16BF16_2x1SM_SSISJ_SJ_fLi256ELi224ELNS4_4UMMA5MajorE0ELSP_0ELNSO_7ScaleInE0ELSQ_0EEEEEENS4_6LayoutINS5_IJSC_SC_SC_EEENS5_IJNSA_ILi0EEESV_SV_EEEEENS5_IJNS4_10UnderscoreESY_SY_EEEEENS4_18SM100_TMA_2SM_LOADENS4_14ComposedLayoutINS4_7SwizzleILi2ELi4ELi3EEENS4_18smem_ptr_flag_bitsILi16EEENST_INS5_IJNSA_ILi8EEESH_EEENS5_IJSH_SC_EEEEEEEvNS4_8identityES11_S1B_vS1C_EENS_8epilogue10collective18CollectiveEpilogueINS1E_23Sm100TmaWarpSpecializedILi2ELi1ELi224ELb1ELb0EEEJNS5_IJNSA_ILi128EEESG_SH_EEENS5_IJNST_IS1J_SC_EENST_ISG_SC_EEEEESJ_SK_SJ_SK_NS1E_6fusion15FusionCallbacksIS1I_NS1O_17LinearCombinationISJ_fSJ_fLNS_15FloatRoundStyleE2EEES1K_S1N_JEEENS4_5SM1004TMEM4LOAD26SM100_TMEM_LOAD_32dp32b32xENS4_13SM90_TMA_LOADES1B_NS4_39AutoVectorizingCopyWithAssumedAlignmentILi128EEENS4_14SM90_TMA_STOREES1B_S20_S20_EEEvvEEEEvNT_6ParamsE)
        /*0044*/ 	.word	0x000001a8
.L_29:


//--------------------- .nv.compat                --------------------------
	.section	.nv.compat,"",@"SHT_CUDA_COMPAT_INFO"
	.align	4
        /*0000*/ 	.byte	0x02, 0x09, 0x01, 0x00, 0x02, 0x02, 0x02, 0x00, 0x02, 0x05, 0x05, 0x00, 0x03, 0x07, 0x01, 0x01
        /*0010*/ 	.byte	0x02, 0x03, 0x01, 0x00, 0x02, 0x06, 0x01, 0x00, 0x04, 0x0b, 0x08, 0x00, 0x09, 0x00, 0x00, 0x00
        /*0020*/ 	.byte	0x00, 0x00, 0x00, 0x00


//--------------------- .nv.info._ZN7cutlass13device_kernelINS_4gemm6kernel13GemmUniversalIN4cute5tupleIJiiiiEEENS1_10collective13CollectiveMmaINS1_35MainloopSm100TmaUmmaWarpSpecializedILi7ELi2ELi2ENS5_IJNS4_1CILi2EEENSA_ILi1EEESC_EEEEENS5_IJNSA_ILi256EEENSA_ILi224EEENSA_ILi32EEEEEENS_6half_tENS5_IJlSC_lEEESJ_SK_NS4_8TiledMMAINS4_8MMA_AtomIJNS4_26SM100_MMA_F16BF16_2x1SM_SSISJ_SJ_fLi256ELi224ELNS4_4UMMA5MajorE0ELSP_0ELNSO_7ScaleInE0ELSQ_0EEEEEENS4_6LayoutINS5_IJSC_SC_SC_EEENS5_IJNSA_ILi0EEESV_SV_EEEEENS5_IJNS4_10UnderscoreESY_SY_EEEEENS4_18SM100_TMA_2SM_LOADENS4_14ComposedLayoutINS4_7SwizzleILi2ELi4ELi3EEENS4_18smem_ptr_flag_bitsILi16EEENST_INS5_IJNSA_ILi8EEESH_EEENS5_IJSH_SC_EEEEEEEvNS4_8identityES11_S1B_vS1C_EENS_8epilogue10collective18CollectiveEpilogueINS1E_23Sm100TmaWarpSpecializedILi2ELi1ELi224ELb1ELb0EEEJNS5_IJNSA_ILi128EEESG_SH_EEENS5_IJNST_IS1J_SC_EENST_ISG_SC_EEEEESJ_SK_SJ_SK_NS1E_6fusion15FusionCallbacksIS1I_NS1O_17LinearCombinationISJ_fSJ_fLNS_15FloatRoundStyleE2EEES1K_S1N_JEEENS4_5SM1004TMEM4LOAD26SM100_TMEM_LOAD_32dp32b32xENS4_13SM90_TMA_LOADES1B_NS4_39AutoVectorizingCopyWithAssumedAlignmentILi128EEENS4_14SM90_TMA_STOREES1B_S20_S20_EEEvvEEEEvNT_6ParamsE --------------------------
	.section	.nv.info._ZN7cutlass13device_kernelINS_4gemm6kernel13GemmUniversalIN4cute5tupleIJiiiiEEENS1_10collective13CollectiveMmaINS1_35MainloopSm100TmaUmmaWarpSpecializedILi7ELi2ELi2ENS5_IJNS4_1CILi2EEENSA_ILi1EEESC_EEEEENS5_IJNSA_ILi256EEENSA_ILi224EEENSA_ILi32EEEEEENS_6half_tENS5_IJlSC_lEEESJ_SK_NS4_8TiledMMAINS4_8MMA_AtomIJNS4_26SM100_MMA_F16BF16_2x1SM_SSISJ_SJ_fLi256ELi224ELNS4_4UMMA5MajorE0ELSP_0ELNSO_7ScaleInE0ELSQ_0EEEEEENS4_6LayoutINS5_IJSC_SC_SC_EEENS5_IJNSA_ILi0EEESV_SV_EEEEENS5_IJNS4_10UnderscoreESY_SY_EEEEENS4_18SM100_TMA_2SM_LOADENS4_14ComposedLayoutINS4_7SwizzleILi2ELi4ELi3EEENS4_18smem_ptr_flag_bitsILi16EEENST_INS5_IJNSA_ILi8EEESH_EEENS5_IJSH_SC_EEEEEEEvNS4_8identityES11_S1B_vS1C_EENS_8epilogue10collective18CollectiveEpilogueINS1E_23Sm100TmaWarpSpecializedILi2ELi1ELi224ELb1ELb0EEEJNS5_IJNSA_ILi128EEESG_SH_EEENS5_IJNST_IS1J_SC_EENST_ISG_SC_EEEEESJ_SK_SJ_SK_NS1E_6fusion15FusionCallbacksIS1I_NS1O_17LinearCombinationISJ_fSJ_fLNS_15FloatRoundStyleE2EEES1K_S1N_JEEENS4_5SM1004TMEM4LOAD26SM100_TMEM_LOAD_32dp32b32xENS4_13SM90_TMA_LOADES1B_NS4_39AutoVectorizingCopyWithAssumedAlignmentILi128EEENS4_14SM90_TMA_STOREES1B_S20_S20_EEEvvEEEEvNT_6ParamsE,"",@"SHT_CUDA_INFO"
	.sectionflags	@""
	.align	4


	//----- nvinfo : EIATTR_CUDA_API_VERSION
	.align		4
        /*0000*/ 	.byte	0x04, 0x37
        /*0002*/ 	.short	(.L_31 - .L_30)
.L_30:
        /*0004*/ 	.word	0x00000082


	//----- nvinfo : EIATTR_KPARAM_INFO
	.align		4
.L_31:
        /*0008*/ 	.byte	0x04, 0x17
        /*000a*/ 	.short	(.L_33 - .L_32)
.L_32:
        /*000c*/ 	.word	0x00000000
        /*0010*/ 	.short	0x0000
        /*0012*/ 	.short	0x0000
        /*0014*/ 	.byte	0x00, 0xf0, 0x01, 0x20


	//----- nvinfo : EIATTR_AT_ENTRY_FRAGMENTS
	.align		4
.L_33:
        /*0018*/ 	.byte	0x04, 0x4f
        /*001a*/ 	.short	(.L_35 - .L_34)


	//   ....[0]....
.L_34:
        /*001c*/ 	.word	0x00000007


	//----- nvinfo : EIATTR_RESERVED_SMEM_USED
	.align		4
.L_35:
        /*0020*/ 	.byte	0x01, 0x41
	.zero		2


	//----- nvinfo : EIATTR_SPARSE_MMA_MASK
	.align		4
        /*0024*/ 	.byte	0x03, 0x50
        /*0026*/ 	.short	0x0000


	//----- nvinfo : EIATTR_TCGEN05_2CTA_USED
	.align		4
        /*0028*/ 	.byte	0x01, 0x52
	.zero		2


	//----- nvinfo : EIATTR_MAXREG_COUNT
	.align		4
        /*002c*/ 	.byte	0x03, 0x1b
        /*002e*/ 	.short	0x00ff


	//----- nvinfo : EIATTR_NUM_BARRIERS
	.align		4
        /*0030*/ 	.byte	0x02, 0x4c
        /*0032*/ 	.byte	0x07
	.zero		1


	//----- nvinfo : EIATTR_EXTERNS
	.align		4
        /*0034*/ 	.byte	0x04, 0x0f
        /*0036*/ 	.short	(.L_37 - .L_36)


	//   ....[0]....
	.align		4
.L_36:
        /*0038*/ 	.word	index@(__assertfail)


	//----- nvinfo : EIATTR_ANNOTATIONS
	.align		4
.L_37:
        /*003c*/ 	.byte	0x04, 0x55
        /*003e*/ 	.short	(.L_39 - .L_38)


	//   ....[0]....
.L_38:
        /*0040*/ 	.word	0x00000001
        /*0044*/ 	.byte	0xe0, 0x00, 0x00, 0x00, 0x01, 0x00, 0x00, 0x00, 0x80, 0x01, 0x00, 0x00, 0x01, 0x00, 0x00, 0x00
        /* <DEDUP_REMOVED lines=215> */
        /*0dc4*/ 	.byte	0x50, 0xc8, 0x00, 0x00, 0x01, 0x00, 0x00, 0x00, 0x00, 0xc9, 0x00, 0x00


	//----- nvinfo : EIATTR_MERCURY_ISA_VERSION
	.align		4
.L_39:
        /*0dd0*/ 	.byte	0x03, 0x5f
        /*0dd2*/ 	.short	0x0101


	//----- nvinfo : EIATTR_INT_WARP_WIDE_INSTR_OFFSETS
	.align		4
        /*0dd4*/ 	.byte	0x04, 0x31
        /*0dd6*/ 	.short	(.L_41 - .L_40)


	//   ....[0]....
.L_40:
        /*0dd8*/ 	.word	0x00000d60


	//   ....[1]....
        /*0ddc*/ 	.word	0x00000e00


	//   ....[2]....
        /*0de0*/ 	.word	0x00004140


	//   ....[3]....
        /*0de4*/ 	.word	0x00004170


	//   ....[4]....
        /*0de8*/ 	.word	0x00004190


	//   ....[5]....
        /*0dec*/ 	.word	0x00004dd0


	//   ....[6]....
        /*0df0*/ 	.word	0x00004e70


	//   ....[7]....
        /*0df4*/ 	.word	0x00004ed0


	//   ....[8]....
        /*0df8*/ 	.word	0x00004f30


	//   ....[9]....
        /*0dfc*/ 	.word	0x00004f80


	//   ....[10]....
        /*0e00*/ 	.word	0x00004fa0


	//   ....[11]....
        /*0e04*/ 	.word	0x00005040


	//   ....[12]....
        /*0e08*/ 	.word	0x000050a0


	//----- nvinfo : EIATTR_COOP_GROUP_MASK_REGIDS
	.align		4
.L_41:
        /*0e0c*/ 	.byte	0x04, 0x29
        /*0e0e*/ 	.short	(.L_43 - .L_42)


	//   ....[0]....
.L_42:
        /*0e10*/ 	.word	0xffffffff


	//   ....[1]....
        /*0e14*/ 	.word	0xffffffff


	//   ....[2]....
        /*0e18*/ 	.word	0xffffffff


	//   ....[3]....
        /*0e1c*/ 	.word	0xffffffff


	//   ....[4]....
        /*0e20*/ 	.word	0xffffffff


	//   ....[5]....
        /*0e24*/ 	.word	0xffffffff


	//   ....[6]....
        /*0e28*/ 	.word	0xffffffff


	//   ....[7]....
        /*0e2c*/ 	.word	0xffffffff


	//   ....[8]....
        /*0e30*/ 	.word	0xffffffff


	//   ....[9]....
        /*0e34*/ 	.word	0xffffffff


	//   ....[10]....
        /*0e38*/ 	.word	0xffffffff


	//   ....[11]....
        /*0e3c*/ 	.word	0xffffffff


	//   ....[12]....
        /*0e40*/ 	.word	0xffffffff


	//   ....[13]....
        /*0e44*/ 	.word	0xffffffff


	//----- nvinfo : EIATTR_COOP_GROUP_INSTR_OFFSETS
	.align		4
.L_43:
        /*0e48*/ 	.byte	0x04, 0x28
        /*0e4a*/ 	.short	(.L_45 - .L_44)


	//   ....[0]....
.L_44:
        /*0e4c*/ 	.word	0x000000b0


	//   ....[1]....
        /*0e50*/ 	.word	0x00000570


	//   ....[2]....
        /*0e54*/ 	.word	0x00000750


	//   ....[3]....
        /*0e58*/ 	.word	0x000008a0


	//   ....[4]....
        /*0e5c*/ 	.word	0x00000990


	//   ....[5]....
        /*0e60*/ 	.word	0x00000af0


	//   ....[6]....
        /*0e64*/ 	.word	0x00000c40


	//   ....[7]....
        /*0e68*/ 	.word	0x00000e80


	//   ....[8]....
        /*0e6c*/ 	.word	0x000020d0


	//   ....[9]....
        /*0e70*/ 	.word	0x00003120


	//   ....[10]....
        /*0e74*/ 	.word	0x000035f0


	//   ....[11]....
        /*0e78*/ 	.word	0x00003620


	//   ....[12]....
        /*0e7c*/ 	.word	0x00004040


	//   ....[13]....
        /*0e80*/ 	.word	0x00004250


	//----- nvinfo : EIATTR_VRC_CTA_INIT_COUNT
	.align		4
.L_45:
        /*0e84*/ 	.byte	0x02, 0x4a
        /*0e86*/ 	.byte	0x80
	.zero		1


	//----- nvinfo : EIATTR_SYSCALL_OFFSETS
	.align		4
        /*0e88*/ 	.byte	0x04, 0x46
        /*0e8a*/ 	.short	(.L_47 - .L_46)


	//   ....[0]....
.L_46:
        /*0e8c*/ 	.word	0x00005ba0


	//   ....[1]....
        /*0e90*/ 	.word	0x00005c90


	//   ....[2]....
        /*0e94*/ 	.word	0x00007370


	//   ....[3]....
        /*0e98*/ 	.word	0x000074e0


	//   ....[4]....
        /*0e9c*/ 	.word	0x00007650


	//   ....[5]....
        /*0ea0*/ 	.word	0x000077c0


	//   ....[6]....
        /*0ea4*/ 	.word	0x00007930


	//   ....[7]....
        /*0ea8*/ 	.word	0x00007ad0


	//   ....[8]....
        /*0eac*/ 	.word	0x00007c70


	//----- nvinfo : EIATTR_MBARRIER_INSTR_OFFSETS
	.align		4
.L_47:
        /*0eb0*/ 	.byte	0x04, 0x39
        /*0eb2*/ 	.short	(.L_49 - .L_48)


	//   ....[0]....
.L_48:
        /*0eb4*/ 	.word	0x00000660
        /*0eb8*/ 	.word	0x000000ff
        /*0ebc*/ 	.word	0x00000000
        /*0ec0*/ 	.short	0x0100
        /*0ec2*/ 	.byte	0x04
	.zero		1


	//   ....[1]....
        /*0ec4*/ 	.word	0x00000670
        /*0ec8*/ 	.word	0x000000ff
        /*0ecc*/ 	.word	0x00000038
        /*0ed0*/ 	.short	0x0100
        /*0ed2*/ 	.byte	0x04
	.zero		1


	//   ....[2]....
        /*0ed4*/ 	.word	0x00000680
        /*0ed8*/ 	.word	0x000000ff
        /*0edc*/ 	.word	0x00000008
        /*0ee0*/ 	.short	0x0100
        /*0ee2*/ 	.byte	0x04
	.zero		1


	//   ....[3]....
        /*0ee4*/ 	.word	0x00000690
        /*0ee8*/ 	.word	0x000000ff
        /*0eec*/ 	.word	0x00000040
        /*0ef0*/ 	.short	0x0100
        /*0ef2*/ 	.byte	0x04
	.zero		1


	//   ....[4]....
        /*0ef4*/ 	.word	0x000006a0
        /*0ef8*/ 	.word	0x000000ff
        /*0efc*/ 	.word	0x00000010
        /*0f00*/ 	.short	0x0100
        /*0f02*/ 	.byte	0x04
	.zero		1


	//   ....[5]....
        /*0f04*/ 	.word	0x000006b0
        /*0f08*/ 	.word	0x000000ff
        /*0f0c*/ 	.word	0x00000048
        /*0f10*/ 	.short	0x0100
        /*0f12*/ 	.byte	0x04
	.zero		1


	//   ....[6]....
        /*0f14*/ 	.word	0x000006c0
        /*0f18*/ 	.word	0x000000ff
        /*0f1c*/ 	.word	0x00000018
        /*0f20*/ 	.short	0x0100
        /*0f22*/ 	.byte	0x04
	.zero		1


	//   ....[7]....
        /*0f24*/ 	.word	0x000006d0
        /*0f28*/ 	.word	0x000000ff
        /*0f2c*/ 	.word	0x00000050
        /*0f30*/ 	.short	0x0100
        /*0f32*/ 	.byte	0x04
	.zero		1


	//   ....[8]....
        /*0f34*/ 	.word	0x000006e0
        /*0f38*/ 	.word	0x000000ff
        /*0f3c*/ 	.word	0x00000020
        /*0f40*/ 	.short	0x0100
        /*0f42*/ 	.byte	0x04
	.zero		1


	//   ....[9]....
        /*0f44*/ 	.word	0x000006f0
        /*0f48*/ 	.word	0x000000ff
        /*0f4c*/ 	.word	0x00000058
        /*0f50*/ 	.short	0x0100
        /*0f52*/ 	.byte	0x04
	.zero		1


	//   ....[10]....
        /*0f54*/ 	.word	0x00000700
        /*0f58*/ 	.word	0x000000ff
        /*0f5c*/ 	.word	0x00000028
        /*0f60*/ 	.short	0x0100
        /*0f62*/ 	.byte	0x04
	.zero		1


	//   ....[11]....
        /*0f64*/ 	.word	0x00000710
        /*0f68*/ 	.word	0x000000ff
        /*0f6c*/ 	.word	0x00000060
        /*0f70*/ 	.short	0x0100
        /*0f72*/ 	.byte	0x04
	.zero		1


	//   ....[12]....
        /*0f74*/ 	.word	0x00000720
        /*0f78*/ 	.word	0x000000ff
        /*0f7c*/ 	.word	0x00000030
        /*0f80*/ 	.short	0x0100
        /*0f82*/ 	.byte	0x04
	.zero		1


	//   ....[13]....
        /*0f84*/ 	.word	0x00000730
        /*0f88*/ 	.word	0x000000ff
        /*0f8c*/ 	.word	0x00000068
        /*0f90*/ 	.short	0x0100
        /*0f92*/ 	.byte	0x04
	.zero		1


	//   ....[14]....
        /*0f94*/ 	.word	0x00000850
        /*0f98*/ 	.word	0x000000ff
        /*0f9c*/ 	.word	0x00000070
        /*0fa0*/ 	.short	0x0100
        /*0fa2*/ 	.byte	0x04
	.zero		1


	//   ....[15]....
        /*0fa4*/ 	.word	0x00000860
        /*0fa8*/ 	.word	0x000000ff
        /*0fac*/ 	.word	0x00000080
        /*0fb0*/ 	.short	0x0100
        /*0fb2*/ 	.byte	0x04
	.zero		1


	//   ....[16]....
        /*0fb4*/ 	.word	0x00000870
        /*0fb8*/ 	.word	0x000000ff
        /*0fbc*/ 	.word	0x00000078
        /*0fc0*/ 	.short	0x0100
        /*0fc2*/ 	.byte	0x04
	.zero		1


	//   ....[17]....
        /*0fc4*/ 	.word	0x00000880
        /*0fc8*/ 	.word	0x000000ff
        /*0fcc*/ 	.word	0x00000088
        /*0fd0*/ 	.short	0x0100
        /*0fd2*/ 	.byte	0x04
	.zero		1


	//   ....[18]....
        /*0fd4*/ 	.word	0x00000960
        /*0fd8*/ 	.word	0x000000ff
        /*0fdc*/ 	.word	0x00000090
        /*0fe0*/ 	.short	0x0100
        /*0fe2*/ 	.byte	0x04
	.zero		1


	//   ....[19]....
        /*0fe4*/ 	.word	0x00000970
        /*0fe8*/ 	.word	0x000000ff
        /*0fec*/ 	.word	0x00000098
        /*0ff0*/ 	.short	0x0100
        /*0ff2*/ 	.byte	0x04
	.zero		1


	//   ....[20]....
        /*0ff4*/ 	.word	0x00000aa0
        /*0ff8*/ 	.word	0x000000ff
        /*0ffc*/ 	.word	0x000000a0
        /*1000*/ 	.short	0x0100
        /*1002*/ 	.byte	0x04
	.zero		1


	//   ....[21]....
        /*1004*/ 	.word	0x00000ab0
        /*1008*/ 	.word	0x000000ff
        /*100c*/ 	.word	0x000000b0
        /*1010*/ 	.short	0x0100
        /*1012*/ 	.byte	0x04
	.zero		1


	//   ....[22]....
        /*1014*/ 	.word	0x00000ac0
        /*1018*/ 	.word	0x000000ff
        /*101c*/ 	.word	0x000000a8
        /*1020*/ 	.short	0x0100
        /*1022*/ 	.byte	0x04
	.zero		1


	//   ....[23]....
        /*1024*/ 	.word	0x00000ad0
        /*1028*/ 	.word	0x000000ff
        /*102c*/ 	.word	0x000000b8
        /*1030*/ 	.short	0x0100
        /*1032*/ 	.byte	0x04
	.zero		1


	//   ....[24]....
        /*1034*/ 	.word	0x00000bf0
        /*1038*/ 	.word	0x000000ff
        /*103c*/ 	.word	0x000000c0
        /*1040*/ 	.short	0x0100
        /*1042*/ 	.byte	0x04
	.zero		1


	//   ....[25]....
        /*1044*/ 	.word	0x00000c00
        /*1048*/ 	.word	0x000000ff
        /*104c*/ 	.word	0x000000d0
        /*1050*/ 	.short	0x0100
        /*1052*/ 	.byte	0x04
	.zero		1


	//   ....[26]....
        /*1054*/ 	.word	0x00000c10
        /*1058*/ 	.word	0x000000ff
        /*105c*/ 	.word	0x000000c8
        /*1060*/ 	.short	0x0100
        /*1062*/ 	.byte	0x04
	.zero		1


	//   ....[27]....
        /*1064*/ 	.word	0x00000c20
        /*1068*/ 	.word	0x000000ff
        /*106c*/ 	.word	0x000000d8
        /*1070*/ 	.short	0x0100
        /*1072*/ 	.byte	0x04
	.zero		1


	//   ....[28]....
        /*1074*/ 	.word	0x00000d10
        /*1078*/ 	.word	0x000000ff
        /*107c*/ 	.word	0x000000e0
        /*1080*/ 	.short	0x0100
        /*1082*/ 	.byte	0x04
	.zero		1


	//   ....[29]....
        /*1084*/ 	.word	0x00000d20
        /*1088*/ 	.word	0x000000ff
        /*108c*/ 	.word	0x000000f0
        /*1090*/ 	.short	0x0100
        /*1092*/ 	.byte	0x04
	.zero		1


	//   ....[30]....
        /*1094*/ 	.word	0x00000d30
        /*1098*/ 	.word	0x000000ff
        /*109c*/ 	.word	0x000000e8
        /*10a0*/ 	.short	0x0100
        /*10a2*/ 	.byte	0x04
	.zero		1


	//   ....[31]....
        /*10a4*/ 	.word	0x00000d40
        /*10a8*/ 	.word	0x000000ff
        /*10ac*/ 	.word	0x000000f8
        /*10b0*/ 	.short	0x0100
        /*10b2*/ 	.byte	0x04
	.zero		1


	//   ....[32]....
        /*10b4*/ 	.word	0x00000e40
        /*10b8*/ 	.word	0x000000ff
        /*10bc*/ 	.word	0x00000100
        /*10c0*/ 	.short	0x0100
        /*10c2*/ 	.byte	0x06
	.zero		1


	//   ....[33]....
        /*10c4*/ 	.word	0x00001900
        /*10c8*/ 	.word	0x00000000
        /*10cc*/ 	.word	0x000000f0
        /*10d0*/ 	.short	0x010a
        /*10d2*/ 	.byte	0xff
	.zero		1


	//   ....[34]....
        /*10d4*/ 	.word	0x00001930
        /*10d8*/ 	.word	0x00000000
        /*10dc*/ 	.word	0x000000e0
        /*10e0*/ 	.short	0x0101
        /*10e2*/ 	.byte	0xff
	.zero		1


	//   ....[35]....
        /*10e4*/ 	.word	0x00001a00
        /*10e8*/ 	.word	0x000000ff
        /*10ec*/ 	.word	0x00000038
        /*10f0*/ 	.short	0x010a
        /*10f2*/ 	.byte	0x05
	.zero		1


	//   ....[36]....
        /*10f4*/ 	.word	0x00001ad0
        /*10f8*/ 	.word	0x000000ff
        /*10fc*/ 	.word	0x00000038
        /*1100*/ 	.short	0x010a
        /*1102*/ 	.byte	0x21
	.zero		1


	//   ....[37]....
        /*1104*/ 	.word	0x00001c80
        /*1108*/ 	.word	0x000000ff
        /*110c*/ 	.word	0x00000038
        /*1110*/ 	.short	0x010a
        /*1112*/ 	.byte	0x07
	.zero		1


	//   ....[38]....
        /*1114*/ 	.word	0x00001d80
        /*1118*/ 	.word	0x000000ff
        /*111c*/ 	.word	0x00000098
        /*1120*/ 	.short	0x0101
        /*1122*/ 	.byte	0x04
	.zero		1


	//   ....[39]....
        /*1124*/ 	.word	0x00001da0
        /*1128*/ 	.word	0x000000ff
        /*112c*/ 	.word	0x00000038
        /*1130*/ 	.short	0x010a
        /*1132*/ 	.byte	0x05
	.zero		1


	//   ....[40]....
        /*1134*/ 	.word	0x00001e20
        /*1138*/ 	.word	0x000000ff
        /*113c*/ 	.word	0x00000038
        /*1140*/ 	.short	0x010a
        /*1142*/ 	.byte	0x11
	.zero		1


	//   ....[41]....
        /*1144*/ 	.word	0x00001fb0
        /*1148*/ 	.word	0x000000ff
        /*114c*/ 	.word	0x00000038
        /*1150*/ 	.short	0x010a
        /*1152*/ 	.byte	0x08
	.zero		1


	//   ....[42]....
        /*1154*/ 	.word	0x00002100
        /*1158*/ 	.word	0x00000003
        /*115c*/ 	.word	0x000000a0
        /*1160*/ 	.short	0x010a
        /*1162*/ 	.byte	0xff
	.zero		1


	//   ....[43]....
        /*1164*/ 	.word	0x00002250
        /*1168*/ 	.word	0x00000000
        /*116c*/ 	.word	0x00000000
        /*1170*/ 	.short	0x0101
        /*1172*/ 	.byte	0xff
	.zero		1


	//   ....[44]....
        /*1174*/ 	.word	0x000027f0
        /*1178*/ 	.word	0x000000ff
        /*117c*/ 	.word	0x00000000
        /*1180*/ 	.short	0x010a
        /*1182*/ 	.byte	0x04
	.zero		1


	//   ....[45]....
        /*1184*/ 	.word	0x00002880
        /*1188*/ 	.word	0x000000ff
        /*118c*/ 	.word	0x00000000
        /*1190*/ 	.short	0x010a
        /*1192*/ 	.byte	0x05
	.zero		1


	//   ....[46]....
        /*1194*/ 	.word	0x00002910
        /*1198*/ 	.word	0x000000ff
        /*119c*/ 	.word	0x00000000
        /*11a0*/ 	.short	0x010a
        /*11a2*/ 	.byte	0x05
	.zero		1


	//   ....[47]....
        /*11a4*/ 	.word	0x000029a0
        /*11a8*/ 	.word	0x000000ff
        /*11ac*/ 	.word	0x00000000
        /*11b0*/ 	.short	0x010a
        /*11b2*/ 	.byte	0x05
	.zero		1


	//   ....[48]....
        /*11b4*/ 	.word	0x00002a30
        /*11b8*/ 	.word	0x000000ff
        /*11bc*/ 	.word	0x00000000
        /*11c0*/ 	.short	0x010a
        /*11c2*/ 	.byte	0x05
	.zero		1


	//   ....[49]....
        /*11c4*/ 	.word	0x00002ac0
        /*11c8*/ 	.word	0x000000ff
        /*11cc*/ 	.word	0x00000000
        /*11d0*/ 	.short	0x010a
        /*11d2*/ 	.byte	0x05
	.zero		1


	//   ....[50]....
        /*11d4*/ 	.word	0x00002b60
        /*11d8*/ 	.word	0x00000000
        /*11dc*/ 	.word	0x00000000
        /*11e0*/ 	.short	0x010a
        /*11e2*/ 	.byte	0xff
	.zero		1


	//   ....[51]....
        /*11e4*/ 	.word	0x00002c80
        /*11e8*/ 	.word	0x00000002
        /*11ec*/ 	.word	0x000000e0
        /*11f0*/ 	.short	0x010a
        /*11f2*/ 	.byte	0xff
	.zero		1


	//   ....[52]....
        /*11f4*/ 	.word	0x00002cf0
        /*11f8*/ 	.word	0x00000002
        /*11fc*/ 	.word	0x00000000
        /*1200*/ 	.short	0x0101
        /*1202*/ 	.byte	0xff
	.zero		1


	//   ....[53]....
        /*1204*/ 	.word	0x00002d10
        /*1208*/ 	.word	0x000000ff
        /*120c*/ 	.word	0x000000b0
        /*1210*/ 	.short	0x010a
        /*1212*/ 	.byte	0x04
	.zero		1


	//   ....[54]....
        /*1214*/ 	.word	0x00002e30
        /*1218*/ 	.word	0x00000002
        /*121c*/ 	.word	0x000000a0
        /*1220*/ 	.short	0x010a
        /*1222*/ 	.byte	0xff
	.zero		1


	//   ....[55]....
        /*1224*/ 	.word	0x00002f30
        /*1228*/ 	.word	0x00000002
        /*122c*/ 	.word	0x00000000
        /*1230*/ 	.short	0x0101
        /*1232*/ 	.byte	0xff
	.zero		1


	//   ....[56]....
        /*1234*/ 	.word	0x00002fc0
        /*1238*/ 	.word	0x000000ff
        /*123c*/ 	.word	0x000000b0
        /*1240*/ 	.short	0x0106
        /*1242*/ 	.byte	0x04
	.zero		1


	//   ....[57]....
        /*1244*/ 	.word	0x00002fe0
        /*1248*/ 	.word	0x000000ff
        /*124c*/ 	.word	0x000000b0
        /*1250*/ 	.short	0x010a
        /*1252*/ 	.byte	0x04
	.zero		1


	//   ....[58]....
        /*1254*/ 	.word	0x00003070
        /*1258*/ 	.word	0x000000ff
        /*125c*/ 	.word	0x000000b0
        /*1260*/ 	.short	0x0106
        /*1262*/ 	.byte	0x06
	.zero		1


	//   ....[59]....
        /*1264*/ 	.word	0x000030b0
        /*1268*/ 	.word	0x00000000
        /*126c*/ 	.word	0x000000b0
        /*1270*/ 	.short	0x010a
        /*1272*/ 	.byte	0xff
	.zero		1


	//   ....[60]....
        /*1274*/ 	.word	0x000032f0
        /*1278*/ 	.word	0x000000ff
        /*127c*/ 	.word	0x00000008
        /*1280*/ 	.short	0x010a
        /*1282*/ 	.byte	0x05
	.zero		1


	//   ....[61]....
        /*1284*/ 	.word	0x00003310
        /*1288*/ 	.word	0x000000ff
        /*128c*/ 	.word	0x00000008
        /*1290*/ 	.short	0x010a
        /*1292*/ 	.byte	0x05
	.zero		1


	//   ....[62]....
        /*1294*/ 	.word	0x000034a0
        /*1298*/ 	.word	0x000000ff
        /*129c*/ 	.word	0x00000008
        /*12a0*/ 	.short	0x010a
        /*12a2*/ 	.byte	0x05
	.zero		1


	//   ....[63]....
        /*12a4*/ 	.word	0x000034c0
        /*12a8*/ 	.word	0x000000ff
        /*12ac*/ 	.word	0x00000008
        /*12b0*/ 	.short	0x010a
        /*12b2*/ 	.byte	0x05
	.zero		1


	//   ....[64]....
        /*12b4*/ 	.word	0x00003580
        /*12b8*/ 	.word	0x000000ff
        /*12bc*/ 	.word	0x00000000
        /*12c0*/ 	.short	0x0101
        /*12c2*/ 	.byte	0x04
	.zero		1


	//   ....[65]....
        /*12c4*/ 	.word	0x00003880
        /*12c8*/ 	.word	0x00000000
        /*12cc*/ 	.word	0x000000a0
        /*12d0*/ 	.short	0x010a
        /*12d2*/ 	.byte	0xff
	.zero		1


	//   ....[66]....
        /*12d4*/ 	.word	0x00003940
        /*12d8*/ 	.word	0x00000000
        /*12dc*/ 	.word	0x00000000
        /*12e0*/ 	.short	0x0101
        /*12e2*/ 	.byte	0xff
	.zero		1


	//   ....[67]....
        /*12e4*/ 	.word	0x000039f0
        /*12e8*/ 	.word	0x000000ff
        /*12ec*/ 	.word	0x00000000
        /*12f0*/ 	.short	0x010a
        /*12f2*/ 	.byte	0x05
	.zero		1


	//   ....[68]....
        /*12f4*/ 	.word	0x00003a00
        /*12f8*/ 	.word	0x000000ff
        /*12fc*/ 	.word	0x000000d0
        /*1300*/ 	.short	0x010a
        /*1302*/ 	.byte	0x17
	.zero		1


	//   ....[69]....
        /*1304*/ 	.word	0x00003ab0
        /*1308*/ 	.word	0x000000ff
        /*130c*/ 	.word	0x00000000
        /*1310*/ 	.short	0x010a
        /*1312*/ 	.byte	0x07
	.zero		1


	//   ....[70]....
        /*1314*/ 	.word	0x00003be0
        /*1318*/ 	.word	0x000000ff
        /*131c*/ 	.word	0x00000000
        /*1320*/ 	.short	0x010a
        /*1322*/ 	.byte	0x06
	.zero		1


	//   ....[71]....
        /*1324*/ 	.word	0x00003e50
        /*1328*/ 	.word	0x000000ff
        /*132c*/ 	.word	0x00000000
        /*1330*/ 	.short	0x010a
        /*1332*/ 	.byte	0x04
	.zero		1


	//   ....[72]....
        /*1334*/ 	.word	0x00003ef0
        /*1338*/ 	.word	0x00000000
        /*133c*/ 	.word	0x00000000
        /*1340*/ 	.short	0x010a
        /*1342*/ 	.byte	0xff
	.zero		1


	//   ....[73]....
        /*1344*/ 	.word	0x00003f30
        /*1348*/ 	.word	0x00000000
        /*134c*/ 	.word	0x00000000
        /*1350*/ 	.short	0x010a
        /*1352*/ 	.byte	0xff
	.zero		1


	//   ....[74]....
        /*1354*/ 	.word	0x00003fa0
        /*1358*/ 	.word	0x000000ff
        /*135c*/ 	.word	0x00000000
        /*1360*/ 	.short	0x0101
        /*1362*/ 	.byte	0x04
	.zero		1


	//   ....[75]....
        /*1364*/ 	.word	0x00003fe0
        /*1368*/ 	.word	0x000000ff
        /*136c*/ 	.word	0x00000100
        /*1370*/ 	.short	0x010a
        /*1372*/ 	.byte	0x12
	.zero		1


	//   ....[76]....
        /*1374*/ 	.word	0x00004030
        /*1378*/ 	.word	0x000000ff
        /*137c*/ 	.word	0x00000000
        /*1380*/ 	.short	0x0101
        /*1382*/ 	.byte	0x04
	.zero		1


	//   ....[77]....
        /*1384*/ 	.word	0x000044d0
        /*1388*/ 	.word	0x00000003
        /*138c*/ 	.word	0x000000a0
        /*1390*/ 	.short	0x010a
        /*1392*/ 	.byte	0xff
	.zero		1


	//   ....[78]....
        /*1394*/ 	.word	0x00004640
        /*1398*/ 	.word	0x00000000
        /*139c*/ 	.word	0x00000000
        /*13a0*/ 	.short	0x0101
        /*13a2*/ 	.byte	0xff
	.zero		1


	//   ....[79]....
        /*13a4*/ 	.word	0x00004af0
        /*13a8*/ 	.word	0x000000ff
        /*13ac*/ 	.word	0x00000098
        /*13b0*/ 	.short	0x010a
        /*13b2*/ 	.byte	0x06
	.zero		1


	//   ....[80]....
        /*13b4*/ 	.word	0x00004d00
        /*13b8*/ 	.word	0x000000ff
        /*13bc*/ 	.word	0x00000080
        /*13c0*/ 	.short	0x010a
        /*13c2*/ 	.byte	0x05
	.zero		1


	//   ....[81]....
        /*13c4*/ 	.word	0x000050e0
        /*13c8*/ 	.word	0x000000ff
        /*13cc*/ 	.word	0x00000070
        /*13d0*/ 	.short	0x010b
        /*13d2*/ 	.byte	0x05
	.zero		1


	//   ....[82]....
        /*13d4*/ 	.word	0x000050f0
        /*13d8*/ 	.word	0x000000ff
        /*13dc*/ 	.word	0x00000000
        /*13e0*/ 	.short	0x0101
        /*13e2*/ 	.byte	0x04
	.zero		1


	//   ....[83]....
        /*13e4*/ 	.word	0x00005140
        /*13e8*/ 	.word	0x000000ff
        /*13ec*/ 	.word	0x00000000
        /*13f0*/ 	.short	0x010a
        /*13f2*/ 	.byte	0x04
	.zero		1


	//   ....[84]....
        /*13f4*/ 	.word	0x000051e0
        /*13f8*/ 	.word	0x00000000
        /*13fc*/ 	.word	0x00000000
        /*1400*/ 	.short	0x010a
        /*1402*/ 	.byte	0xff
	.zero		1


	//   ....[85]....
        /*1404*/ 	.word	0x00005400
        /*1408*/ 	.word	0x000000ff
        /*140c*/ 	.word	0x000000a0
        /*1410*/ 	.short	0x010a
        /*1412*/ 	.byte	0x04
	.zero		1


	//   ....[86]....
        /*1414*/ 	.word	0x000054d0
        /*1418*/ 	.word	0x000000ff
        /*141c*/ 	.word	0x00000000
        /*1420*/ 	.short	0x0101
        /*1422*/ 	.byte	0x04
	.zero		1


	//   ....[87]....
        /*1424*/ 	.word	0x00006160
        /*1428*/ 	.word	0x00000008
        /*142c*/ 	.word	0x00000070
        /*1430*/ 	.short	0x010a
        /*1432*/ 	.byte	0xff
	.zero		1


	//   ....[88]....
        /*1434*/ 	.word	0x00006200
        /*1438*/ 	.word	0x00000005
        /*143c*/ 	.word	0x000000c0
        /*1440*/ 	.short	0x010a
        /*1442*/ 	.byte	0xff
	.zero		1


	//   ....[89]....
        /*1444*/ 	.word	0x000068c0
        /*1448*/ 	.word	0x00000008
        /*144c*/ 	.word	0x00000070
        /*1450*/ 	.short	0x010a
        /*1452*/ 	.byte	0xff
	.zero		1


	//   ....[90]....
        /*1454*/ 	.word	0x00007250
        /*1458*/ 	.word	0x00000005
        /*145c*/ 	.word	0x000000c0
        /*1460*/ 	.short	0x010a
        /*1462*/ 	.byte	0xff
	.zero		1


	//   ....[91]....
        /*1464*/ 	.word	0x00008a60
        /*1468*/ 	.word	0x000000ff
        /*146c*/ 	.word	0x00000000
        /*1470*/ 	.short	0x0101
        /*1472*/ 	.byte	0x07
	.zero		1


	//   ....[92]....
        /*1474*/ 	.word	0x0000c730
        /*1478*/ 	.word	0x00000000
        /*147c*/ 	.word	0x00000000
        /*1480*/ 	.short	0x0101
        /*1482*/ 	.byte	0xff
	.zero		1


	//   ....[93]....
        /*1484*/ 	.word	0x0000c9e0
        /*1488*/ 	.word	0x00000000
        /*148c*/ 	.word	0x000000f0
        /*1490*/ 	.short	0x010a
        /*1492*/ 	.byte	0xff
	.zero		1


	//   ....[94]....
        /*1494*/ 	.word	0x0000ca40
        /*1498*/ 	.word	0x00000000
        /*149c*/ 	.word	0x00000038
        /*14a0*/ 	.short	0x010a
        /*14a2*/ 	.byte	0xff
	.zero		1


	//   ....[95]....
        /*14a4*/ 	.word	0x0000caa0
        /*14a8*/ 	.word	0x00000000
        /*14ac*/ 	.word	0x00000038
        /*14b0*/ 	.short	0x010a
        /*14b2*/ 	.byte	0xff
	.zero		1


	//   ....[96]....
        /*14b4*/ 	.word	0x0000caf0
        /*14b8*/ 	.word	0x00000003
        /*14bc*/ 	.word	0x000000a0
        /*14c0*/ 	.short	0x010a
        /*14c2*/ 	.byte	0xff
	.zero		1


	//   ....[97]....
        /*14c4*/ 	.word	0x0000cb50
        /*14c8*/ 	.word	0x00000000
        /*14cc*/ 	.word	0x00000000
        /*14d0*/ 	.short	0x010a
        /*14d2*/ 	.byte	0xff
	.zero		1


	//   ....[98]....
        /*14d4*/ 	.word	0x0000cbb0
        /*14d8*/ 	.word	0x00000000
        /*14dc*/ 	.word	0x00000000
        /*14e0*/ 	.short	0x010a
        /*14e2*/ 	.byte	0xff
	.zero		1


	//   ....[99]....
        /*14e4*/ 	.word	0x0000cc10
        /*14e8*/ 	.word	0x00000000
        /*14ec*/ 	.word	0x00000000
        /*14f0*/ 	.short	0x010a
        /*14f2*/ 	.byte	0xff
	.zero		1


	//   ....[100]....
        /*14f4*/ 	.word	0x0000cc70
        /*14f8*/ 	.word	0x00000000
        /*14fc*/ 	.word	0x00000000
        /*1500*/ 	.short	0x010a
        /*1502*/ 	.byte	0xff
	.zero		1


	//   ....[101]....
        /*1504*/ 	.word	0x0000ccd0
        /*1508*/ 	.word	0x00000000
        /*150c*/ 	.word	0x00000000
        /*1510*/ 	.short	0x010a
        /*1512*/ 	.byte	0xff
	.zero		1


	//   ....[102]....
        /*1514*/ 	.word	0x0000cd30
        /*1518*/ 	.word	0x00000000
        /*151c*/ 	.word	0x00000000
        /*1520*/ 	.short	0x010a
        /*1522*/ 	.byte	0xff
	.zero		1


	//   ....[103]....
        /*1524*/ 	.word	0x0000cd80
        /*1528*/ 	.word	0x00000002
        /*152c*/ 	.word	0x000000e0
        /*1530*/ 	.short	0x010a
        /*1532*/ 	.byte	0xff
	.zero		1


	//   ....[104]....
        /*1534*/ 	.word	0x0000cde0
        /*1538*/ 	.word	0x00000002
        /*153c*/ 	.word	0x000000b0
        /*1540*/ 	.short	0x010a
        /*1542*/ 	.byte	0xff
	.zero		1


	//   ....[105]....
        /*1544*/ 	.word	0x0000ce30
        /*1548*/ 	.word	0x00000002
        /*154c*/ 	.word	0x000000a0
        /*1550*/ 	.short	0x010a
        /*1552*/ 	.byte	0xff
	.zero		1


	//   ....[106]....
        /*1554*/ 	.word	0x0000ce90
        /*1558*/ 	.word	0x00000000
        /*155c*/ 	.word	0x000000b0
        /*1560*/ 	.short	0x010a
        /*1562*/ 	.byte	0xff
	.zero		1


	//   ....[107]....
        /*1564*/ 	.word	0x0000cef0
        /*1568*/ 	.word	0x00000005
        /*156c*/ 	.word	0x00000008
        /*1570*/ 	.short	0x010a
        /*1572*/ 	.byte	0xff
	.zero		1


	//   ....[108]....
        /*1574*/ 	.word	0x0000cfd0
        /*1578*/ 	.word	0x00000000
        /*157c*/ 	.word	0x00000008
        /*1580*/ 	.short	0x010a
        /*1582*/ 	.byte	0xff
	.zero		1


	//   ....[109]....
        /*1584*/ 	.word	0x0000d020
        /*1588*/ 	.word	0x00000000
        /*158c*/ 	.word	0x000000a0
        /*1590*/ 	.short	0x010a
        /*1592*/ 	.byte	0xff
	.zero		1


	//   ....[110]....
        /*1594*/ 	.word	0x0000d080
        /*1598*/ 	.word	0x00000000
        /*159c*/ 	.word	0x000000d0
        /*15a0*/ 	.short	0x010a
        /*15a2*/ 	.byte	0xff
	.zero		1


	//   ....[111]....
        /*15a4*/ 	.word	0x0000d0e0
        /*15a8*/ 	.word	0x00000000
        /*15ac*/ 	.word	0x00000000
        /*15b0*/ 	.short	0x010a
        /*15b2*/ 	.byte	0xff
	.zero		1


	//   ....[112]....
        /*15b4*/ 	.word	0x0000d140
        /*15b8*/ 	.word	0x00000000
        /*15bc*/ 	.word	0x00000000
        /*15c0*/ 	.short	0x010a
        /*15c2*/ 	.byte	0xff
	.zero		1


	//   ....[113]....
        /*15c4*/ 	.word	0x0000d1a0
        /*15c8*/ 	.word	0x00000000
        /*15cc*/ 	.word	0x00000100
        /*15d0*/ 	.short	0x010a
        /*15d2*/ 	.byte	0xff
	.zero		1


	//   ....[114]....
        /*15d4*/ 	.word	0x0000d1f0
        /*15d8*/ 	.word	0x00000003
        /*15dc*/ 	.word	0x000000a0
        /*15e0*/ 	.short	0x010a
        /*15e2*/ 	.byte	0xff
	.zero		1


	//   ....[115]....
        /*15e4*/ 	.word	0x0000d250
        /*15e8*/ 	.word	0x00000000
        /*15ec*/ 	.word	0x00000098
        /*15f0*/ 	.short	0x010a
        /*15f2*/ 	.byte	0xff
	.zero		1


	//   ....[116]....
        /*15f4*/ 	.word	0x0000d2b0
        /*15f8*/ 	.word	0x00000002
        /*15fc*/ 	.word	0x00000080
        /*1600*/ 	.short	0x010a
        /*1602*/ 	.byte	0xff
	.zero		1


	//   ....[117]....
        /*1604*/ 	.word	0x0000d310
        /*1608*/ 	.word	0x00000000
        /*160c*/ 	.word	0x00000000
        /*1610*/ 	.short	0x010a
        /*1612*/ 	.byte	0xff
	.zero		1


	//   ....[118]....
        /*1614*/ 	.word	0x0000d370
        /*1618*/ 	.word	0x00000000
        /*161c*/ 	.word	0x000000a0
        /*1620*/ 	.short	0x010a
        /*1622*/ 	.byte	0xff
	.zero		1


	//   ....[119]....
        /*1624*/ 	.word	0x0000d3c0
        /*1628*/ 	.word	0x00000008
        /*162c*/ 	.word	0x00000070
        /*1630*/ 	.short	0x010a
        /*1632*/ 	.byte	0xff
	.zero		1


	//   ....[120]....
        /*1634*/ 	.word	0x0000d410
        /*1638*/ 	.word	0x00000005
        /*163c*/ 	.word	0x000000c0
        /*1640*/ 	.short	0x010a
        /*1642*/ 	.byte	0xff
	.zero		1


	//----- nvinfo : EIATTR_NUM_MBARRIERS
	.align		4
.L_49:
        /*1644*/ 	.byte	0x03, 0x38
        /*1646*/ 	.short	0x0021


	//----- nvinfo : EIATTR_EXIT_INSTR_OFFSETS
	.align		4
        /*1648*/ 	.byte	0x04, 0x1c
        /*164a*/ 	.short	(.L_51 - .L_50)


	//   ....[0]....
.L_50:
        /*164c*/ 	.word	0x00002b90


	//   ....[1]....
        /*1650*/ 	.word	0x00003080


	//   ....[2]....
        /*1654*/ 	.word	0x000030e0


	//   ....[3]....
        /*1658*/ 	.word	0x00004260


	//   ....[4]....
        /*165c*/ 	.word	0x00005210


	//   ....[5]....
        /*1660*/ 	.word	0x00005250


	//   ....[6]....
        /*1664*/ 	.word	0x0000c8e0


	//   ....[7]....
        /*1668*/ 	.word	0x0000c970


	//   ....[8]....
        /*166c*/ 	.word	0x0000c9a0


	//   ....[9]....
        /*1670*/ 	.word	0x0000c9d0


	//----- nvinfo : EIATTR_MAX_THREADS
	.align		4
.L_51:
        /*1674*/ 	.byte	0x04, 0x05
        /*1676*/ 	.short	(.L_53 - .L_52)
.L_52:
        /*1678*/ 	.word	0x00000100
        /*167c*/ 	.word	0x00000001
        /*1680*/ 	.word	0x00000001


	//----- nvinfo : EIATTR_CRS_STACK_SIZE
	.align		4
.L_53:
        /*1684*/ 	.byte	0x04, 0x1e
        /*1686*/ 	.short	(.L_55 - .L_54)
.L_54:
        /*1688*/ 	.word	0x00000000


	//----- nvinfo : EIATTR_CBANK_PARAM_SIZE
	.align		4
.L_55:
        /*168c*/ 	.byte	0x03, 0x19
        /*168e*/ 	.short	0x0800


	//----- nvinfo : EIATTR_PARAM_CBANK
	.align		4
        /*1690*/ 	.byte	0x04, 0x0a
        /*1692*/ 	.short	(.L_57 - .L_56)
	.align		4
.L_56:
        /*1694*/ 	.word	index@(.nv.constant0._ZN7cutlass13device_kernelINS_4gemm6kernel13GemmUniversalIN4cute5tupleIJiiiiEEENS1_10collective13CollectiveMmaINS1_35MainloopSm100TmaUmmaWarpSpecializedILi7ELi2ELi2ENS5_IJNS4_1CILi2EEENSA_ILi1EEESC_EEEEENS5_IJNSA_ILi256EEENSA_ILi224EEENSA_ILi32EEEEEENS_6half_tENS5_IJlSC_lEEESJ_SK_NS4_8TiledMMAINS4_8MMA_AtomIJNS4_26SM100_MMA_F16BF16_2x1SM_SSISJ_SJ_fLi256ELi224ELNS4_4UMMA5MajorE0ELSP_0ELNSO_7ScaleInE0ELSQ_0EEEEEENS4_6LayoutINS5_IJSC_SC_SC_EEENS5_IJNSA_ILi0EEESV_SV_EEEEENS5_IJNS4_10UnderscoreESY_SY_EEEEENS4_18SM100_TMA_2SM_LOADENS4_14ComposedLayoutINS4_7SwizzleILi2ELi4ELi3EEENS4_18smem_ptr_flag_bitsILi16EEENST_INS5_IJNSA_ILi8EEESH_EEENS5_IJSH_SC_EEEEEEEvNS4_8identityES11_S1B_vS1C_EENS_8epilogue10collective18CollectiveEpilogueINS1E_23Sm100TmaWarpSpecializedILi2ELi1ELi224ELb1ELb0EEEJNS5_IJNSA_ILi128EEESG_SH_EEENS5_IJNST_IS1J_SC_EENST_ISG_SC_EEEEESJ_SK_SJ_SK_NS1E_6fusion15FusionCallbacksIS1I_NS1O_17LinearCombinationISJ_fSJ_fLNS_15FloatRoundStyleE2EEES1K_S1N_JEEENS4_5SM1004TMEM4LOAD26SM100_TMEM_LOAD_32dp32b32xENS4_13SM90_TMA_LOADES1B_NS4_39AutoVectorizingCopyWithAssumedAlignmentILi128EEENS4_14SM90_TMA_STOREES1B_S20_S20_EEEvvEEEEvNT_6ParamsE)
        /*1698*/ 	.short	0x0380
        /*169a*/ 	.short	0x0800


	//----- nvinfo : EIATTR_SW_WAR
	.align		4
.L_57:
        /*169c*/ 	.byte	0x04, 0x36
        /*169e*/ 	.short	(.L_59 - .L_58)
.L_58:
        /*16a0*/ 	.word	0x00000008
.L_59:


//--------------------- .nv.callgraph             --------------------------
	.section	.nv.callgraph,"",@"SHT_CUDA_CALLGRAPH"
	.align	4
	.sectionentsize	8
	.align		4
        /*0000*/ 	.word	0x00000000
	.align		4
        /*0004*/ 	.word	0xffffffff
	.align		4
        /*0008*/ 	.word	index@(_ZN7cutlass13device_kernelINS_4gemm6kernel13GemmUniversalIN4cute5tupleIJiiiiEEENS1_10collective13CollectiveMmaINS1_35MainloopSm100TmaUmmaWarpSpecializedILi7ELi2ELi2ENS5_IJNS4_1CILi2EEENSA_ILi1EEESC_EEEEENS5_IJNSA_ILi256EEENSA_ILi224EEENSA_ILi32EEEEEENS_6half_tENS5_IJlSC_lEEESJ_SK_NS4_8TiledMMAINS4_8MMA_AtomIJNS4_26SM100_MMA_F16BF16_2x1SM_SSISJ_SJ_fLi256ELi224ELNS4_4UMMA5MajorE0ELSP_0ELNSO_7ScaleInE0ELSQ_0EEEEEENS4_6LayoutINS5_IJSC_SC_SC_EEENS5_IJNSA_ILi0EEESV_SV_EEEEENS5_IJNS4_10UnderscoreESY_SY_EEEEENS4_18SM100_TMA_2SM_LOADENS4_14ComposedLayoutINS4_7SwizzleILi2ELi4ELi3EEENS4_18smem_ptr_flag_bitsILi16EEENST_INS5_IJNSA_ILi8EEESH_EEENS5_IJSH_SC_EEEEEEEvNS4_8identityES11_S1B_vS1C_EENS_8epilogue10collective18CollectiveEpilogueINS1E_23Sm100TmaWarpSpecializedILi2ELi1ELi224ELb1ELb0EEEJNS5_IJNSA_ILi128EEESG_SH_EEENS5_IJNST_IS1J_SC_EENST_ISG_SC_EEEEESJ_SK_SJ_SK_NS1E_6fusion15FusionCallbacksIS1I_NS1O_17LinearCombinationISJ_fSJ_fLNS_15FloatRoundStyleE2EEES1K_S1N_JEEENS4_5SM1004TMEM4LOAD26SM100_TMEM_LOAD_32dp32b32xENS4_13SM90_TMA_LOADES1B_NS4_39AutoVectorizingCopyWithAssumedAlignmentILi128EEENS4_14SM90_TMA_STOREES1B_S20_S20_EEEvvEEEEvNT_6ParamsE)
	.align		4
        /*000c*/ 	.word	index@(__assertfail)
	.align		4
        /*0010*/ 	.word	0x00000000
	.align		4
        /*0014*/ 	.word	0xfffffffe
	.align		4
        /*0018*/ 	.word	0x00000000
	.align		4
        /*001c*/ 	.word	0xfffffffd
	.align		4
        /*0020*/ 	.word	0x00000000
	.align		4
        /*0024*/ 	.word	0xfffffffc


//--------------------- .nv.constant4             --------------------------
	.section	.nv.constant4,"a",@progbits
	.align	8
	.align		8
.nv.constant4:
        /*0000*/ 	.dword	__assertfail
	.align		8
        /*0008*/ 	.dword	__unnamed_1
	.align		8
        /*0010*/ 	.dword	__unnamed_2
	.align		8
        /*0018*/ 	.dword	_ZN40_INTERNAL_03286c82_4_k_cu_a6d9b30f_186734cuda3std3__45__cpo5beginE
	.align		8
        /*0020*/ 	.dword	_ZN40_INTERNAL_03286c82_4_k_cu_a6d9b30f_186734cuda3std3__45__cpo3endE
	.align		8
        /*0028*/ 	.dword	_ZN40_INTERNAL_03286c82_4_k_cu_a6d9b30f_186734cuda3std3__45__cpo6cbeginE
	.align		8
        /*0030*/ 	.dword	_ZN40_INTERNAL_03286c82_4_k_cu_a6d9b30f_186734cuda3std3__45__cpo4cendE
	.align		8
        /*0038*/ 	.dword	_ZN40_INTERNAL_03286c82_4_k_cu_a6d9b30f_186734cuda3std3__442_GLOBAL__N__03286c82_4_k_cu_a6d9b30f_186736ignoreE
	.align		8
        /*0040*/ 	.dword	_ZN40_INTERNAL_03286c82_4_k_cu_a6d9b30f_186734cuda3std3__419piecewise_constructE
	.align		8
        /*0048*/ 	.dword	_ZN40_INTERNAL_03286c82_4_k_cu_a6d9b30f_186734cuda3std3__48in_placeE
	.align		8
        /*0050*/ 	.dword	_ZN40_INTERNAL_03286c82_4_k_cu_a6d9b30f_186734cuda3std6ranges3__45__cpo4swapE
	.align		8
        /*0058*/ 	.dword	_ZN40_INTERNAL_03286c82_4_k_cu_a6d9b30f_186734cuda3std6ranges3__45__cpo9iter_moveE
	.align		8
        /*0060*/ 	.dword	_ZN40_INTERNAL_03286c82_4_k_cu_a6d9b30f_186734cute7productE
	.align		8
        /*0068*/ 	.dword	_ZN40_INTERNAL_03286c82_4_k_cu_a6d9b30f_186734cute1_E
	.align		8
        /*0070*/ 	.dword	$str$25
	.align		8
        /*0078*/ 	.dword	$str$26
	.align		8
        /*0080*/ 	.dword	$str$27
	.align		8
        /*0088*/ 	.dword	$str$28


//--------------------- .text._ZN7cutlass13device_kernelINS_4gemm6kernel13GemmUniversalIN4cute5tupleIJiiiiEEENS1_10collective13CollectiveMmaINS1_35MainloopSm100TmaUmmaWarpSpecializedILi7ELi2ELi2ENS5_IJNS4_1CILi2EEENSA_ILi1EEESC_EEEEENS5_IJNSA_ILi256EEENSA_ILi224EEENSA_ILi32EEEEEENS_6half_tENS5_IJlSC_lEEESJ_SK_NS4_8TiledMMAINS4_8MMA_AtomIJNS4_26SM100_MMA_F16BF16_2x1SM_SSISJ_SJ_fLi256ELi224ELNS4_4UMMA5MajorE0ELSP_0ELNSO_7ScaleInE0ELSQ_0EEEEEENS4_6LayoutINS5_IJSC_SC_SC_EEENS5_IJNSA_ILi0EEESV_SV_EEEEENS5_IJNS4_10UnderscoreESY_SY_EEEEENS4_18SM100_TMA_2SM_LOADENS4_14ComposedLayoutINS4_7SwizzleILi2ELi4ELi3EEENS4_18smem_ptr_flag_bitsILi16EEENST_INS5_IJNSA_ILi8EEESH_EEENS5_IJSH_SC_EEEEEEEvNS4_8identityES11_S1B_vS1C_EENS_8epilogue10collective18CollectiveEpilogueINS1E_23Sm100TmaWarpSpecializedILi2ELi1ELi224ELb1ELb0EEEJNS5_IJNSA_ILi128EEESG_SH_EEENS5_IJNST_IS1J_SC_EENST_ISG_SC_EEEEESJ_SK_SJ_SK_NS1E_6fusion15FusionCallbacksIS1I_NS1O_17LinearCombinationISJ_fSJ_fLNS_15FloatRoundStyleE2EEES1K_S1N_JEEENS4_5SM1004TMEM4LOAD26SM100_TMEM_LOAD_32dp32b32xENS4_13SM90_TMA_LOADES1B_NS4_39AutoVectorizingCopyWithAssumedAlignmentILi128EEENS4_14SM90_TMA_STOREES1B_S20_S20_EEEvvEEEEvNT_6ParamsE --------------------------
	.section	.text._ZN7cutlass13device_kernelINS_4gemm6kernel13GemmUniversalIN4cute5tupleIJiiiiEEENS1_10collective13CollectiveMmaINS1_35MainloopSm100TmaUmmaWarpSpecializedILi7ELi2ELi2ENS5_IJNS4_1CILi2EEENSA_ILi1EEESC_EEEEENS5_IJNSA_ILi256EEENSA_ILi224EEENSA_ILi32EEEEEENS_6half_tENS5_IJlSC_lEEESJ_SK_NS4_8TiledMMAINS4_8MMA_AtomIJNS4_26SM100_MMA_F16BF16_2x1SM_SSISJ_SJ_fLi256ELi224ELNS4_4UMMA5MajorE0ELSP_0ELNSO_7ScaleInE0ELSQ_0EEEEEENS4_6LayoutINS5_IJSC_SC_SC_EEENS5_IJNSA_ILi0EEESV_SV_EEEEENS5_IJNS4_10UnderscoreESY_SY_EEEEENS4_18SM100_TMA_2SM_LOADENS4_14ComposedLayoutINS4_7SwizzleILi2ELi4ELi3EEENS4_18smem_ptr_flag_bitsILi16EEENST_INS5_IJNSA_ILi8EEESH_EEENS5_IJSH_SC_EEEEEEEvNS4_8identityES11_S1B_vS1C_EENS_8epilogue10collective18CollectiveEpilogueINS1E_23Sm100TmaWarpSpecializedILi2ELi1ELi224ELb1ELb0EEEJNS5_IJNSA_ILi128EEESG_SH_EEENS5_IJNST_IS1J_SC_EENST_ISG_SC_EEEEESJ_SK_SJ_SK_NS1E_6fusion15FusionCallbacksIS1I_NS1O_17LinearCombinationISJ_fSJ_fLNS_15FloatRoundStyleE2EEES1K_S1N_JEEENS4_5SM1004TMEM4LOAD26SM100_TMEM_LOAD_32dp32b32xENS4_13SM90_TMA_LOADES1B_NS4_39AutoVectorizingCopyWithAssumedAlignmentILi128EEENS4_14SM90_TMA_STOREES1B_S20_S20_EEEvvEEEEvNT_6ParamsE,"ax",@progbits
	.align	128
.text._ZN7cutlass13device_kernelINS_4gemm6kernel13GemmUniversalIN4cute5tupleIJiiiiEEENS1_10collective13CollectiveMmaINS1_35MainloopSm100TmaUmmaWarpSpecializedILi7ELi2ELi2ENS5_IJNS4_1CILi2EEENSA_ILi1EEESC_EEEEENS5_IJNSA_ILi256EEENSA_ILi224EEENSA_ILi32EEEEEENS_6half_tENS5_IJlSC_lEEESJ_SK_NS4_8TiledMMAINS4_8MMA_AtomIJNS4_26SM100_MMA_F16BF16_2x1SM_SSISJ_SJ_fLi256ELi224ELNS4_4UMMA5MajorE0ELSP_0ELNSO_7ScaleInE0ELSQ_0EEEEEENS4_6LayoutINS5_IJSC_SC_SC_EEENS5_IJNSA_ILi0EEESV_SV_EEEEENS5_IJNS4_10UnderscoreESY_SY_EEEEENS4_18SM100_TMA_2SM_LOADENS4_14ComposedLayoutINS4_7SwizzleILi2ELi4ELi3EEENS4_18smem_ptr_flag_bitsILi16EEENST_INS5_IJNSA_ILi8EEESH_EEENS5_IJSH_SC_EEEEEEEvNS4_8identityES11_S1B_vS1C_EENS_8epilogue10collective18CollectiveEpilogueINS1E_23Sm100TmaWarpSpecializedILi2ELi1ELi224ELb1ELb0EEEJNS5_IJNSA_ILi128EEESG_SH_EEENS5_IJNST_IS1J_SC_EENST_ISG_SC_EEEEESJ_SK_SJ_SK_NS1E_6fusion15FusionCallbacksIS1I_NS1O_17LinearCombinationISJ_fSJ_fLNS_15FloatRoundStyleE2EEES1K_S1N_JEEENS4_5SM1004TMEM4LOAD26SM100_TMEM_LOAD_32dp32b32xENS4_13SM90_TMA_LOADES1B_NS4_39AutoVectorizingCopyWithAssumedAlignmentILi128EEENS4_14SM90_TMA_STOREES1B_S20_S20_EEEvvEEEEvNT_6ParamsE:
        .type           _ZN7cutlass13device_kernelINS_4gemm6kernel13GemmUniversalIN4cute5tupleIJiiiiEEENS1_10collective13CollectiveMmaINS1_35MainloopSm100TmaUmmaWarpSpecializedILi7ELi2ELi2ENS5_IJNS4_1CILi2EEENSA_ILi1EEESC_EEEEENS5_IJNSA_ILi256EEENSA_ILi224EEENSA_ILi32EEEEEENS_6half_tENS5_IJlSC_lEEESJ_SK_NS4_8TiledMMAINS4_8MMA_AtomIJNS4_26SM100_MMA_F16BF16_2x1SM_SSISJ_SJ_fLi256ELi224ELNS4_4UMMA5MajorE0ELSP_0ELNSO_7ScaleInE0ELSQ_0EEEEEENS4_6LayoutINS5_IJSC_SC_SC_EEENS5_IJNSA_ILi0EEESV_SV_EEEEENS5_IJNS4_10UnderscoreESY_SY_EEEEENS4_18SM100_TMA_2SM_LOADENS4_14ComposedLayoutINS4_7SwizzleILi2ELi4ELi3EEENS4_18smem_ptr_flag_bitsILi16EEENST_INS5_IJNSA_ILi8EEESH_EEENS5_IJSH_SC_EEEEEEEvNS4_8identityES11_S1B_vS1C_EENS_8epilogue10collective18CollectiveEpilogueINS1E_23Sm100TmaWarpSpecializedILi2ELi1ELi224ELb1ELb0EEEJNS5_IJNSA_ILi128EEESG_SH_EEENS5_IJNST_IS1J_SC_EENST_ISG_SC_EEEEESJ_SK_SJ_SK_NS1E_6fusion15FusionCallbacksIS1I_NS1O_17LinearCombinationISJ_fSJ_fLNS_15FloatRoundStyleE2EEES1K_S1N_JEEENS4_5SM1004TMEM4LOAD26SM100_TMEM_LOAD_32dp32b32xENS4_13SM90_TMA_LOADES1B_NS4_39AutoVectorizingCopyWithAssumedAlignmentILi128EEENS4_14SM90_TMA_STOREES1B_S20_S20_EEEvvEEEEvNT_6ParamsE,@function
        .size           _ZN7cutlass13device_kernelINS_4gemm6kernel13GemmUniversalIN4cute5tupleIJiiiiEEENS1_10collective13CollectiveMmaINS1_35MainloopSm100TmaUmmaWarpSpecializedILi7ELi2ELi2ENS5_IJNS4_1CILi2EEENSA_ILi1EEESC_EEEEENS5_IJNSA_ILi256EEENSA_ILi224EEENSA_ILi32EEEEEENS_6half_tENS5_IJlSC_lEEESJ_SK_NS4_8TiledMMAINS4_8MMA_AtomIJNS4_26SM100_MMA_F16BF16_2x1SM_SSISJ_SJ_fLi256ELi224ELNS4_4UMMA5MajorE0ELSP_0ELNSO_7ScaleInE0ELSQ_0EEEEEENS4_6LayoutINS5_IJSC_SC_SC_EEENS5_IJNSA_ILi0EEESV_SV_EEEEENS5_IJNS4_10UnderscoreESY_SY_EEEEENS4_18SM100_TMA_2SM_LOADENS4_14ComposedLayoutINS4_7SwizzleILi2ELi4ELi3EEENS4_18smem_ptr_flag_bitsILi16EEENST_INS5_IJNSA_ILi8EEESH_EEENS5_IJSH_SC_EEEEEEEvNS4_8identityES11_S1B_vS1C_EENS_8epilogue10collective18CollectiveEpilogueINS1E_23Sm100TmaWarpSpecializedILi2ELi1ELi224ELb1ELb0EEEJNS5_IJNSA_ILi128EEESG_SH_EEENS5_IJNST_IS1J_SC_EENST_ISG_SC_EEEEESJ_SK_SJ_SK_NS1E_6fusion15FusionCallbacksIS1I_NS1O_17LinearCombinationISJ_fSJ_fLNS_15FloatRoundStyleE2EEES1K_S1N_JEEENS4_5SM1004TMEM4LOAD26SM100_TMEM_LOAD_32dp32b32xENS4_13SM90_TMA_LOADES1B_NS4_39AutoVectorizingCopyWithAssumedAlignmentILi128EEENS4_14SM90_TMA_STOREES1B_S20_S20_EEEvvEEEEvNT_6ParamsE,(.L_x_168 - _ZN7cutlass13device_kernelINS_4gemm6kernel13GemmUniversalIN4cute5tupleIJiiiiEEENS1_10collective13CollectiveMmaINS1_35MainloopSm100TmaUmmaWarpSpecializedILi7ELi2ELi2ENS5_IJNS4_1CILi2EEENSA_ILi1EEESC_EEEEENS5_IJNSA_ILi256EEENSA_ILi224EEENSA_ILi32EEEEEENS_6half_tENS5_IJlSC_lEEESJ_SK_NS4_8TiledMMAINS4_8MMA_AtomIJNS4_26SM100_MMA_F16BF16_2x1SM_SSISJ_SJ_fLi256ELi224ELNS4_4UMMA5MajorE0ELSP_0ELNSO_7ScaleInE0ELSQ_0EEEEEENS4_6LayoutINS5_IJSC_SC_SC_EEENS5_IJNSA_ILi0EEESV_SV_EEEEENS5_IJNS4_10UnderscoreESY_SY_EEEEENS4_18SM100_TMA_2SM_LOADENS4_14ComposedLayoutINS4_7SwizzleILi2ELi4ELi3EEENS4_18smem_ptr_flag_bitsILi16EEENST_INS5_IJNSA_ILi8EEESH_EEENS5_IJSH_SC_EEEEEEEvNS4_8identityES11_S1B_vS1C_EENS_8epilogue10collective18CollectiveEpilogueINS1E_23Sm100TmaWarpSpecializedILi2ELi1ELi224ELb1ELb0EEEJNS5_IJNSA_ILi128EEESG_SH_EEENS5_IJNST_IS1J_SC_EENST_ISG_SC_EEEEESJ_SK_SJ_SK_NS1E_6fusion15FusionCallbacksIS1I_NS1O_17LinearCombinationISJ_fSJ_fLNS_15FloatRoundStyleE2EEES1K_S1N_JEEENS4_5SM1004TMEM4LOAD26SM100_TMEM_LOAD_32dp32b32xENS4_13SM90_TMA_LOADES1B_NS4_39AutoVectorizingCopyWithAssumedAlignmentILi128EEENS4_14SM90_TMA_STOREES1B_S20_S20_EEEvvEEEEvNT_6ParamsE)
        .other          _ZN7cutlass13device_kernelINS_4gemm6kernel13GemmUniversalIN4cute5tupleIJiiiiEEENS1_10collective13CollectiveMmaINS1_35MainloopSm100TmaUmmaWarpSpecializedILi7ELi2ELi2ENS5_IJNS4_1CILi2EEENSA_ILi1EEESC_EEEEENS5_IJNSA_ILi256EEENSA_ILi224EEENSA_ILi32EEEEEENS_6half_tENS5_IJlSC_lEEESJ_SK_NS4_8TiledMMAINS4_8MMA_AtomIJNS4_26SM100_MMA_F16BF16_2x1SM_SSISJ_SJ_fLi256ELi224ELNS4_4UMMA5MajorE0ELSP_0ELNSO_7ScaleInE0ELSQ_0EEEEEENS4_6LayoutINS5_IJSC_SC_SC_EEENS5_IJNSA_ILi0EEESV_SV_EEEEENS5_IJNS4_10UnderscoreESY_SY_EEEEENS4_18SM100_TMA_2SM_LOADENS4_14ComposedLayoutINS4_7SwizzleILi2ELi4ELi3EEENS4_18smem_ptr_flag_bitsILi16EEENST_INS5_IJNSA_ILi8EEESH_EEENS5_IJSH_SC_EEEEEEEvNS4_8identityES11_S1B_vS1C_EENS_8epilogue10collective18CollectiveEpilogueINS1E_23Sm100TmaWarpSpecializedILi2ELi1ELi224ELb1ELb0EEEJNS5_IJNSA_ILi128EEESG_SH_EEENS5_IJNST_IS1J_SC_EENST_ISG_SC_EEEEESJ_SK_SJ_SK_NS1E_6fusion15FusionCallbacksIS1I_NS1O_17LinearCombinationISJ_fSJ_fLNS_15FloatRoundStyleE2EEES1K_S1N_JEEENS4_5SM1004TMEM4LOAD26SM100_TMEM_LOAD_32dp32b32xENS4_13SM90_TMA_LOADES1B_NS4_39AutoVectorizingCopyWithAssumedAlignmentILi128EEENS4_14SM90_TMA_STOREES1B_S20_S20_EEEvvEEEEvNT_6ParamsE,@"STO_CUDA_ENTRY STV_DEFAULT"
_ZN7cutlass13device_kernelINS_4gemm6kernel13GemmUniversalIN4cute5tupleIJiiiiEEENS1_10collective13CollectiveMmaINS1_35MainloopSm100TmaUmmaWarpSpecializedILi7ELi2ELi2ENS5_IJNS4_1CILi2EEENSA_ILi1EEESC_EEEEENS5_IJNSA_ILi256EEENSA_ILi224EEENSA_ILi32EEEEEENS_6half_tENS5_IJlSC_lEEESJ_SK_NS4_8TiledMMAINS4_8MMA_AtomIJNS4_26SM100_MMA_F16BF16_2x1SM_SSISJ_SJ_fLi256ELi224ELNS4_4UMMA5MajorE0ELSP_0ELNSO_7ScaleInE0ELSQ_0EEEEEENS4_6LayoutINS5_IJSC_SC_SC_EEENS5_IJNSA_ILi0EEESV_SV_EEEEENS5_IJNS4_10UnderscoreESY_SY_EEEEENS4_18SM100_TMA_2SM_LOADENS4_14ComposedLayoutINS4_7SwizzleILi2ELi4ELi3EEENS4_18smem_ptr_flag_bitsILi16EEENST_INS5_IJNSA_ILi8EEESH_EEENS5_IJSH_SC_EEEEEEEvNS4_8identityES11_S1B_vS1C_EENS_8epilogue10collective18CollectiveEpilogueINS1E_23Sm100TmaWarpSpecializedILi2ELi1ELi224ELb1ELb0EEEJNS5_IJNSA_ILi128EEESG_SH_EEENS5_IJNST_IS1J_SC_EENST_ISG_SC_EEEEESJ_SK_SJ_SK_NS1E_6fusion15FusionCallbacksIS1I_NS1O_17LinearCombinationISJ_fSJ_fLNS_15FloatRoundStyleE2EEES1K_S1N_JEEENS4_5SM1004TMEM4LOAD26SM100_TMEM_LOAD_32dp32b32xENS4_13SM90_TMA_LOADES1B_NS4_39AutoVectorizingCopyWithAssumedAlignmentILi128EEENS4_14SM90_TMA_STOREES1B_S20_S20_EEEvvEEEEvNT_6ParamsE:
[----:B------:R-:W1:Y:S01]  /*0000*/  LDC R1, c[0x0][0x37c] ;  /* 0x0000df00ff017b82 */ /* 0x000e620000000800 */
[----:B------:R-:W2:Y:S01]  /*0010*/  S2R R4, SR_TID.X ;  /* 0x0000000000047919 */ /* 0x000ea20000002100 */
[----:B------:R-:W3:Y:S01]  /*0020*/  LDCU.64 UR8, c[0x0][0x890] ;  /* 0x00011200ff0877ac */ /* 0x000ee20008000a00 */
[----:B-1----:R-:W-:-:S05]  /*0030*/  VIADD R1, R1, 0xfffffe58 ;  /* 0xfffffe5801017836 */ /* 0x002fca0000000000 */
[----:B------:R-:W1:Y:S01]  /*0040*/  S2UR UR15, SR_CgaCtaId ;  /* 0x00000000000f79c3 */ /* 0x000e620000008800 */
[----:B------:R-:W-:Y:S01]  /*0050*/  ELECT P1, URZ, PT ;  /* 0x0000000000ff782f */ /* 0x000fe20003820000 */
[----:B---3--:R-:W-:-:S04]  /*0060*/  UISETP.NE.U32.AND UP0, UPT, UR8, URZ, UPT ;  /* 0x000000ff0800728c */ /* 0x008fc8000bf05070 */
[----:B------:R-:W-:Y:S02]  /*0070*/  UISETP.NE.AND.EX UP0, UPT, UR9, URZ, UPT, UP0 ;  /* 0x000000ff0900728c */ /* 0x000fe4000bf05300 */
[----:B-1----:R-:W-:Y:S02]  /*0080*/  ULOP3.LUT UR34, UR15, 0x1, URZ, 0xc0, !UPT ;  /* 0x000000010f227892 */ /* 0x002fe4000f8ec0ff */
[----:B------:R-:W-:Y:S01]  /*0090*/  ULOP3.LUT UR33, UR15, 0x1, URZ, 0x3c, !UPT ;  /* 0x000000010f217892 */ /* 0x000fe2000f8e3cff */
[----:B--2---:R-:W-:-:S05]  /*00a0*/  SHF.R.U32.HI R2, RZ, 0x5, R4 ;  /* 0x00000005ff027819 */ /* 0x004fca0000011604 */
[----:B------:R-:W1:Y:S02]  /*00b0*/  SHFL.IDX PT, R0, R2, RZ, 0x1f ;  /* 0x00001fff02007589 */ /* 0x000e6400000e0000 */
[----:B-1----:R-:W-:Y:S02]  /*00c0*/  R2UR UR14, R0 ;  /* 0x00000000000e72ca */ /* 0x002fe400000e0000 */
[----:B------:R-:W-:-:S05]  /*00d0*/  PRMT R0, RZ, 0x7610, R0 ;  /* 0x00007610ff007816 */ /* 0x000fca0000000000 */
[----:B------:R1:W-:Y:S01]  /*00e0*/  STL.S16 [R1+0x190], R0 ;  /* 0x0001900001007387 */ /* 0x0003e20000100600 */
[----:B------:R-:W-:Y:S07]  /*00f0*/  BRA.U UP0, `(.L_x_0) ;  /* 0x0000000100387547 */ /* 0x000fee000b800000 */
[----:B------:R-:W2:Y:S02]  /*0100*/  LDCU.64 UR4, c[0x0][0x888] ;  /* 0x00011100ff0477ac */ /* 0x000ea40008000a00 */
[----:B--2---:R-:W-:-:S04]  /*0110*/  UISETP.NE.U32.AND UP0, UPT, UR4, URZ, UPT ;  /* 0x000000ff0400728c */ /* 0x004fc8000bf05070 */
[----:B------:R-:W-:-:S09]  /*0120*/  UISETP.NE.AND.EX UP0, UPT, UR5, URZ, UPT, UP0 ;  /* 0x000000ff0500728c */ /* 0x000fd2000bf05300 */
[----:B------:R-:W-:Y:S05]  /*0130*/  BRA.U !UP0, `(.L_x_1) ;  /* 0x0000000108187547 */ /* 0x000fea000b800000 */
[----:B------:R-:W2:Y:S01]  /*0140*/  LDC.64 R6, c[0x0][0x888] ;  /* 0x00022200ff067b82 */ /* 0x000ea20000000a00 */
[----:B------:R-:W2:Y:S02]  /*0150*/  LDCU.64 UR4, c[0x0][0x358] ;  /* 0x00006b00ff0477ac */ /* 0x000ea40008000a00 */
[----:B--2---:R2:W5:Y:S01]  /*0160*/  LDG.E R249, desc[UR4][R6.64] ;  /* 0x0000000406f97981 */ /* 0x004562000c1e1900 */
[----:B-1----:R-:W-:-:S05]  /*0170*/  HFMA2 R0, -RZ, RZ, 0, 5.9604644775390625e-08 ;  /* 0x00000001ff007431 */ /* 0x002fca00000001ff */
[----:B------:R2:W-:Y:S01]  /*0180*/  STL.S16 [R1+0x190], R0 ;  /* 0x0001900001007387 */ /* 0x0005e20000100600 */
[----:B------:R-:W-:Y:S05]  /*0190*/  BRA `(.L_x_0) ;  /* 0x0000000000107947 */ /* 0x000fea0003800000 */
.L_x_1:
[----:B-1----:R-:W-:Y:S01]  /*01a0*/  HFMA2 R0, -RZ, RZ, 0, 5.9604644775390625e-08 ;  /* 0x00000001ff007431 */ /* 0x002fe200000001ff */
[----:B------:R-:W1:Y:S04]  /*01b0*/  LDCU UR4, c[0x0][0x880] ;  /* 0x00011000ff0477ac */ /* 0x000e680008000800 */
[----:B------:R3:W-:Y:S01]  /*01c0*/  STL.S16 [R1+0x190], R0 ;  /* 0x0001900001007387 */ /* 0x0007e20000100600 */
[----:B-1----:R-:W-:-:S07]  /*01d0*/  MOV R249, UR4 ;  /* 0x0000000400f97c02 */ /* 0x002fce0008000f00 */
.L_x_0:
[----:B------:R-:W4:Y:S02]  /*01e0*/  LDCU.64 UR4, c[0x0][0x8b0] ;  /* 0x00011600ff0477ac */ /* 0x000f240008000a00 */
[----:B----4-:R-:W-:-:S04]  /*01f0*/  UISETP.NE.U32.AND UP0, UPT, UR4, URZ, UPT ;  /* 0x000000ff0400728c */ /* 0x010fc8000bf05070 */
[----:B------:R-:W-:-:S09]  /*0200*/  UISETP.NE.AND.EX UP0, UPT, UR5, URZ, UPT, UP0 ;  /* 0x000000ff0500728c */ /* 0x000fd2000bf05300 */
[----:B------:R-:W-:Y:S05]  /*0210*/  BRA.U UP0, `(.L_x_2) ;  /* 0x0000000100287547 */ /* 0x000fea000b800000 */
[----:B------:R-:W4:Y:S02]  /*0220*/  LDCU.64 UR4, c[0x0][0x8a8] ;  /* 0x00011500ff0477ac */ /* 0x000f240008000a00 */
[----:B----4-:R-:W-:-:S04]  /*0230*/  UISETP.NE.U32.AND UP0, UPT, UR4, URZ, UPT ;  /* 0x000000ff0400728c */ /* 0x010fc8000bf05070 */
[----:B------:R-:W-:-:S09]  /*0240*/  UISETP.NE.AND.EX UP0, UPT, UR5, URZ, UPT, UP0 ;  /* 0x000000ff0500728c */ /* 0x000fd2000bf05300 */
[----:B------:R-:W-:Y:S05]  /*0250*/  BRA.U !UP0, `(.L_x_3) ;  /* 0x0000000108107547 */ /* 0x000fea000b800000 */
[----:B--2---:R-:W2:Y:S01]  /*0260*/  LDC.64 R6, c[0x0][0x8a8] ;  /* 0x00022a00ff067b82 */ /* 0x004ea20000000a00 */
[----:B------:R-:W2:Y:S02]  /*0270*/  LDCU.64 UR4, c[0x0][0x358] ;  /* 0x00006b00ff0477ac */ /* 0x000ea40008000a00 */
[----:B--2---:R4:W5:Y:S01]  /*0280*/  LDG.E R248, desc[UR4][R6.64] ;  /* 0x0000000406f87981 */ /* 0x004962000c1e1900 */
[----:B------:R-:W-:Y:S05]  /*0290*/  BRA `(.L_x_2) ;  /* 0x0000000000087947 */ /* 0x000fea0003800000 */
.L_x_3:
[----:B------:R-:W4:Y:S02]  /*02a0*/  LDCU UR4, c[0x0][0x8a0] ;  /* 0x00011400ff0477ac */ /* 0x000f240008000800 */
[----:B----4-:R-:W-:Y:S02]  /*02b0*/  MOV R248, UR4 ;  /* 0x0000000400f87c02 */ /* 0x010fe40008000f00 */
.L_x_2:
[----:B-123--:R-:W-:Y:S01]  /*02c0*/  IMAD.U32 R0, RZ, RZ, UR14 ;  /* 0x0000000eff007e24 */ /* 0x00efe2000f8e00ff */
[----:B------:R-:W-:Y:S04]  /*02d0*/  BSSY.RECONVERGENT B0, `(.L_x_4) ;  /* 0x000000c000007945 */ /* 0x000fe80003800200 */
[C---:B------:R-:W-:Y:S02]  /*02e0*/  ISETP.NE.OR P2, PT, R0.reuse, 0x1, !P1 ;  /* 0x000000010000780c */ /* 0x040fe40004f45670 */
[----:B------:R-:W-:-:S11]  /*02f0*/  ISETP.NE.OR P0, PT, R0, 0x3, !P1 ;  /* 0x000000030000780c */ /* 0x000fd60004f05670 */
[----:B------:R-:W-:Y:S05]  /*0300*/  @P2 BRA `(.L_x_5) ;  /* 0x0000000000202947 */ /* 0x000fea0003800000 */
[----:B------:R-:W1:Y:S02]  /*0310*/  LDCU.64 UR4, c[0x0][0x348] ;  /* 0x00006900ff0477ac */ /* 0x000e640008000a00 */
[----:B-1----:R-:W-:Y:S02]  /*0320*/  UIADD3 UR6, UP1, UPT, UR4, 0x80, URZ ;  /* 0x0000008004067890 */ /* 0x002fe4000ff3e0ff */
[----:B------:R-:W-:Y:S02]  /*0330*/  UIADD3 UR4, UP0, UPT, UR4, 0x180, URZ ;  /* 0x0000018004047890 */ /* 0x000fe4000ff1e0ff */
[----:B------:R-:W-:Y:S02]  /*0340*/  UIADD3.X UR7, UPT, UPT, URZ, UR5, URZ, UP1, !UPT ;  /* 0x00000005ff077290 */ /* 0x000fe40008ffe4ff */
[----:B------:R-:W-:-:S07]  /*0350*/  UIADD3.X UR5, UPT, UPT, URZ, UR5, URZ, UP0, !UPT ;  /* 0x00000005ff057290 */ /* 0x000fce00087fe4ff */
[----:B------:R1:W-:Y:S02]  /*0360*/  UTMACCTL.PF [UR6] ;  /* 0x00000000060079b9 */ /* 0x0003e40008040000 */
[----:B------:R1:W-:Y:S02]  /*0370*/  UTMACCTL.PF [UR4] ;  /* 0x00000000040079b9 */ /* 0x0003e40008040000 */
[----:B-1----:R-:W-:Y:S01]  /*0380*/  NOP ;  /* 0x0000000000007918 */ /* 0x002fe20000000000 */
.L_x_5:
[----:B------:R-:W-:Y:S05]  /*0390*/  BSYNC.RECONVERGENT B0 ;  /* 0x0000000000007941 */ /* 0x000fea0003800200 */
.L_x_4:
[----:B------:R-:W-:Y:S04]  /*03a0*/  BSSY.RECONVERGENT B0, `(.L_x_6) ;  /* 0x000000a000007945 */ /* 0x000fe80003800200 */
        /* <DEDUP_REMOVED lines=9> */
.L_x_7:
[----:B------:R-:W-:Y:S05]  /*0440*/  BSYNC.RECONVERGENT B0 ;  /* 0x0000000000007941 */ /* 0x000fea0003800200 */
.L_x_6:
[----:B------:R-:W1:Y:S01]  /*0450*/  LDCU.64 UR4, c[0x0][0x888] ;  /* 0x00011100ff0477ac */ /* 0x000e620008000a00 */
[----:B------:R-:W-:Y:S02]  /*0460*/  UISETP.EQ.U32.AND UP1, UPT, UR8, URZ, UPT ;  /* 0x000000ff0800728c */ /* 0x000fe4000bf22070 */
[----:B------:R-:W-:Y:S02]  /*0470*/  UPLOP3.LUT UP4, UPT, UPT, UPT, UPT, 0x80, 0x8 ;  /* 0x000000000008789c */ /* 0x000fe40003f8f070 */
[----:B-1----:R-:W-:-:S04]  /*0480*/  UISETP.NE.U32.AND UP0, UPT, UR4, URZ, UPT ;  /* 0x000000ff0400728c */ /* 0x002fc8000bf05070 */
[----:B------:R-:W-:-:S04]  /*0490*/  UISETP.NE.AND.EX UP2, UPT, UR5, URZ, UPT, UP0 ;  /* 0x000000ff0500728c */ /* 0x000fc8000bf45300 */
[----:B------:R-:W-:-:S04]  /*04a0*/  UISETP.EQ.OR.EX UP3, UPT, UR9, URZ, !UP2, UP1 ;  /* 0x000000ff0900728c */ /* 0x000fc8000d762710 */
[----:B------:R-:W-:-:S06]  /*04b0*/  UP2UR UR4, UPR, URZ, 0x8 ;  /* 0x00000008ff047883 */ /* 0x000fcc0008000000 */
[----:B------:R-:W-:-:S05]  /*04c0*/  MOV R0, UR4 ;  /* 0x0000000400007c02 */ /* 0x000fca0008000f00 */
[----:B------:R1:W-:Y:S01]  /*04d0*/  STL [R1+0x194], R0 ;  /* 0x0001940001007387 */ /* 0x0003e20000100800 */
[----:B------:R-:W-:Y:S05]  /*04e0*/  BRA.U !UP3, `(.L_x_8) ;  /* 0x000000010b207547 */ /* 0x000fea000b800000 */
[----:B------:R-:W-:Y:S01]  /*04f0*/  UISETP.NE.U32.AND UP1, UPT, UR8, URZ, UPT ;  /* 0x000000ff0800728c */ /* 0x000fe2000bf25070 */
[----:B-----5:R-:W-:Y:S01]  /*0500*/  FSETP.NEU.AND P0, PT, R249, RZ, PT ;  /* 0x000000fff900720b */ /* 0x020fe20003f0d000 */
[----:B------:R-:W-:Y:S02]  /*0510*/  USEL UR4, URZ, 0xffffffff, UP2 ;  /* 0xffffffffff047887 */ /* 0x000fe40009000000 */
[----:B------:R-:W-:-:S10]  /*0520*/  UISETP.NE.AND.EX UP1, UPT, UR9, URZ, UPT, UP1 ;  /* 0x000000ff0900728c */ /* 0x000fd4000bf25310 */
[----:B------:R-:W-:Y:S01]  /*0530*/  VOTEU.ANY UP0, P0 ;  /* 0x0000000000ff7886 */ /* 0x000fe20000000100 */
[----:B------:R-:W-:-:S04]  /*0540*/  @!UP1 USEL UR4, URZ, 0xffffffff, UP0 ;  /* 0xffffffffff049887 */ /* 0x000fc80008000000 */
[----:B------:R-:W-:-:S04]  /*0550*/  ULOP3.LUT UR4, UR4, 0x1, URZ, 0xc0, !UPT ;  /* 0x0000000104047892 */ /* 0x000fc8000f8ec0ff */
[----:B------:R-:W-:-:S11]  /*0560*/  UISETP.NE.U32.AND UP4, UPT, UR4, 0x1, UPT ;  /* 0x000000010400788c */ /* 0x000fd6000bf85070 */
.L_x_8:
[----:B-1----:R-:W1:Y:S01]  /*0570*/  SHFL.IDX PT, R0, R2, RZ, 0x1f ;  /* 0x00001fff02007589 */ /* 0x002e6200000e0000 */
[----:B------:R-:W-:-:S04]  /*0580*/  UISETP.NE.AND UP0, UPT, UR14, 0x2, UPT ;  /* 0x000000020e00788c */ /* 0x000fc8000bf05270 */
[----:B------:R-:W-:Y:S02]  /*0590*/  UISETP.EQ.AND UP1, UPT, UR34, URZ, !UP0 ;  /* 0x000000ff2200728c */ /* 0x000fe4000c722270 */
[----:B------:R-:W-:-:S04]  /*05a0*/  USEL UR53, URZ, 0x1, UP0 ;  /* 0x00000001ff357887 */ /* 0x000fc80008000000 */
[----:B------:R-:W-:Y:S02]  /*05b0*/  PLOP3.LUT P3, PT, P1, PT, UP1, 0x80, 0x8 ;  /* 0x000000000008781c */ /* 0x000fe40000f6f018 */
[----:B-1----:R-:W-:-:S13]  /*05c0*/  ISETP.NE.AND P0, PT, R0, RZ, PT ;  /* 0x000000ff0000720c */ /* 0x002fda0003f05270 */
[----:B------:R-:W-:Y:S05]  /*05d0*/  @P0 BRA `(.L_x_9) ;  /* 0x00000000005c0947 */ /* 0x000fea0003800000 */
[----:B------:R-:W-:Y:S01]  /*05e0*/  UMOV UR4, 0x400 ;  /* 0x0000040000047882 */ /* 0x000fe20000000000 */
[----:B------:R-:W-:Y:S01]  /*05f0*/  UMOV UR6, 0x1 ;  /* 0x0000000100067882 */ /* 0x000fe20000000000 */
[----:B------:R-:W-:Y:S02]  /*0600*/  ULEA UR4, UR15, UR4, 0x18 ;  /* 0x000000040f047291 */ /* 0x000fe4000f8ec0ff */
[----:B------:R-:W-:-:S04]  /*0610*/  UIADD3 UR6, UPT, UPT, -UR6, 0x100000, URZ ;  /* 0x0010000006067890 */ /* 0x000fc8000fffe1ff */
[----:B------:R-:W-:Y:S02]  /*0620*/  USHF.L.U32 UR7, UR6, 0xb, URZ ;  /* 0x0000000b06077899 */ /* 0x000fe400080006ff */
[----:B------:R-:W-:Y:S01]  /*0630*/  USHF.L.U32 UR6, UR6, 0x1, URZ ;  /* 0x0000000106067899 */ /* 0x000fe200080006ff */
[----:B------:R-:W-:Y:S01]  /*0640*/  ELECT P0, URZ, PT ;  /* 0x0000000000ff782f */ /* 0x000fe20003800000 */
[----:B------:R-:W1:Y:S10]  /*0650*/  FENCE.VIEW.ASYNC.S ;  /* 0x00000000000073c6 */ /* 0x000e740000000000 */
[----:B-1----:R1:W2:Y:S01]  /*0660*/  SYNCS.EXCH.64 URZ, [UR4], UR6 ;  /* 0x0000000604ff75b2 */ /* 0x0022a20008000100 */
[----:B------:R1:W3:Y:S01]  /*0670*/  SYNCS.EXCH.64 URZ, [UR4+0x38], UR6 ;  /* 0x0000380604ff75b2 */ /* 0x0002e20008000100 */
[----:B------:R1:W1:Y:S01]  /*0680*/  SYNCS.EXCH.64 URZ, [UR4+0x8], UR6 ;  /* 0x0000080604ff75b2 */ /* 0x0002620008000100 */
        /* <DEDUP_REMOVED lines=11> */
[----:B------:R-:W-:Y:S01]  /*0740*/  NOP ;  /* 0x0000000000007918 */ /* 0x000fe20000000000 */
.L_x_9:
[----:B------:R-:W4:Y:S01]  /*0750*/  SHFL.IDX PT, R0, R2, RZ, 0x1f ;  /* 0x00001fff02007589 */ /* 0x000f2200000e0000 */
[----:B------:R-:W-:Y:S01]  /*0760*/  NOP ;  /* 0x0000000000007918 */ /* 0x000fe20000000000 */
[----:B----4-:R-:W-:-:S13]  /*0770*/  ISETP.NE.AND P0, PT, R0, 0x1, PT ;  /* 0x000000010000780c */ /* 0x010fda0003f05270 */
[----:B------:R-:W-:Y:S05]  /*0780*/  @P0 BRA `(.L_x_10) ;  /* 0x0000000000440947 */ /* 0x000fea0003800000 */
[----:B-1----:R-:W-:Y:S01]  /*0790*/  UMOV UR4, 0x400 ;  /* 0x0000040000047882 */ /* 0x002fe20000000000 */
[----:B------:R-:W-:Y:S01]  /*07a0*/  UMOV UR8, 0x20 ;  /* 0x0000002000087882 */ /* 0x000fe20000000000 */
[----:B------:R-:W-:Y:S01]  /*07b0*/  UMOV UR6, 0x80 ;  /* 0x0000008000067882 */ /* 0x000fe20000000000 */
[----:B------:R-:W-:Y:S02]  /*07c0*/  ULEA UR4, UR15, UR4, 0x18 ;  /* 0x000000040f047291 */ /* 0x000fe4000f8ec0ff */
[----:B------:R-:W-:-:S04]  /*07d0*/  UIADD3 UR8, UPT, UPT, -UR8, 0x100000, URZ ;  /* 0x0010000008087890 */ /* 0x000fc8000fffe1ff */
[----:B------:R-:W-:Y:S02]  /*07e0*/  USHF.L.U32 UR9, UR8, 0xb, URZ ;  /* 0x0000000b08097899 */ /* 0x000fe400080006ff */
[----:B------:R-:W-:Y:S02]  /*07f0*/  USHF.L.U32 UR8, UR8, 0x1, URZ ;  /* 0x0000000108087899 */ /* 0x000fe400080006ff */
[----:B------:R-:W-:-:S04]  /*0800*/  UIADD3 UR6, UPT, UPT, -UR6, 0x100000, URZ ;  /* 0x0010000006067890 */ /* 0x000fc8000fffe1ff */
[----:B------:R-:W-:Y:S02]  /*0810*/  USHF.L.U32 UR7, UR6, 0xb, URZ ;  /* 0x0000000b06077899 */ /* 0x000fe400080006ff */
[----:B------:R-:W-:Y:S01]  /*0820*/  USHF.L.U32 UR6, UR6, 0x1, URZ ;  /* 0x0000000106067899 */ /* 0x000fe200080006ff */
[----:B------:R-:W-:Y:S01]  /*0830*/  ELECT P0, URZ, PT ;  /* 0x0000000000ff782f */ /* 0x000fe20003800000 */
[----:B------:R-:W1:Y:S02]  /*0840*/  FENCE.VIEW.ASYNC.S ;  /* 0x00000000000073c6 */ /* 0x000e640000000000 */
[----:B-1----:R4:W1:Y:S08]  /*0850*/  SYNCS.EXCH.64 URZ, [UR4+0x70], UR8 ;  /* 0x0000700804ff75b2 */ /* 0x0028700008000100 */
[----:B------:R4:W1:Y:S01]  /*0860*/  SYNCS.EXCH.64 URZ, [UR4+0x80], UR6 ;  /* 0x0000800604ff75b2 */ /* 0x0008620008000100 */
[----:B------:R4:W1:Y:S01]  /*0870*/  SYNCS.EXCH.64 URZ, [UR4+0x78], UR8 ;  /* 0x0000780804ff75b2 */ /* 0x0008620008000100 */
[----:B------:R4:W1:Y:S02]  /*0880*/  SYNCS.EXCH.64 URZ, [UR4+0x88], UR6 ;  /* 0x0000880604ff75b2 */ /* 0x0008640008000100 */
[----:B----4-:R-:W-:Y:S01]  /*0890*/  NOP ;  /* 0x0000000000007918 */ /* 0x010fe20000000000 */
.L_x_10:
[----:B------:R-:W4:Y:S01]  /*08a0*/  SHFL.IDX PT, R0, R2, RZ, 0x1f ;  /* 0x00001fff02007589 */ /* 0x000f2200000e0000 */
[----:B------:R-:W-:Y:S01]  /*08b0*/  NOP ;  /* 0x0000000000007918 */ /* 0x000fe20000000000 */
[----:B----4-:R-:W-:-:S13]  /*08c0*/  ISETP.NE.AND P0, PT, R0, 0x3, PT ;  /* 0x000000030000780c */ /* 0x010fda0003f05270 */
[----:B------:R-:W-:Y:S05]  /*08d0*/  @P0 BRA `(.L_x_11) ;  /* 0x00000000002c0947 */ /* 0x000fea0003800000 */
[----:B-1----:R-:W-:Y:S01]  /*08e0*/  UMOV UR4, 0x400 ;  /* 0x0000040000047882 */ /* 0x002fe20000000000 */
[----:B------:R-:W-:Y:S01]  /*08f0*/  UMOV UR6, 0x20 ;  /* 0x0000002000067882 */ /* 0x000fe20000000000 */
[----:B------:R-:W-:Y:S02]  /*0900*/  ULEA UR4, UR15, UR4, 0x18 ;  /* 0x000000040f047291 */ /* 0x000fe4000f8ec0ff */
[----:B------:R-:W-:-:S04]  /*0910*/  UIADD3 UR6, UPT, UPT, -UR6, 0x100000, URZ ;  /* 0x0010000006067890 */ /* 0x000fc8000fffe1ff */
[----:B------:R-:W-:Y:S02]  /*0920*/  USHF.L.U32 UR7, UR6, 0xb, URZ ;  /* 0x0000000b06077899 */ /* 0x000fe400080006ff */
[----:B------:R-:W-:Y:S01]  /*0930*/  USHF.L.U32 UR6, UR6, 0x1, URZ ;  /* 0x0000000106067899 */ /* 0x000fe200080006ff */
[----:B------:R-:W-:Y:S01]  /*0940*/  ELECT P0, URZ, PT ;  /* 0x0000000000ff782f */ /* 0x000fe20003800000 */
[----:B------:R-:W1:Y:S10]  /*0950*/  FENCE.VIEW.ASYNC.S ;  /* 0x00000000000073c6 */ /* 0x000e740000000000 */
[----:B-1----:R4:W1:Y:S01]  /*0960*/  SYNCS.EXCH.64 URZ, [UR4+0x90], UR6 ;  /* 0x0000900604ff75b2 */ /* 0x0028620008000100 */
[----:B------:R4:W1:Y:S02]  /*0970*/  SYNCS.EXCH.64 URZ, [UR4+0x98], UR6 ;  /* 0x0000980604ff75b2 */ /* 0x0008640008000100 */
[----:B----4-:R-:W-:Y:S01]  /*0980*/  NOP ;  /* 0x0000000000007918 */ /* 0x010fe20000000000 */
.L_x_11:
[----:B------:R-:W4:Y:S01]  /*0990*/  SHFL.IDX PT, R0, R2, RZ, 0x1f ;  /* 0x00001fff02007589 */ /* 0x000f2200000e0000 */
[----:B------:R-:W-:Y:S01]  /*09a0*/  NOP ;  /* 0x0000000000007918 */ /* 0x000fe20000000000 */
[----:B----4-:R-:W-:-:S13]  /*09b0*/  ISETP.NE.AND P0, PT, R0, 0x4, PT ;  /* 0x000000040000780c */ /* 0x010fda0003f05270 */
[----:B------:R-:W-:Y:S05]  /*09c0*/  @P0 BRA `(.L_x_12) ;  /* 0x0000000000480947 */ /* 0x000fea0003800000 */
[----:B-1----:R-:W-:Y:S01]  /*09d0*/  UMOV UR6, 0x1e0 ;  /* 0x000001e000067882 */ /* 0x002fe20000000000 */
[----:B------:R-:W-:Y:S01]  /*09e0*/  UMOV UR4, 0x400 ;  /* 0x0000040000047882 */ /* 0x000fe20000000000 */
[----:B------:R-:W-:Y:S01]  /*09f0*/  USEL UR6, UR6, 0x1a0, UP4 ;  /* 0x000001a006067887 */ /* 0x000fe2000a000000 */
        /* <DEDUP_REMOVED lines=15> */
.L_x_12:
        /* <DEDUP_REMOVED lines=21> */
.L_x_13:
[----:B------:R-:W4:Y:S01]  /*0c40*/  SHFL.IDX PT, R2, R2, RZ, 0x1f ;  /* 0x00001fff02027589 */ /* 0x000f2200000e0000 */
[----:B------:R-:W-:Y:S01]  /*0c50*/  ISETP.NE.OR P1, PT, RZ, UR14, !P1 ;  /* 0x0000000eff007c0c */ /* 0x000fe2000cf25670 */
        /* <DEDUP_REMOVED lines=12> */
[----:B------:R4:W1:Y:S01]  /*0d20*/  SYNCS.EXCH.64 URZ, [UR4+0xf0], UR6 ;  /* 0x0000f00604ff75b2 */ /* 0x0008620008000100 */
[----:B------:R4:W1:Y:S01]  /*0d30*/  SYNCS.EXCH.64 URZ, [UR4+0xe8], UR6 ;  /* 0x0000e80604ff75b2 */ /* 0x0008620008000100 */
[----:B------:R4:W1:Y:S02]  /*0d40*/  SYNCS.EXCH.64 URZ, [UR4+0xf8], UR6 ;  /* 0x0000f80604ff75b2 */ /* 0x0008640008000100 */
[----:B----4-:R-:W-:Y:S01]  /*0d50*/  NOP ;  /* 0x0000000000007918 */ /* 0x010fe20000000000 */
.L_x_14:
[----:B------:R-:W-:Y:S01]  /*0d60*/  VOTEU.ALL UP0, P1 ;  /* 0x0000000000ff7886 */ /* 0x000fe20000800000 */
[----:B-1----:R-:W-:Y:S01]  /*0d70*/  UMOV UR4, 0x20 ;  /* 0x0000002000047882 */ /* 0x002fe20000000000 */
[----:B------:R-:W1:Y:S01]  /*0d80*/  LDCU UR7, c[0x0][0x36c] ;  /* 0x00006d80ff0777ac */ /* 0x000e620008000800 */
[----:B------:R-:W-:Y:S01]  /*0d90*/  NOP ;  /* 0x0000000000007918 */ /* 0x000fe20000000000 */
[----:B------:R-:W-:Y:S01]  /*0da0*/  LOP3.LUT R0, R4, 0x1f, RZ, 0xc0, !PT ;  /* 0x0000001f04007812 */ /* 0x000fe200078ec0ff */
[----:B------:R-:W-:Y:S01]  /*0db0*/  @!UP0 UMOV UR6, 0x400 ;  /* 0x0000040000068882 */ /* 0x000fe20000000000 */
[----:B------:R-:W-:-:S04]  /*0dc0*/  @!UP0 UIADD3 UR4, UPT, UPT, -UR4, 0x100000, URZ ;  /* 0x0010000004048890 */ /* 0x000fc8000fffe1ff */
[----:B------:R-:W-:Y:S02]  /*0dd0*/  @!UP0 USHF.L.U32 UR5, UR4, 0xb, URZ ;  /* 0x0000000b04058899 */ /* 0x000fe400080006ff */
[----:B------:R-:W-:Y:S02]  /*0de0*/  @!UP0 USHF.L.U32 UR4, UR4, 0x1, URZ ;  /* 0x0000000104048899 */ /* 0x000fe400080006ff */
[----:B------:R-:W-:Y:S01]  /*0df0*/  @!UP0 ULEA UR6, UR15, UR6, 0x18 ;  /* 0x000000060f068291 */ /* 0x000fe2000f8ec0ff */
[----:B------:R-:W-:Y:S01]  /*0e00*/  VOTEU.ALL UP0, P1 ;  /* 0x0000000000ff7886 */ /* 0x000fe20000800000 */
[----:B------:R-:W-:Y:S02]  /*0e10*/  UISETP.NE.AND UP5, UPT, UR14, URZ, UPT ;  /* 0x000000ff0e00728c */ /* 0x000fe4000bfa5270 */
[----:B-1----:R-:W-:Y:S01]  /*0e20*/  UISETP.EQ.U32.AND UP6, UPT, UR7, 0x1, UPT ;  /* 0x000000010700788c */ /* 0x002fe2000bfc2070 */
[----:B------:R-:W1:Y:S07]  /*0e30*/  FENCE.VIEW.ASYNC.S ;  /* 0x00000000000073c6 */ /* 0x000e6e0000000000 */
[----:B-1----:R1:W4:Y:S01]  /*0e40*/  @!UP0 SYNCS.EXCH.64 URZ, [UR6+0x100], UR4 ;  /* 0x0001000406ff85b2 */ /* 0x0023220008000100 */
[----:B------:R-:W-:Y:S05]  /*0e50*/  BRA.U !UP6, `(.L_x_15) ;  /* 0x000000010e087547 */ /* 0x000fea000b800000 */
[----:B--234-:R-:W-:Y:S01]  /*0e60*/  UCGABAR_ARV ;  /* 0x00000000000079c7 */ /* 0x01cfe20008000000 */
[----:B------:R-:W-:Y:S05]  /*0e70*/  BRA `(.L_x_16) ;  /* 0x0000000000047947 */ /* 0x000fea0003800000 */
.L_x_15:
[----:B--234-:R-:W-:Y:S01]  /*0e80*/  NOP ;  /* 0x0000000000007918 */ /* 0x01cfe20000000000 */
.L_x_16:
[----:B------:R-:W2:Y:S01]  /*0e90*/  S2UR UR23, SR_CTAID.X ;  /* 0x00000000001779c3 */ /* 0x000ea20000002500 */
[----:B------:R-:W-:-:S05]  /*0ea0*/  CS2R.32 R3, SR_CgaSize ;  /* 0x0000000000037805 */ /* 0x000fca0000008a00 */
[----:B------:R-:W-:-:S05]  /*0eb0*/  IMAD R3, R3, -0xa0, RZ ;  /* 0xffffff6003037824 */ /* 0x000fca00078e02ff */
[----:B-1----:R-:W-:-:S14]  /*0ec0*/  R2UR UR5, R3 ;  /* 0x00000000030572ca */ /* 0x002fdc00000e0000 */
[----:B------:R-:W1:Y:S01]  /*0ed0*/  LDCU UR5, c[0x0][UR5+0x2b0] ;  /* 0x00005600050577ac */ /* 0x000e620008000800 */
[----:B------:R-:W-:-:S05]  /*0ee0*/  CS2R.32 R3, SR_CgaSize ;  /* 0x0000000000037805 */ /* 0x000fca0000008a00 */
[----:B------:R-:W-:-:S05]  /*0ef0*/  IMAD R3, R3, -0xa0, RZ ;  /* 0xffffff6003037824 */ /* 0x000fca00078e02ff */
[----:B------:R-:W-:-:S14]  /*0f00*/  R2UR UR4, R3 ;  /* 0x00000000030472ca */ /* 0x000fdc00000e0000 */
[----:B------:R-:W3:Y:S01]  /*0f10*/  LDCU UR4, c[0x0][UR4+0x2b4] ;  /* 0x00005680040477ac */ /* 0x000ee20008000800 */
[----:B------:R-:W4:Y:S01]  /*0f20*/  S2UR UR7, SR_CTAID.Y ;  /* 0x00000000000779c3 */ /* 0x000f220000002600 */
[----:B------:R-:W3:Y:S01]  /*0f30*/  LDCU UR20, c[0x0][0xb24] ;  /* 0x00016480ff1477ac */ /* 0x000ee20008000800 */
[----:B------:R-:W-:-:S05]  /*0f40*/  CS2R.32 R3, SR_CgaSize ;  /* 0x0000000000037805 */ /* 0x000fca0000008a00 */
[----:B------:R-:W-:-:S05]  /*0f50*/  IMAD R3, R3, -0xa0, RZ ;  /* 0xffffff6003037824 */ /* 0x000fca00078e02ff */
[----:B------:R-:W-:-:S14]  /*0f60*/  R2UR UR60, R3 ;  /* 0x00000000033c72ca */ /* 0x000fdc00000e0000 */
[----:B------:R-:W4:Y:S01]  /*0f70*/  LDCU UR60, c[0x0][UR60+0x2a0] ;  /* 0x000054003c3c77ac */ /* 0x000f220008000800 */
[----:B------:R-:W1:Y:S01]  /*0f80*/  S2UR UR36, SR_CTAID.Z ;  /* 0x00000000002479c3 */ /* 0x000e620000002700 */
[----:B------:R-:W-:-:S05]  /*0f90*/  CS2R.32 R3, SR_CgaSize ;  /* 0x0000000000037805 */ /* 0x000fca0000008a00 */
[----:B------:R-:W-:-:S05]  /*0fa0*/  IMAD R3, R3, -0xa0, RZ ;  /* 0xffffff6003037824 */ /* 0x000fca00078e02ff */
[----:B------:R-:W-:-:S14]  /*0fb0*/  R2UR UR61, R3 ;  /* 0x00000000033d72ca */ /* 0x000fdc00000e0000 */
[----:B------:R-:W4:Y:S01]  /*0fc0*/  LDCU UR61, c[0x0][UR61+0x2a4] ;  /* 0x000054803d3d77ac */ /* 0x000f220008000800 */
[----:B------:R-:W4:Y:S01]  /*0fd0*/  LDCU UR21, c[0x0][0xb24] ;  /* 0x00016480ff1577ac */ /* 0x000f220008000800 */
[----:B--2---:R-:W-:Y:S01]  /*0fe0*/  I2FP.F32.U32 R3, UR23 ;  /* 0x0000001700037c45 */ /* 0x004fe20008201000 */
[----:B------:R-:W2:Y:S04]  /*0ff0*/  LDCU UR25, c[0x0][0xb30] ;  /* 0x00016600ff1977ac */ /* 0x000ea80008000800 */
[----:B-1----:R-:W-:Y:S01]  /*1000*/  FMUL R3, R3, UR5 ;  /* 0x0000000503037c20 */ /* 0x002fe20008400000 */
[----:B---3--:R-:W-:Y:S01]  /*1010*/  UISETP.GE.AND UP1, UPT, UR20, 0x1, UPT ;  /* 0x000000011400788c */ /* 0x008fe2000bf26270 */
[----:B----4-:R-:W-:Y:S01]  /*1020*/  I2FP.F32.U32 R2, UR7 ;  /* 0x0000000700027c45 */ /* 0x010fe20008201000 */
[----:B------:R-:W-:Y:S01]  /*1030*/  UMOV UR47, UR7 ;  /* 0x00000007002f7c82 */ /* 0x000fe20008000000 */
[----:B------:R-:W-:-:S02]  /*1040*/  UMOV UR46, UR23 ;  /* 0x00000017002e7c82 */ /* 0x000fc40008000000 */
[----:B------:R-:W1:Y:S01]  /*1050*/  F2I.U32.TRUNC.NTZ R3, R3 ;  /* 0x0000000300037305 */ /* 0x000e62000020f000 */
[----:B------:R-:W-:-:S07]  /*1060*/  FMUL R2, R2, UR4 ;  /* 0x0000000402027c20 */ /* 0x000fce0008400000 */
[----:B------:R-:W3:Y:S01]  /*1070*/  F2I.U32.TRUNC.NTZ R2, R2 ;  /* 0x0000000200027305 */ /* 0x000ee2000020f000 */
[----:B-1----:R-:W-:Y:S02]  /*1080*/  R2UR UR4, R3 ;  /* 0x00000000030472ca */ /* 0x002fe400000e0000 */
[----:B------:R-:W-:Y:S02]  /*1090*/  PRMT R3, RZ, 0x7610, R3 ;  /* 0x00007610ff037816 */ /* 0x000fe40000000003 */
[----:B---3--:R-:W-:Y:S02]  /*10a0*/  R2UR UR6, R2 ;  /* 0x00000000020672ca */ /* 0x008fe400000e0000 */
[----:B------:R-:W-:-:S07]  /*10b0*/  PRMT R2, RZ, 0x7610, R2 ;  /* 0x00007610ff027816 */ /* 0x000fce0000000002 */
[----:B------:R-:W-:-:S04]  /*10c0*/  UIADD3 UR5, UPT, UPT, -UR4, URZ, URZ ;  /* 0x000000ff04057290 */ /* 0x000fc8000fffe1ff */
[----:B------:R-:W-:Y:S02]  /*10d0*/  UIMAD UR60, UR60, UR5, UR23 ;  /* 0x000000053c3c72a4 */ /* 0x000fe4000f8e0217 */
[----:B------:R-:W-:-:S04]  /*10e0*/  UIADD3 UR4, UPT, UPT, -UR6, URZ, URZ ;  /* 0x000000ff06047290 */ /* 0x000fc8000fffe1ff */
[----:B------:R-:W-:Y:S01]  /*10f0*/  UIMAD UR61, UR61, UR4, UR7 ;  /* 0x000000043d3d72a4 */ /* 0x000fe2000f8e0207 */
[----:B--2---:R-:W-:Y:S11]  /*1100*/  BRA.U UP5, `(.L_x_17) ;  /* 0x0000000105287547 */ /* 0x004ff6000b800000 */
[----:B------:R-:W-:Y:S02]  /*1110*/  UISETP.NE.AND UP0, UPT, UR61, URZ, UPT ;  /* 0x000000ff3d00728c */ /* 0x000fe4000bf05270 */
[----:B------:R-:W-:Y:S02]  /*1120*/  ULOP3.LUT UR4, UR60, 0xfffffffe, URZ, 0xc0, !UPT ;  /* 0xfffffffe3c047892 */ /* 0x000fe4000f8ec0ff */
[----:B------:R-:W-:Y:S01]  /*1130*/  UISETP.LT.U32.OR UP0, UPT, UR60, 0x2, !UP0 ;  /* 0x000000023c00788c */ /* 0x000fe2000c701470 */
[----:B------:R-:W-:-:S03]  /*1140*/  UMOV UR7, 0x3 ;  /* 0x0000000300077882 */ /* 0x000fc60000000000 */
[----:B------:R-:W-:Y:S02]  /*1150*/  USEL UR6, URZ, 0x1, !UP0 ;  /* 0x00000001ff067887 */ /* 0x000fe4000c000000 */
[----:B------:R-:W-:Y:S02]  /*1160*/  USEL UR5, URZ, 0x2, !UP0 ;  /* 0x00000002ff057887 */ /* 0x000fe4000c000000 */
[----:B------:R-:W-:Y:S02]  /*1170*/  USHF.L.U32 UR4, UR7, UR4, URZ ;  /* 0x0000000407047299 */ /* 0x000fe400080006ff */
[----:B------:R-:W-:-:S04]  /*1180*/  UIADD3 UR5, UPT, UPT, UR6, UR5, URZ ;  /* 0x0000000506057290 */ /* 0x000fc8000fffe0ff */
[----:B------:R-:W-:Y:S02]  /*1190*/  MOV R2, UR4 ;  /* 0x0000000400027c02 */ /* 0x000fe40008000f00 */
[----:B------:R-:W-:Y:S02]  /*11a0*/  MOV R3, UR5 ;  /* 0x0000000500037c02 */ /* 0x000fe40008000f00 */
.L_x_17:
[----:B------:R-:W-:Y:S05]  /*11b0*/  BRA.U !UP1, `(.L_x_18) ;  /* 0x0000000109d47547 */ /* 0x000fea000b800000 */
[----:B------:R-:W1:Y:S01]  /*11c0*/  LDCU.128 UR16, c[0x0][0xb10] ;  /* 0x00016200ff1077ac */ /* 0x000e620008000c00 */
[----:B------:R-:W2:Y:S01]  /*11d0*/  LDCU UR6, c[0x0][0x370] ;  /* 0x00006e00ff0677ac */ /* 0x000ea20008000800 */
[----:B------:R-:W3:Y:S01]  /*11e0*/  LDCU UR7, c[0x0][0x374] ;  /* 0x00006e80ff0777ac */ /* 0x000ee20008000800 */
[----:B------:R-:W4:Y:S01]  /*11f0*/  LDCU UR22, c[0x0][0xb0c] ;  /* 0x00016180ff1677ac */ /* 0x000f220008000800 */
[----:B------:R-:W4:Y:S01]  /*1200*/  LDCU UR24, c[0x0][0xb20] ;  /* 0x00016400ff1877ac */ /* 0x000f220008000800 */
[----:B------:R-:W4:Y:S01]  /*1210*/  LDCU.64 UR8, c[0x0][0xb28] ;  /* 0x00016500ff0877ac */ /* 0x000f220008000a00 */
[----:B-1----:R-:W-:Y:S02]  /*1220*/  UISETP.NE.AND UP3, UPT, UR18, 0x1, UPT ;  /* 0x000000011200788c */ /* 0x002fe4000bf65270 */
[----:B---3--:R-:W-:Y:S02]  /*1230*/  UIMAD.WIDE.U32 UR10, UR7, UR19, URZ ;  /* 0x00000013070a72a5 */ /* 0x008fe4000f8e00ff */
[----:B--2---:R-:W-:-:S02]  /*1240*/  UIMAD.WIDE.U32 UR12, UR6, UR16, URZ ;  /* 0x00000010060c72a5 */ /* 0x004fc4000f8e00ff */
[----:B----4-:R-:W-:Y:S02]  /*1250*/  UISETP.NE.AND UP0, UPT, UR22, 0x1, UPT ;  /* 0x000000011600788c */ /* 0x010fe4000bf05270 */
[----:B------:R-:W-:Y:S01]  /*1260*/  UIMAD.WIDE.U32 UR4, UR23, UR16, URZ ;  /* 0x00000010170472a5 */ /* 0x000fe2000f8e00ff */
[----:B------:R-:W-:Y:S02]  /*1270*/  UMOV UR10, UR11 ;  /* 0x0000000b000a7c82 */ /* 0x000fe40008000000 */
[----:B------:R-:W-:Y:S01]  /*1280*/  UMOV UR12, UR13 ;  /* 0x0000000d000c7c82 */ /* 0x000fe20008000000 */
[----:B------:R-:W-:Y:S02]  /*1290*/  @UP3 USHF.R.U32.HI UR7, URZ, UR24, UR10 ;  /* 0x00000018ff073299 */ /* 0x000fe4000801160a */
[----:B------:R-:W-:Y:S01]  /*12a0*/  UISETP.NE.AND UP1, UPT, UR20, 0x1, UPT ;  /* 0x000000011400788c */ /* 0x000fe2000bf25270 */
[----:B------:R-:W-:Y:S02]  /*12b0*/  UMOV UR4, UR5 ;  /* 0x0000000500047c82 */ /* 0x000fe40008000000 */
[----:B------:R-:W-:-:S02]  /*12c0*/  @UP0 USHF.R.U32.HI UR6, URZ, UR17, UR12 ;  /* 0x00000011ff060299 */ /* 0x000fc4000801160c */
[----:B------:R-:W-:Y:S02]  /*12d0*/  USHF.R.U32.HI UR4, URZ, UR17, UR4 ;  /* 0x00000011ff047299 */ /* 0x000fe40008011604 */
[----:B------:R-:W-:Y:S02]  /*12e0*/  UIMAD.WIDE.U32 UR12, UR47, UR19, URZ ;  /* 0x000000132f0c72a5 */ /* 0x000fe4000f8e00ff */
[----:B------:R-:W-:Y:S02]  /*12f0*/  UIMAD.WIDE.U32 UR10, UR7, UR8, URZ ;  /* 0x00000008070a72a5 */ /* 0x000fe4000f8e00ff */
[----:B------:R-:W-:Y:S02]  /*1300*/  UIMAD.WIDE.U32 UR16, UR6, UR8, URZ ;  /* 0x00000008061072a5 */ /* 0x000fe4000f8e00ff */
[----:B------:R-:W-:-:S03]  /*1310*/  USEL UR5, UR23, UR4, !UP0 ;  /* 0x0000000417057287 */ /* 0x000fc6000c000000 */
[----:B------:R-:W-:Y:S01]  /*1320*/  UMOV UR4, UR13 ;  /* 0x0000000d00047c82 */ /* 0x000fe20008000000 */
[----:B------:R-:W-:Y:S01]  /*1330*/  UMOV UR10, UR11 ;  /* 0x0000000b000a7c82 */ /* 0x000fe20008000000 */
[----:B------:R-:W-:Y:S02]  /*1340*/  USHF.R.U32.HI UR4, URZ, UR24, UR4 ;  /* 0x00000018ff047299 */ /* 0x000fe40008011604 */
[----:B------:R-:W-:Y:S01]  /*1350*/  @UP1 USHF.R.U32.HI UR7, URZ, UR9, UR10 ;  /* 0x00000009ff071299 */ /* 0x000fe2000801160a */
[----:B------:R-:W-:Y:S01]  /*1360*/  UMOV UR16, UR17 ;  /* 0x0000001100107c82 */ /* 0x000fe20008000000 */
[----:B------:R-:W-:Y:S02]  /*1370*/  USEL UR4, UR47, UR4, !UP3 ;  /* 0x000000042f047287 */ /* 0x000fe4000d800000 */
[----:B------:R-:W-:Y:S02]  /*1380*/  @UP1 USHF.R.U32.HI UR6, URZ, UR9, UR16 ;  /* 0x00000009ff061299 */ /* 0x000fe40008011610 */
[----:B------:R-:W-:-:S02]  /*1390*/  UIMAD UR7, UR7, UR20, URZ ;  /* 0x00000014070772a4 */ /* 0x000fc4000f8e02ff */
[----:B------:R-:W-:Y:S02]  /*13a0*/  UIMAD UR12, UR6, UR20, URZ ;  /* 0x00000014060c72a4 */ /* 0x000fe4000f8e02ff */
[----:B------:R-:W-:Y:S02]  /*13b0*/  UISETP.GE.AND UP0, UPT, UR4, UR7, UPT ;  /* 0x000000070400728c */ /* 0x000fe4000bf06270 */
[----:B------:R-:W-:Y:S02]  /*13c0*/  UIMAD.WIDE.U32 UR10, UR4, UR8, URZ ;  /* 0x00000008040a72a5 */ /* 0x000fe4000f8e00ff */
[----:B------:R-:W-:Y:S02]  /*13d0*/  UISETP.GE.OR UP0, UPT, UR5, UR12, UP0 ;  /* 0x0000000c0500728c */ /* 0x000fe40008706670 */
[----:B------:R-:W-:Y:S02]  /*13e0*/  UIMAD.WIDE.U32 UR12, UR5, UR8, URZ ;  /* 0x00000008050c72a5 */ /* 0x000fe4000f8e00ff */
[----:B------:R-:W-:Y:S01]  /*13f0*/  UIADD3 UR10, UPT, UPT, -UR4, URZ, URZ ;  /* 0x000000ff040a7290 */ /* 0x000fe2000fffe1ff */
[----:B------:R-:W-:Y:S01]  /*1400*/  UMOV UR8, UR11 ;  /* 0x0000000b00087c82 */ /* 0x000fe20008000000 */
[----:B------:R-:W-:-:S02]  /*1410*/  UIADD3 UR46, UPT, UPT, -UR5, URZ, URZ ;  /* 0x000000ff052e7290 */ /* 0x000fc4000fffe1ff */
[----:B------:R-:W-:-:S03]  /*1420*/  USHF.R.U32.HI UR8, URZ, UR9, UR8 ;  /* 0x00000009ff087299 */ /* 0x000fc60008011608 */
[----:B------:R-:W-:Y:S01]  /*1430*/  @!UP0 UMOV UR7, UR13 ;  /* 0x0000000d00078c82 */ /* 0x000fe20008000000 */
[----:B------:R-:W-:Y:S02]  /*1440*/  UIMAD UR47, UR18, UR10, UR47 ;  /* 0x0000000a122f72a4 */ /* 0x000fe4000f8e022f */
[----:B------:R-:W-:Y:S02]  /*1450*/  USEL UR8, UR4, UR8, !UP1 ;  /* 0x0000000804087287 */ /* 0x000fe4000c800000 */
[----:B------:R-:W-:Y:S02]  /*1460*/  @!UP0 USHF.R.U32.HI UR7, URZ, UR9, UR7 ;  /* 0x00000009ff078299 */ /* 0x000fe40008011607 */
[----:B------:R-:W-:Y:S02]  /*1470*/  UIADD3 UR9, UPT, UPT, -UR8, URZ, URZ ;  /* 0x000000ff08097290 */ /* 0x000fe4000fffe1ff */
[----:B------:R-:W-:Y:S02]  /*1480*/  @!UP0 USEL UR7, UR5, UR7, !UP1 ;  /* 0x0000000705078287 */ /* 0x000fe4000c800000 */
[----:B------:R-:W-:-:S02]  /*1490*/  UIMAD UR9, UR20, UR9, UR4 ;  /* 0x00000009140972a4 */ /* 0x000fc4000f8e0204 */
[----:B------:R-:W-:Y:S02]  /*14a0*/  @!UP0 UIADD3 UR8, UPT, UPT, UR8, -UR7, URZ ;  /* 0x8000000708088290 */ /* 0x000fe4000fffe0ff */
[----:B------:R-:W-:Y:S02]  /*14b0*/  @!UP0 UIMAD UR6, UR9, UR6, UR7 ;  /* 0x00000006090682a4 */ /* 0x000fe4000f8e0207 */
[----:B------:R-:W-:Y:S02]  /*14c0*/  @!UP0 UIMAD UR4, UR8, UR20, UR5 ;  /* 0x00000014080482a4 */ /* 0x000fe4000f8e0205 */
[----:B------:R-:W-:Y:S02]  /*14d0*/  UIMAD UR46, UR22, UR46, UR23 ;  /* 0x0000002e162e72a4 */ /* 0x000fe4000f8e0217 */
[----:B------:R-:W-:Y:S01]  /*14e0*/  UIMAD UR47, UR4, UR18, UR47 ;  /* 0x00000012042f72a4 */ /* 0x000fe2000f8e022f */
[----:B------:R-:W-:Y:S02]  /*14f0*/  @!UP0 UMOV UR5, UR6 ;  /* 0x0000000600058c82 */ /* 0x000fe40008000000 */
[----:B------:R-:W-:-:S12]  /*1500*/  UIMAD UR46, UR5, UR22, UR46 ;  /* 0x00000016052e72a4 */ /* 0x000fd8000f8e022e */
.L_x_18:
[----:B------:R-:W-:Y:S02]  /*1510*/  UISETP.NE.AND UP1, UPT, UR25, 0x1, UPT ;  /* 0x000000011900788c */ /* 0x000fe4000bf25270 */
[----:B------:R-:W-:-:S07]  /*1520*/  UISETP.NE.AND UP0, UPT, UR14, 0x2, UPT ;  /* 0x000000020e00788c */ /* 0x000fce000bf05270 */
[----:B------:R-:W-:Y:S05]  /*1530*/  BRA.U UP1, `(.L_x_19) ;  /* 0x0000000101407547 */ /* 0x000fea000b800000 */
[----:B------:R-:W1:Y:S01]  /*1540*/  LDCU.128 UR8, c[0x0][0xb10] ;  /* 0x00016200ff0877ac */ /* 0x000e620008000c00 */
[----:B------:R-:W2:Y:S01]  /*1550*/  LDCU UR12, c[0x0][0xb0c] ;  /* 0x00016180ff0c77ac */ /* 0x000ea20008000800 */
[----:B------:R-:W3:Y:S01]  /*1560*/  LDCU UR13, c[0x0][0xb20] ;  /* 0x00016400ff0d77ac */ /* 0x000ee20008000800 */
[----:B-1----:R-:W-:Y:S02]  /*1570*/  UIMAD.WIDE.U32 UR4, UR46, UR8, URZ ;  /* 0x000000082e0472a5 */ /* 0x002fe4000f8e00ff */
[----:B------:R-:W-:Y:S02]  /*1580*/  UIMAD.WIDE.U32 UR6, UR47, UR11, URZ ;  /* 0x0000000b2f0672a5 */ /* 0x000fe4000f8e00ff */
[----:B--2---:R-:W-:Y:S02]  /*1590*/  UISETP.NE.AND UP1, UPT, UR12, 0x1, UPT ;  /* 0x000000010c00788c */ /* 0x004fe4000bf25270 */
[----:B------:R-:W-:-:S03]  /*15a0*/  USHF.R.U32.HI UR5, URZ, UR9, UR5 ;  /* 0x00000009ff057299 */ /* 0x000fc60008011605 */
[----:B------:R-:W-:Y:S01]  /*15b0*/  UMOV UR4, UR7 ;  /* 0x0000000700047c82 */ /* 0x000fe20008000000 */
[----:B------:R-:W-:Y:S02]  /*15c0*/  USEL UR5, UR46, UR5, !UP1 ;  /* 0x000000052e057287 */ /* 0x000fe4000c800000 */
[----:B------:R-:W-:Y:S02]  /*15d0*/  UISETP.NE.AND UP1, UPT, UR10, 0x1, UPT ;  /* 0x000000010a00788c */ /* 0x000fe4000bf25270 */
[----:B---3--:R-:W-:-:S04]  /*15e0*/  USHF.R.U32.HI UR4, URZ, UR13, UR4 ;  /* 0x0000000dff047299 */ /* 0x008fc80008011604 */
[----:B------:R-:W-:-:S04]  /*15f0*/  USEL UR4, UR47, UR4, !UP1 ;  /* 0x000000042f047287 */ /* 0x000fc8000c800000 */
[----:B------:R-:W-:Y:S02]  /*1600*/  UIADD3 UR6, UPT, UPT, -UR4, UR5, URZ ;  /* 0x0000000504067290 */ /* 0x000fe4000fffe1ff */
[----:B------:R-:W-:Y:S02]  /*1610*/  UIADD3 UR4, UPT, UPT, UR4, -UR5, URZ ;  /* 0x8000000504047290 */ /* 0x000fe4000fffe0ff */
[----:B------:R-:W-:Y:S02]  /*1620*/  UIMAD UR47, UR6, UR10, UR47 ;  /* 0x0000000a062f72a4 */ /* 0x000fe4000f8e022f */
[----:B------:R-:W-:-:S12]  /*1630*/  UIMAD UR46, UR4, UR12, UR46 ;  /* 0x0000000c042e72a4 */ /* 0x000fd8000f8e022e */
.L_x_19:
[----:B------:R-:W-:Y:S05]  /*1640*/  BRA.U !UP6, `(.L_x_20) ;  /* 0x000000010e0c7547 */ /* 0x000fea000b800000 */
[----:B------:R-:W-:Y:S01]  /*1650*/  UCGABAR_WAIT ;  /* 0x0000000000007dc7 */ /* 0x000fe20008000000 */
[----:B------:R-:W-:Y:S01]  /*1660*/  CCTL.IVALL ;  /* 0x00000000ff00798f */ /* 0x000fe20002000000 */
[----:B------:R-:W-:Y:S05]  /*1670*/  BRA `(.L_x_21) ;  /* 0x0000000000047947 */ /* 0x000fea0003800000 */
.L_x_20:
[----:B------:R-:W-:Y:S06]  /*1680*/  BAR.SYNC.DEFER_BLOCKING 0x0 ;  /* 0x0000000000007b1d */ /* 0x000fec0000010000 */
.L_x_21:
[----:B------:R-:W-:Y:S05]  /*1690*/  BRA.U UP0, `(.L_x_22) ;  /* 0x0000001500447547 */ /* 0x000fea000b800000 */
[----:B------:R-:W1:Y:S01]  /*16a0*/  LDCU UR6, c[0x0][0x38c] ;  /* 0x00007180ff0677ac */ /* 0x000e620008000800 */
[----:B------:R-:W-:Y:S01]  /*16b0*/  PLOP3.LUT P1, PT, PT, PT, UP4, 0x80, 0x8 ;  /* 0x000000000008781c */ /* 0x000fe20003f2f048 */
[----:B------:R-:W-:Y:S01]  /*16c0*/  IMAD.MOV.U32 R12, RZ, RZ, 0x1 ;  /* 0x00000001ff0c7424 */ /* 0x000fe200078e00ff */
[----:B------:R-:W-:Y:S02]  /*16d0*/  ISETP.NE.AND P2, PT, R0, RZ, P3 ;  /* 0x000000ff0000720c */ /* 0x000fe40001f45270 */
[----:B------:R-:W-:Y:S02]  /*16e0*/  CS2R R10, SRZ ;  /* 0x00000000000a7805 */ /* 0x000fe4000001ff00 */
[----:B------:R-:W-:Y:S01]  /*16f0*/  PLOP3.LUT P1, PT, P1, PT, PT, 0x8, 0x80 ;  /* 0x000000000080781c */ /* 0x000fe20000f2e170 */
[----:B------:R-:W-:Y:S01]  /*1700*/  IMAD.MOV.U32 R9, RZ, RZ, RZ ;  /* 0x000000ffff097224 */ /* 0x000fe200078e00ff */
[----:B------:R-:W2:Y:S01]  /*1710*/  LDCU UR39, c[0x0][0x370] ;  /* 0x00006e00ff2777ac */ /* 0x000ea20008000800 */
[----:B------:R-:W-:Y:S01]  /*1720*/  IMAD.MOV.U32 R8, RZ, RZ, 0x1 ;  /* 0x00000001ff087424 */ /* 0x000fe200078e00ff */
[----:B------:R-:W-:Y:S01]  /*1730*/  ULOP3.LUT UR48, UR23, 0x1, URZ, 0xc0, !UPT ;  /* 0x0000000117307892 */ /* 0x000fe2000f8ec0ff */
[----:B------:R-:W3:Y:S01]  /*1740*/  LDCU.64 UR26, c[0x0][0x348] ;  /* 0x00006900ff1a77ac */ /* 0x000ee20008000a00 */
[----:B------:R-:W-:-:S02]  /*1750*/  USHF.L.U32 UR45, UR23, 0x7, URZ ;  /* 0x00000007172d7899 */ /* 0x000fc400080006ff */
[----:B-1----:R-:W-:Y:S02]  /*1760*/  UIADD3 UR5, UPT, UPT, UR6, 0x1f, URZ ;  /* 0x0000001f06057890 */ /* 0x002fe4000fffe0ff */
[----:B------:R-:W-:Y:S02]  /*1770*/  UIADD3 UR44, UPT, UPT, UR6, 0x3e, URZ ;  /* 0x0000003e062c7890 */ /* 0x000fe4000fffe0ff */
[----:B------:R-:W-:Y:S01]  /*1780*/  USHF.R.S32.HI UR4, URZ, 0x1f, UR5 ;  /* 0x0000001fff047899 */ /* 0x000fe20008011405 */
[----:B------:R-:W1:Y:S03]  /*1790*/  LDCU UR38, c[0x0][0x374] ;  /* 0x00006e80ff2677ac */ /* 0x000e660008000800 */
[----:B------:R-:W-:Y:S02]  /*17a0*/  ULEA.HI UR4, UR4, UR5, URZ, 0x5 ;  /* 0x0000000504047291 */ /* 0x000fe4000f8f28ff */
[----:B------:R-:W-:-:S02]  /*17b0*/  UIADD3 UR5, UPT, UPT, UR6, -0x1, URZ ;  /* 0xffffffff06057890 */ /* 0x000fc4000fffe0ff */
[----:B------:R-:W-:Y:S02]  /*17c0*/  USHF.R.S32.HI UR41, URZ, 0x5, UR4 ;  /* 0x00000005ff297899 */ /* 0x000fe40008011404 */
[----:B------:R-:W-:Y:S02]  /*17d0*/  UISETP.GE.U32.AND UP1, UPT, UR5, -0x3f, UPT ;  /* 0xffffffc10500788c */ /* 0x000fe4000bf26070 */
[----:B------:R-:W-:Y:S01]  /*17e0*/  UISETP.LT.U32.AND UP0, UPT, UR41, 0x7, UPT ;  /* 0x000000072900788c */ /* 0x000fe2000bf01070 */
[----:B------:R-:W-:-:S03]  /*17f0*/  UMOV UR6, URZ ;  /* 0x000000ff00067c82 */ /* 0x000fc60008000000 */
[----:B------:R-:W-:Y:S02]  /*1800*/  USEL UR40, UR41, 0x7, UP0 ;  /* 0x0000000729287887 */ /* 0x000fe40008000000 */
[----:B------:R-:W-:Y:S02]  /*1810*/  UISETP.NE.AND UP0, UPT, UR14, URZ, UPT ;  /* 0x000000ff0e00728c */ /* 0x000fe4000bf05270 */
[----:B------:R-:W-:Y:S02]  /*1820*/  UIADD3 UR4, UPT, UPT, UR40, -0x1, URZ ;  /* 0xffffffff28047890 */ /* 0x000fe4000fffe0ff */
[----:B------:R-:W-:Y:S02]  /*1830*/  @UP1 UIADD3 UR4, UPT, UPT, UR40, URZ, URZ ;  /* 0x000000ff28041290 */ /* 0x000fe4000fffe0ff */
[----:B------:R-:W-:Y:S02]  /*1840*/  USEL UR14, UR53, 0x2, UP0 ;  /* 0x00000002350e7887 */ /* 0x000fe40008000000 */
[----:B------:R-:W-:-:S02]  /*1850*/  UIADD3 UR43, UPT, UPT, UR41, -UR40, URZ ;  /* 0x80000028292b7290 */ /* 0x000fc4000fffe0ff */
[----:B------:R-:W-:Y:S02]  /*1860*/  UIADD3 UR30, UPT, UPT, UR4, 0x1, URZ ;  /* 0x00000001041e7890 */ /* 0x000fe4000fffe0ff */
[----:B-123--:R-:W-:-:S12]  /*1870*/  UIADD3 UR42, UPT, UPT, -UR4, URZ, URZ ;  /* 0x000000ff042a7290 */ /* 0x00efd8000fffe1ff */
.L_x_42:
[----:B------:R-:W-:Y:S01]  /*1880*/  UISETP.NE.AND UP0, UPT, UR15, URZ, UPT ;  /* 0x000000ff0f00728c */ /* 0x000fe2000bf05270 */
[----:B------:R-:W1:Y:S08]  /*1890*/  S2UR UR15, SR_CgaCtaId ;  /* 0x00000000000f79c3 */ /* 0x000e700000008800 */
[----:B------:R-:W-:Y:S05]  /*18a0*/  BRA.U UP0, `(.L_x_23) ;  /* 0x0000000100347547 */ /* 0x000fea000b800000 */
[----:B------:R-:W2:Y:S01]  /*18b0*/  S2R R0, SR_CgaCtaId ;  /* 0x0000000000007919 */ /* 0x000ea20000008800 */
[----:B------:R-:W-:-:S04]  /*18c0*/  MOV R2, 0x400 ;  /* 0x0000040000027802 */ /* 0x000fc80000000f00 */
[----:B--2---:R-:W-:Y:S02]  /*18d0*/  LEA R0, R0, R2, 0x18 ;  /* 0x0000000200007211 */ /* 0x004fe400078ec0ff */
[----:B------:R-:W-:-:S03]  /*18e0*/  SHF.L.U32 R2, R8, 0x1f, RZ ;  /* 0x0000001f08027819 */ /* 0x000fc600000006ff */
[----:B------:R-:W-:-:S04]  /*18f0*/  IMAD R0, R9, 0x8, R0 ;  /* 0x0000000809007824 */ /* 0x000fc800078e0200 */
[----:B------:R-:W2:Y:S02]  /*1900*/  SYNCS.PHASECHK.TRANS64.TRYWAIT P0, [R0+URZ+0xf0], R2 ;  /* 0x0000f002000075a7 */ /* 0x000ea400080011ff */
[----:B--2---:R-:W-:Y:S05]  /*1910*/  @!P0 BRA `(.L_x_24) ;  /* 0x000000b000308947 */ /* 0x004fea0003800000 */
.L_x_127:
[----:B------:R-:W-:Y:S01]  /*1920*/  VIADD R9, R9, 0x1 ;  /* 0x0000000109097836 */ /* 0x000fe20000000000 */
[----:B------:R2:W-:Y:S04]  /*1930*/  SYNCS.ARRIVE.TRANS64.A1T0 RZ, [R0+URZ+0xe0], RZ ;  /* 0x0000e0ff00ff79a7 */ /* 0x0005e800081000ff */
[----:B------:R-:W-:-:S04]  /*1940*/  ISETP.NE.AND P0, PT, R9, 0x2, PT ;  /* 0x000000020900780c */ /* 0x000fc80003f05270 */
[----:B------:R-:W-:Y:S02]  /*1950*/  SEL R9, R9, RZ, P0 ;  /* 0x000000ff09097207 */ /* 0x000fe40000000000 */
[----:B--2---:R-:W-:-:S04]  /*1960*/  SEL R0, RZ, 0x1, P0 ;  /* 0x00000001ff007807 */ /* 0x004fc80000000000 */
[----:B------:R-:W-:-:S07]  /*1970*/  LOP3.LUT R8, R8, R0, RZ, 0x3c, !PT ;  /* 0x0000000008087212 */ /* 0x000fce00078e3cff */
.L_x_23:
[----:B------:R-:W-:Y:S01]  /*1980*/  UMOV UR4, 0x400 ;  /* 0x0000040000047882 */ /* 0x000fe20000000000 */
[----:B------:R-:W-:Y:S01]  /*1990*/  SHF.L.U32 R0, R12, 0x1f, RZ ;  /* 0x0000001f0c007819 */ /* 0x000fe200000006ff */
[----:B-1----:R-:W-:Y:S02]  /*19a0*/  ULEA UR4, UR15, UR4, 0x18 ;  /* 0x000000040f047291 */ /* 0x002fe4000f8ec0ff */
[----:B------:R-:W-:Y:S02]  /*19b0*/  UISETP.GE.U32.AND UP0, UPT, UR44, 0x3f, UPT ;  /* 0x0000003f2c00788c */ /* 0x000fe4000bf06070 */
[----:B------:R-:W-:Y:S02]  /*19c0*/  ULEA UR5, UR6, UR4, 0x3 ;  /* 0x0000000406057291 */ /* 0x000fe4000f8e18ff */
[----:B------:R-:W-:Y:S01]  /*19d0*/  ULEA UR11, UR47, UR48, 0x1 ;  /* 0x000000302f0b7291 */ /* 0x000fe2000f8e08ff */
[----:B------:R-:W-:-:S03]  /*19e0*/  UMOV UR7, URZ ;  /* 0x000000ff00077c82 */ /* 0x000fc60008000000 */
[----:B------:R-:W-:-:S03]  /*19f0*/  UIMAD UR11, UR11, 0x70, URZ ;  /* 0x000000700b0b78a4 */ /* 0x000fc6000f8e02ff */
[----:B------:R1:W2:Y:S01]  /*1a00*/  SYNCS.PHASECHK.TRANS64.TRYWAIT P0, [UR5+0x38], R0 ;  /* 0x00003800ff0075a7 */ /* 0x0002a20008001105 */
[----:B------:R-:W-:-:S04]  /*1a10*/  ULEA.HI UR5, UR46, UR46, URZ, 0x1 ;  /* 0x0000002e2e057291 */ /* 0x000fc8000f8f08ff */
[----:B------:R-:W-:-:S04]  /*1a20*/  USHF.L.U32 UR5, UR5, 0x7, URZ ;  /* 0x0000000705057899 */ /* 0x000fc800080006ff */
[----:B------:R-:W-:-:S04]  /*1a30*/  ULOP3.LUT UR35, UR5, 0xffffff00, URZ, 0xc0, !UPT ;  /* 0xffffff0005237892 */ /* 0x000fc8000f8ec0ff */
[----:B------:R-:W-:Y:S01]  /*1a40*/  ULOP3.LUT UR35, UR35, 0x80, UR45, 0xf8, !UPT ;  /* 0x0000008023237892 */ /* 0x000fe2000f8ef82d */
[----:B------:R-:W-:Y:S11]  /*1a50*/  BRA.U !UP0, `(.L_x_25) ;  /* 0x0000000108c07547 */ /* 0x000ff6000b800000 */
[----:B------:R-:W-:Y:S01]  /*1a60*/  UMOV UR13, UR42 ;  /* 0x0000002a000d7c82 */ /* 0x000fe20008000000 */
[----:B------:R-:W-:Y:S01]  /*1a70*/  UMOV UR5, UR6 ;  /* 0x0000000600057c82 */ /* 0x000fe20008000000 */
[----:B------:R-:W-:-:S05]  /*1a80*/  UMOV UR34, URZ ;  /* 0x000000ff00227c82 */ /* 0x000fca0008000000 */
.L_x_31:
[----:B--2---:R-:W-:Y:S01]  /*1a90*/  @P3 MOV R2, 0x7800 ;  /* 0x0000780000023802 */ /* 0x004fe20000000f00 */
[----:B------:R-:W-:Y:S01]  /*1aa0*/  ULEA UR33, UR5, UR4, 0x3 ;  /* 0x0000000405217291 */ /* 0x000fe2000f8e18ff */
[----:B--234-:R-:W-:Y:S11]  /*1ab0*/  @P0 BRA `(.L_x_26) ;  /* 0x00000000000c0947 */ /* 0x01cff60003800000 */
[----:B------:R-:W-:Y:S04]  /*1ac0*/  SHF.L.U32 R3, R12, 0x1f, RZ ;  /* 0x0000001f0c037819 */ /* 0x000fe800000006ff */
[----:B------:R-:W2:Y:S02]  /*1ad0*/  SYNCS.PHASECHK.TRANS64.TRYWAIT P0, [UR33+0x38], R3 ;  /* 0x00003803ff0075a7 */ /* 0x000ea40008001121 */
[----:B--2---:R-:W-:Y:S05]  /*1ae0*/  @!P0 BRA `(.L_x_27) ;  /* 0x000000ac00d08947 */ /* 0x004fea0003800000 */
.L_x_26:
[----:B------:R2:W-:Y:S01]  /*1af0*/  @P3 SYNCS.ARRIVE.TRANS64 RZ, [UR33], R2 ;  /* 0x00000002ffff39a7 */ /* 0x0005e20008000021 */
[----:B------:R-:W-:Y:S02]  /*1b00*/  ULOP3.LUT UR6, UR14, 0x2, URZ, 0xfc, !UPT ;  /* 0x000000020e067892 */ /* 0x000fe4000f8efcff */
[----:B------:R-:W-:Y:S02]  /*1b10*/  UIADD3 UR13, UPT, UPT, UR13, 0x1, URZ ;  /* 0x000000010d0d7890 */ /* 0x000fe4000fffe0ff */
[----:B------:R-:W-:Y:S02]  /*1b20*/  UISETP.NE.AND UP0, UPT, UR6, 0x2, UPT ;  /* 0x000000020600788c */ /* 0x000fe4000bf05270 */
[----:B------:R-:W-:Y:S07]  /*1b30*/  UISETP.NE.AND UP2, UPT, UR13, 0x1, UPT ;  /* 0x000000010d00788c */ /* 0x000fee000bf45270 */
[----:B------:R-:W-:Y:S05]  /*1b40*/  BRA.U UP0, `(.L_x_28) ;  /* 0x0000000100047547 */ /* 0x000fea000b800000 */
[----:B------:R-:W-:Y:S05]  /*1b50*/  BPT.TRAP 0x1 ;  /* 0x000000040000795c */ /* 0x000fea0000300000 */
.L_x_28:
[----:B------:R-:W-:Y:S04]  /*1b60*/  BSSY.RECONVERGENT B0, `(.L_x_29) ;  /* 0x0000003000007945 */ /* 0x000fe80003800200 */
[----:B------:R-:W-:Y:S05]  /*1b70*/  @!P2 BRA `(.L_x_30) ;  /* 0x000000000004a947 */ /* 0x000fea0003800000 */
[----:B------:R-:W-:Y:S05]  /*1b80*/  BPT.TRAP 0x1 ;  /* 0x000000040000795c */ /* 0x000fea0000300000 */
.L_x_30:
[----:B------:R-:W-:Y:S05]  /*1b90*/  BSYNC.RECONVERGENT B0 ;  /* 0x0000000000007941 */ /* 0x000fea0003800200 */
.L_x_29:
[----:B------:R-:W-:Y:S02]  /*1ba0*/  UIADD3 UR6, UPT, UPT, UR5, 0x1, URZ ;  /* 0x0000000105067890 */ /* 0x000fe4000fffe0ff */
[----:B------:R-:W-:Y:S02]  /*1bb0*/  UIADD3 UR18, UP1, UPT, UR26, 0x80, URZ ;  /* 0x000000801a127890 */ /* 0x000fe4000ff3e0ff */
[----:B------:R-:W-:Y:S02]  /*1bc0*/  UISETP.NE.AND UP0, UPT, UR6, 0x7, UPT ;  /* 0x000000070600788c */ /* 0x000fe4000bf05270 */
[----:B------:R-:W-:Y:S02]  /*1bd0*/  ULEA UR32, UR5, UR4, 0xd ;  /* 0x0000000405207291 */ /* 0x000fe4000f8e68ff */
[----:B------:R-:W-:Y:S02]  /*1be0*/  USEL UR8, URZ, 0x1, UP0 ;  /* 0x00000001ff087887 */ /* 0x000fe40008000000 */
[----:B------:R-:W-:Y:S02]  /*1bf0*/  USEL UR6, UR6, URZ, UP0 ;  /* 0x000000ff06067287 */ /* 0x000fe40008000000 */
[----:B------:R-:W-:Y:S02]  /*1c00*/  ULOP3.LUT UR33, UR33, 0xfefffff8, URZ, 0xc0, !UPT ;  /* 0xfefffff821217892 */ /* 0x000fe4000f8ec0ff */
[----:B------:R-:W-:Y:S01]  /*1c10*/  ULEA UR7, UR6, UR4, 0x3 ;  /* 0x0000000406077291 */ /* 0x000fe2000f8e18ff */
[----:B------:R-:W-:Y:S01]  /*1c20*/  LOP3.LUT R12, R12, UR8, RZ, 0x3c, !PT ;  /* 0x000000080c0c7c12 */ /* 0x000fe2000f8e3cff */
[----:B------:R-:W-:Y:S02]  /*1c30*/  UIADD3.X UR19, UPT, UPT, URZ, UR27, URZ, UP1, !UPT ;  /* 0x0000001bff137290 */ /* 0x000fe40008ffe4ff */
[----:B------:R-:W-:Y:S01]  /*1c40*/  UIADD3 UR32, UPT, UPT, UR32, 0x1c400, URZ ;  /* 0x0001c40020207890 */ /* 0x000fe2000fffe0ff */
[----:B-1----:R-:W-:Y:S01]  /*1c50*/  SHF.L.U32 R0, R12, 0x1f, RZ ;  /* 0x0000001f0c007819 */ /* 0x002fe200000006ff */
[----:B------:R-:W-:Y:S01]  /*1c60*/  UIMAD UR8, UR5, 0x1c00, UR4 ;  /* 0x00001c00050878a4 */ /* 0x000fe2000f8e0204 */
[----:B------:R-:W-:Y:S02]  /*1c70*/  UMOV UR22, 0x0 ;  /* 0x0000000000167882 */ /* 0x000fe40000000000 */
[----:B------:R3:W4:Y:S01]  /*1c80*/  SYNCS.PHASECHK.TRANS64.TRYWAIT P0, [UR7+0x38], R0 ;  /* 0x00003800ff0075a7 */ /* 0x0007220008001107 */
[----:B------:R-:W-:Y:S01]  /*1c90*/  UMOV UR23, 0x10000000 ;  /* 0x1000000000177882 */ /* 0x000fe20000000000 */
[----:B------:R-:W-:Y:S02]  /*1ca0*/  UIADD3 UR16, UP0, UPT, UR26, 0x180, URZ ;  /* 0x000001801a107890 */ /* 0x000fe4000ff1e0ff */
[----:B------:R1:W-:Y:S01]  /*1cb0*/  UTMALDG.3D.2CTA [UR32], [UR18], desc[UR22] ;  /* 0x00001620120075b4 */ /* 0x0003e20008211000 */
[----:B------:R-:W-:Y:S02]  /*1cc0*/  UIADD3 UR8, UPT, UPT, UR8, 0x2a400, URZ ;  /* 0x0002a40008087890 */ /* 0x000fe4000fffe0ff */
[----:B------:R-:W-:Y:S01]  /*1cd0*/  UIADD3.X UR17, UPT, UPT, URZ, UR27, URZ, UP0, !UPT ;  /* 0x0000001bff117290 */ /* 0x000fe200087fe4ff */
[----:B------:R-:W-:Y:S01]  /*1ce0*/  UMOV UR10, UR34 ;  /* 0x00000022000a7c82 */ /* 0x000fe20008000000 */
[----:B------:R-:W-:Y:S01]  /*1cf0*/  UMOV UR12, UR36 ;  /* 0x00000024000c7c82 */ /* 0x000fe20008000000 */
[----:B------:R-:W-:Y:S01]  /*1d00*/  UMOV UR9, UR33 ;  /* 0x0000002100097c82 */ /* 0x000fe20008000000 */
[----:B------:R-:W-:Y:S01]  /*1d10*/  UMOV UR7, UR30 ;  /* 0x0000001e00077c82 */ /* 0x000fe20008000000 */
[----:B------:R-:W-:Y:S04]  /*1d20*/  UMOV UR5, UR6 ;  /* 0x0000000600057c82 */ /* 0x000fe80008000000 */
[----:B------:R3:W-:Y:S01]  /*1d30*/  UTMALDG.3D.2CTA [UR8], [UR16], desc[UR22] ;  /* 0x00001608100075b4 */ /* 0x0007e20008211000 */
[----:B-1----:R-:W-:Y:S01]  /*1d40*/  UIADD3 UR34, UPT, UPT, UR34, 0x20, URZ ;  /* 0x0000002022227890 */ /* 0x002fe2000fffe0ff */
[----:B------:R-:W-:Y:S11]  /*1d50*/  BRA.U UP2, `(.L_x_31) ;  /* 0xfffffffd024c7547 */ /* 0x000ff6000b83ffff */
.L_x_25:
[----:B------:R-:W-:Y:S01]  /*1d60*/  ULEA UR5, UR6, UR4, 0x3 ;  /* 0x0000000406057291 */ /* 0x000fe2000f8e18ff */
[----:B-1-3--:R-:W-:Y:S01]  /*1d70*/  SHF.L.U32 R0, R12, 0x1f, RZ ;  /* 0x0000001f0c007819 */ /* 0x00afe200000006ff */
[----:B------:R-:W-:Y:S01]  /*1d80*/  @!P1 SYNCS.ARRIVE.TRANS64.A1T0 RZ, [UR4+0x98], RZ ;  /* 0x000098ffffff99a7 */ /* 0x000fe20008100004 */
[----:B------:R-:W-:-:S06]  /*1d90*/  UISETP.GT.AND UP0, UPT, UR41, UR40, UPT ;  /* 0x000000282900728c */ /* 0x000fcc000bf04270 */
[----:B--2-4-:R1:W2:Y:S03]  /*1da0*/  SYNCS.PHASECHK.TRANS64.TRYWAIT P0, [UR5+0x38], R0 ;  /* 0x00003800ff0075a7 */ /* 0x0142a60008001105 */
[----:B------:R-:W-:Y:S05]  /*1db0*/  BRA.U !UP0, `(.L_x_32) ;  /* 0x0000000108c07547 */ /* 0x000fea000b800000 */
[----:B------:R-:W-:Y:S01]  /*1dc0*/  UIADD3 UR13, UPT, UPT, UR43, UR7, URZ ;  /* 0x000000072b0d7290 */ /* 0x000fe2000fffe0ff */
[----:B------:R-:W-:-:S11]  /*1dd0*/  UMOV UR5, UR6 ;  /* 0x0000000600057c82 */ /* 0x000fd60008000000 */
.L_x_38:
[----:B--2---:R-:W-:Y:S01]  /*1de0*/  @P3 MOV R2, 0x7800 ;  /* 0x0000780000023802 */ /* 0x004fe20000000f00 */
[----:B------:R-:W-:Y:S01]  /*1df0*/  ULEA UR17, UR5, UR4, 0x3 ;  /* 0x0000000405117291 */ /* 0x000fe2000f8e18ff */
[----:B--2-4-:R-:W-:Y:S11]  /*1e00*/  @P0 BRA `(.L_x_33) ;  /* 0x00000000000c0947 */ /* 0x014ff60003800000 */
[----:B------:R-:W-:Y:S04]  /*1e10*/  SHF.L.U32 R3, R12, 0x1f, RZ ;  /* 0x0000001f0c037819 */ /* 0x000fe800000006ff */
[----:B------:R-:W2:Y:S02]  /*1e20*/  SYNCS.PHASECHK.TRANS64.TRYWAIT P0, [UR17+0x38], R3 ;  /* 0x00003803ff0075a7 */ /* 0x000ea40008001111 */
[----:B--2---:R-:W-:Y:S05]  /*1e30*/  @!P0 BRA `(.L_x_34) ;  /* 0x000000ac00148947 */ /* 0x004fea0003800000 */
.L_x_33:
[----:B------:R2:W-:Y:S01]  /*1e40*/  @P3 SYNCS.ARRIVE.TRANS64 RZ, [UR17], R2 ;  /* 0x00000002ffff39a7 */ /* 0x0005e20008000011 */
[----:B------:R-:W-:Y:S04]  /*1e50*/  ULOP3.LUT UR6, UR14, 0x2, URZ, 0xfc, !UPT ;  /* 0x000000020e067892 */ /* 0x000fe8000f8efcff */
[----:B------:R-:W-:Y:S09]  /*1e60*/  UISETP.NE.AND UP0, UPT, UR6, 0x2, UPT ;  /* 0x000000020600788c */ /* 0x000ff2000bf05270 */
[----:B------:R-:W-:Y:S05]  /*1e70*/  BRA.U UP0, `(.L_x_35) ;  /* 0x0000000100047547 */ /* 0x000fea000b800000 */
[----:B------:R-:W-:Y:S05]  /*1e80*/  BPT.TRAP 0x1 ;  /* 0x000000040000795c */ /* 0x000fea0000300000 */
.L_x_35:
[----:B------:R-:W-:Y:S04]  /*1e90*/  BSSY.RECONVERGENT B0, `(.L_x_36) ;  /* 0x0000003000007945 */ /* 0x000fe80003800200 */
[----:B------:R-:W-:Y:S05]  /*1ea0*/  @!P2 BRA `(.L_x_37) ;  /* 0x000000000004a947 */ /* 0x000fea0003800000 */
[----:B------:R-:W-:Y:S05]  /*1eb0*/  BPT.TRAP 0x1 ;  /* 0x000000040000795c */ /* 0x000fea0000300000 */
.L_x_37:
[----:B------:R-:W-:Y:S05]  /*1ec0*/  BSYNC.RECONVERGENT B0 ;  /* 0x0000000000007941 */ /* 0x000fea0003800200 */
.L_x_36:
[----:B------:R-:W-:Y:S02]  /*1ed0*/  UIADD3 UR6, UPT, UPT, UR5, 0x1, URZ ;  /* 0x0000000105067890 */ /* 0x000fe4000fffe0ff */
[----:B------:R-:W-:Y:S02]  /*1ee0*/  ULEA UR16, UR5, UR4, 0xd ;  /* 0x0000000405107291 */ /* 0x000fe4000f8e68ff */
[----:B------:R-:W-:Y:S02]  /*1ef0*/  UISETP.NE.AND UP0, UPT, UR6, 0x7, UPT ;  /* 0x000000070600788c */ /* 0x000fe4000bf05270 */
[----:B------:R-:W-:Y:S02]  /*1f00*/  UIADD3 UR24, UP1, UPT, UR26, 0x80, URZ ;  /* 0x000000801a187890 */ /* 0x000fe4000ff3e0ff */
[----:B------:R-:W-:Y:S02]  /*1f10*/  USEL UR9, URZ, 0x1, UP0 ;  /* 0x00000001ff097887 */ /* 0x000fe40008000000 */
[----:B------:R-:W-:Y:S02]  /*1f20*/  USEL UR6, UR6, URZ, UP0 ;  /* 0x000000ff06067287 */ /* 0x000fe40008000000 */
[----:B------:R-:W-:Y:S02]  /*1f30*/  ULOP3.LUT UR17, UR17, 0xfefffff8, URZ, 0xc0, !UPT ;  /* 0xfefffff811117892 */ /* 0x000fe4000f8ec0ff */
[----:B------:R-:W-:Y:S01]  /*1f40*/  ULEA UR8, UR6, UR4, 0x3 ;  /* 0x0000000406087291 */ /* 0x000fe2000f8e18ff */
[----:B------:R-:W-:Y:S01]  /*1f50*/  LOP3.LUT R12, R12, UR9, RZ, 0x3c, !PT ;  /* 0x000000090c0c7c12 */ /* 0x000fe2000f8e3cff */
[----:B------:R-:W-:Y:S02]  /*1f60*/  USHF.L.U32 UR18, UR7, 0x5, URZ ;  /* 0x0000000507127899 */ /* 0x000fe400080006ff */
[----:B------:R-:W-:Y:S01]  /*1f70*/  UIADD3 UR16, UPT, UPT, UR16, 0x1c400, URZ ;  /* 0x0001c40010107890 */ /* 0x000fe2000fffe0ff */
[----:B-1----:R-:W-:Y:S01]  /*1f80*/  SHF.L.U32 R0, R12, 0x1f, RZ ;  /* 0x0000001f0c007819 */ /* 0x002fe200000006ff */
[----:B------:R-:W-:Y:S02]  /*1f90*/  UIADD3.X UR25, UPT, UPT, URZ, UR27, URZ, UP1, !UPT ;  /* 0x0000001bff197290 */ /* 0x000fe40008ffe4ff */
[----:B------:R-:W-:Y:S01]  /*1fa0*/  UIADD3 UR22, UP0, UPT, UR26, 0x180, URZ ;  /* 0x000001801a167890 */ /* 0x000fe2000ff1e0ff */
[----:B------:R3:W4:Y:S01]  /*1fb0*/  SYNCS.PHASECHK.TRANS64.TRYWAIT P0, [UR8+0x38], R0 ;  /* 0x00003800ff0075a7 */ /* 0x0007220008001108 */
[----:B------:R-:W-:Y:S02]  /*1fc0*/  UIMAD UR8, UR5, 0x1c00, UR4 ;  /* 0x00001c00050878a4 */ /* 0x000fe4000f8e0204 */
[----:B------:R-:W-:Y:S01]  /*1fd0*/  UIADD3.X UR23, UPT, UPT, URZ, UR27, URZ, UP0, !UPT ;  /* 0x0000001bff177290 */ /* 0x000fe200087fe4ff */
[----:B------:R-:W-:Y:S01]  /*1fe0*/  UMOV UR28, 0x0 ;  /* 0x00000000001c7882 */ /* 0x000fe20000000000 */
[----:B------:R-:W-:Y:S01]  /*1ff0*/  UMOV UR29, 0x10000000 ;  /* 0x10000000001d7882 */ /* 0x000fe20000000000 */
[----:B------:R-:W-:Y:S01]  /*2000*/  UMOV UR19, UR35 ;  /* 0x0000002300137c82 */ /* 0x000fe20008000000 */
[----:B------:R-:W-:Y:S01]  /*2010*/  UMOV UR20, UR36 ;  /* 0x0000002400147c82 */ /* 0x000fe20008000000 */
[----:B------:R-:W-:Y:S01]  /*2020*/  UIADD3 UR8, UPT, UPT, UR8, 0x2a400, URZ ;  /* 0x0002a40008087890 */ /* 0x000fe2000fffe0ff */
[----:B------:R3:W-:Y:S01]  /*2030*/  UTMALDG.3D.2CTA [UR16], [UR24], desc[UR28] ;  /* 0x00001c10180075b4 */ /* 0x0007e20008211000 */
[----:B------:R-:W-:Y:S01]  /*2040*/  UIADD3 UR7, UPT, UPT, UR7, 0x1, URZ ;  /* 0x0000000107077890 */ /* 0x000fe2000fffe0ff */
[----:B------:R-:W-:Y:S01]  /*2050*/  UMOV UR12, UR36 ;  /* 0x00000024000c7c82 */ /* 0x000fe20008000000 */
[----:B------:R-:W-:Y:S01]  /*2060*/  UMOV UR9, UR17 ;  /* 0x0000001100097c82 */ /* 0x000fe20008000000 */
[----:B------:R-:W-:Y:S01]  /*2070*/  UMOV UR10, UR18 ;  /* 0x00000012000a7c82 */ /* 0x000fe20008000000 */
[----:B------:R-:W-:Y:S03]  /*2080*/  UISETP.NE.AND UP0, UPT, UR7, UR13, UPT ;  /* 0x0000000d0700728c */ /* 0x000fe6000bf05270 */
[----:B------:R3:W-:Y:S01]  /*2090*/  UTMALDG.3D.2CTA [UR8], [UR22], desc[UR28] ;  /* 0x00001c08160075b4 */ /* 0x0007e20008211000 */
[----:B------:R-:W-:Y:S05]  /*20a0*/  UMOV UR5, UR6 ;  /* 0x0000000600057c82 */ /* 0x000fea0008000000 */
[----:B---3--:R-:W-:Y:S05]  /*20b0*/  BRA.U UP0, `(.L_x_38) ;  /* 0xfffffffd00487547 */ /* 0x008fea000b83ffff */
.L_x_32:
[C---:B------:R-:W-:Y:S01]  /*20c0*/  LEA R3, R11.reuse, UR4, 0x3 ;  /* 0x000000040b037c11 */ /* 0x040fe2000f8e18ff */
[----:B------:R-:W-:Y:S01]  /*20d0*/  NOP ;  /* 0x0000000000007918 */ /* 0x000fe20000000000 */
[----:B-1----:R-:W-:Y:S02]  /*20e0*/  SHF.L.U32 R0, R10, 0x1f, RZ ;  /* 0x0000001f0a007819 */ /* 0x002fe400000006ff */
[----:B------:R-:W-:Y:S02]  /*20f0*/  LEA R4, R11, UR4, 0x4 ;  /* 0x000000040b047c11 */ /* 0x000fe4000f8e20ff */
[----:B--2-4-:R-:W1:Y:S02]  /*2100*/  SYNCS.PHASECHK.TRANS64.TRYWAIT P0, [R3+URZ+0xa0], R0 ;  /* 0x0000a000030075a7 */ /* 0x014e6400080011ff */
[----:B-1----:R-:W-:Y:S05]  /*2110*/  @!P0 BRA `(.L_x_39) ;  /* 0x000000a800748947 */ /* 0x002fea0003800000 */
.L_x_130:
[----:B------:R-:W2:Y:S01]  /*2120*/  LDS.128 R4, [R4+0x110] ;  /* 0x0001100004047984 */ /* 0x000ea20000000c00 */
[----:B------:R-:W-:Y:S01]  /*2130*/  UISETP.GE.AND UP0, UPT, UR21, 0x1, UPT ;  /* 0x000000011500788c */ /* 0x000fe2000bf06270 */
[----:B------:R-:W-:Y:S01]  /*2140*/  @!PT LDS RZ, [RZ] ;  /* 0x00000000fffff984 */ /* 0x000fe20000000800 */
[----:B------:R-:W-:Y:S01]  /*2150*/  @!PT LDS RZ, [RZ] ;  /* 0x00000000fffff984 */ /* 0x000fe20000000800 */
[----:B------:R-:W-:Y:S01]  /*2160*/  @!PT LDS RZ, [RZ] ;  /* 0x00000000fffff984 */ /* 0x000fe20000000800 */
[----:B------:R-:W-:Y:S01]  /*2170*/  @!PT LDS RZ, [RZ] ;  /* 0x00000000fffff984 */ /* 0x000fe20000000800 */
[----:B------:R3:W-:Y:S06]  /*2180*/  MEMBAR.ALL.CTA ;  /* 0x0000000000007992 */ /* 0x0007ec0000008000 */
[----:B---3--:R-:W3:Y:S01]  /*2190*/  FENCE.VIEW.ASYNC.S ;  /* 0x00000000000073c6 */ /* 0x008ee20000000000 */
[----:B--2---:R-:W-:-:S13]  /*21a0*/  LOP3.LUT P0, RZ, R6, 0x1, RZ, 0xc0, !PT ;  /* 0x0000000106ff7812 */ /* 0x004fda000780c0ff */
[----:B---3--:R-:W-:Y:S01]  /*21b0*/  VOTEU.ANY UP1, P0 ;  /* 0x0000000000ff7886 */ /* 0x008fe20000020100 */
[----:B------:R-:W-:-:S13]  /*21c0*/  PLOP3.LUT P0, PT, PT, PT, UP1, 0x80, 0x8 ;  /* 0x000000000008781c */ /* 0x000fda0003f0f018 */
[----:B-1----:R-:W-:Y:S02]  /*21d0*/  @P0 LOP3.LUT R0, R5, 0xffff, RZ, 0xc0, !PT ;  /* 0x0000ffff05000812 */ /* 0x002fe400078ec0ff */
[----:B------:R-:W-:Y:S02]  /*21e0*/  @P0 MOV R2, R4 ;  /* 0x0000000400020202 */ /* 0x000fe40000000f00 */
[----:B------:R-:W-:Y:S01]  /*21f0*/  @P0 R2UR UR7, R0 ;  /* 0x00000000000702ca */ /* 0x000fe200000e0000 */
[----:B------:R-:W-:Y:S01]  /*2200*/  VIADD R0, R3, 0xb0 ;  /* 0x000000b003007836 */ /* 0x000fe20000000000 */
[----:B------:R-:W-:Y:S02]  /*2210*/  @P0 SHF.R.U32.HI R4, RZ, 0x10, R5 ;  /* 0x00000010ff040819 */ /* 0x000fe40000011605 */
[----:B------:R-:W-:Y:S02]  /*2220*/  @P0 R2UR UR8, R2 ;  /* 0x00000000020802ca */ /* 0x000fe400000e0000 */
[----:B------:R-:W-:-:S02]  /*2230*/  PRMT R0, RZ, 0x654, R0 ;  /* 0x00000654ff007816 */ /* 0x000fc40000000000 */
[----:B------:R-:W-:Y:S02]  /*2240*/  @P0 R2UR UR5, R4 ;  /* 0x00000000040502ca */ /* 0x000fe400000e0000 */
[----:B------:R1:W-:Y:S03]  /*2250*/  SYNCS.ARRIVE.TRANS64.RED.A1T0 RZ, [R0+URZ], RZ ;  /* 0x000000ff00ff79a7 */ /* 0x0003e600081004ff */
[----:B------:R-:W-:-:S04]  /*2260*/  @UP1 UMOV UR31, UR7 ;  /* 0x00000007001f1c82 */ /* 0x000fc80008000000 */
[----:B------:R-:W-:-:S04]  /*2270*/  @UP1 UMOV UR37, UR8 ;  /* 0x0000000800251c82 */ /* 0x000fc80008000000 */
[----:B------:R-:W-:Y:S01]  /*2280*/  @UP1 UMOV UR36, UR5 ;  /* 0x0000000500241c82 */ /* 0x000fe20008000000 */
[----:B------:R-:W-:Y:S05]  /*2290*/  BRA.U !UP0, `(.L_x_40) ;  /* 0x0000000108d47547 */ /* 0x000fea000b800000 */
[----:B------:R-:W2:Y:S01]  /*22a0*/  LDCU.128 UR16, c[0x0][0xb10] ;  /* 0x00016200ff1077ac */ /* 0x000ea20008000c00 */
[----:B------:R-:W3:Y:S01]  /*22b0*/  LDCU UR28, c[0x0][0xb20] ;  /* 0x00016400ff1c77ac */ /* 0x000ee20008000800 */
[----:B------:R-:W4:Y:S01]  /*22c0*/  LDCU UR20, c[0x0][0xb0c] ;  /* 0x00016180ff1477ac */ /* 0x000f220008000800 */
[----:B------:R-:W1:Y:S01]  /*22d0*/  LDCU.64 UR10, c[0x0][0xb28] ;  /* 0x00016500ff0a77ac */ /* 0x000e620008000a00 */
[----:B------:R-:W-:Y:S02]  /*22e0*/  UISETP.NE.AND UP3, UPT, UR21, 0x1, UPT ;  /* 0x000000011500788c */ /* 0x000fe4000bf65270 */
[----:B--2---:R-:W-:Y:S02]  /*22f0*/  UIMAD.WIDE.U32 UR12, UR38, UR19, URZ ;  /* 0x00000013260c72a5 */ /* 0x004fe4000f8e00ff */
[----:B------:R-:W-:Y:S02]  /*2300*/  UIMAD.WIDE.U32 UR8, UR39, UR16, URZ ;  /* 0x00000010270872a5 */ /* 0x000fe4000f8e00ff */
[----:B------:R-:W-:-:S02]  /*2310*/  UISETP.NE.AND UP0, UPT, UR18, 0x1, UPT ;  /* 0x000000011200788c */ /* 0x000fc4000bf05270 */
[----:B------:R-:W-:Y:S01]  /*2320*/  UIMAD.WIDE.U32 UR24, UR31, UR19, URZ ;  /* 0x000000131f1872a5 */ /* 0x000fe2000f8e00ff */
[----:B------:R-:W-:Y:S02]  /*2330*/  UMOV UR12, UR13 ;  /* 0x0000000d000c7c82 */ /* 0x000fe40008000000 */
[----:B------:R-:W-:Y:S01]  /*2340*/  UMOV UR8, UR9 ;  /* 0x0000000900087c82 */ /* 0x000fe20008000000 */
[----:B---3--:R-:W-:Y:S02]  /*2350*/  USHF.R.U32.HI UR12, URZ, UR28, UR12 ;  /* 0x0000001cff0c7299 */ /* 0x008fe4000801160c */
[----:B----4-:R-:W-:Y:S02]  /*2360*/  UISETP.NE.AND UP2, UPT, UR20, 0x1, UPT ;  /* 0x000000011400788c */ /* 0x010fe4000bf45270 */
[----:B------:R-:W-:Y:S02]  /*2370*/  USHF.R.U32.HI UR8, URZ, UR17, UR8 ;  /* 0x00000011ff087299 */ /* 0x000fe40008011608 */
[----:B------:R-:W-:-:S02]  /*2380*/  USEL UR7, UR38, UR12, !UP0 ;  /* 0x0000000c26077287 */ /* 0x000fc4000c000000 */
[----:B------:R-:W-:Y:S02]  /*2390*/  USEL UR8, UR39, UR8, !UP2 ;  /* 0x0000000827087287 */ /* 0x000fe4000d000000 */
[----:B-1----:R-:W-:Y:S01]  /*23a0*/  UIMAD.WIDE.U32 UR12, UR7, UR10, URZ ;  /* 0x0000000a070c72a5 */ /* 0x002fe2000f8e00ff */
[----:B------:R-:W-:Y:S01]  /*23b0*/  UMOV UR5, UR25 ;  /* 0x0000001900057c82 */ /* 0x000fe20008000000 */
[----:B------:R-:W-:Y:S02]  /*23c0*/  UIMAD.WIDE.U32 UR22, UR37, UR16, URZ ;  /* 0x00000010251672a5 */ /* 0x000fe4000f8e00ff */
[----:B------:R-:W-:-:S03]  /*23d0*/  UIMAD.WIDE.U32 UR24, UR8, UR10, URZ ;  /* 0x0000000a081872a5 */ /* 0x000fc6000f8e00ff */
[----:B------:R-:W-:Y:S01]  /*23e0*/  UMOV UR12, UR13 ;  /* 0x0000000d000c7c82 */ /* 0x000fe20008000000 */
[----:B------:R-:W-:Y:S02]  /*23f0*/  USHF.R.U32.HI UR5, URZ, UR28, UR5 ;  /* 0x0000001cff057299 */ /* 0x000fe40008011605 */
[----:B------:R-:W-:Y:S01]  /*2400*/  @UP3 USHF.R.U32.HI UR7, URZ, UR11, UR12 ;  /* 0x0000000bff073299 */ /* 0x000fe2000801160c */
[----:B------:R-:W-:Y:S01]  /*2410*/  UMOV UR22, UR23 ;  /* 0x0000001700167c82 */ /* 0x000fe20008000000 */
[----:B------:R-:W-:Y:S01]  /*2420*/  UMOV UR24, UR25 ;  /* 0x0000001900187c82 */ /* 0x000fe20008000000 */
[----:B------:R-:W-:Y:S02]  /*2430*/  USHF.R.U32.HI UR17, URZ, UR17, UR22 ;  /* 0x00000011ff117299 */ /* 0x000fe40008011616 */
[----:B------:R-:W-:Y:S02]  /*2440*/  USEL UR5, UR31, UR5, !UP0 ;  /* 0x000000051f057287 */ /* 0x000fe4000c000000 */
[----:B------:R-:W-:-:S02]  /*2450*/  @UP3 USHF.R.U32.HI UR8, URZ, UR11, UR24 ;  /* 0x0000000bff083299 */ /* 0x000fc40008011618 */
[----:B------:R-:W-:Y:S02]  /*2460*/  UIMAD UR9, UR21, UR7, URZ ;  /* 0x00000007150972a4 */ /* 0x000fe4000f8e02ff */
[----:B------:R-:W-:Y:S02]  /*2470*/  USEL UR7, UR37, UR17, !UP2 ;  /* 0x0000001125077287 */ /* 0x000fe4000d000000 */
[----:B------:R-:W-:Y:S02]  /*2480*/  UIMAD UR12, UR21, UR8, URZ ;  /* 0x00000008150c72a4 */ /* 0x000fe4000f8e02ff */
[----:B------:R-:W-:Y:S02]  /*2490*/  UISETP.GE.AND UP0, UPT, UR5, UR9, UPT ;  /* 0x000000090500728c */ /* 0x000fe4000bf06270 */
[----:B------:R-:W-:Y:S02]  /*24a0*/  UIMAD.WIDE.U32 UR16, UR5, UR10, URZ ;  /* 0x0000000a051072a5 */ /* 0x000fe4000f8e00ff */
[----:B------:R-:W-:-:S02]  /*24b0*/  UISETP.GE.OR UP0, UPT, UR7, UR12, UP0 ;  /* 0x0000000c0700728c */ /* 0x000fc40008706670 */
[----:B------:R-:W-:Y:S02]  /*24c0*/  UIMAD.WIDE.U32 UR12, UR7, UR10, URZ ;  /* 0x0000000a070c72a5 */ /* 0x000fe4000f8e00ff */
[----:B------:R-:W-:Y:S01]  /*24d0*/  UIADD3 UR16, UPT, UPT, -UR5, URZ, URZ ;  /* 0x000000ff05107290 */ /* 0x000fe2000fffe1ff */
[----:B------:R-:W-:Y:S01]  /*24e0*/  UMOV UR10, UR17 ;  /* 0x00000011000a7c82 */ /* 0x000fe20008000000 */
[----:B------:R-:W-:Y:S02]  /*24f0*/  UIADD3 UR12, UPT, UPT, -UR7, URZ, URZ ;  /* 0x000000ff070c7290 */ /* 0x000fe4000fffe1ff */
        /* <DEDUP_REMOVED lines=15> */
.L_x_40:
[----:B------:R-:W2:Y:S02]  /*25f0*/  LDCU UR5, c[0x0][0xb30] ;  /* 0x00016600ff0577ac */ /* 0x000ea40008000800 */
[----:B--2---:R-:W-:-:S09]  /*2600*/  UISETP.NE.AND UP0, UPT, UR5, 0x1, UPT ;  /* 0x000000010500788c */ /* 0x004fd2000bf05270 */
[----:B------:R-:W-:Y:S05]  /*2610*/  BRA.U UP0, `(.L_x_41) ;  /* 0x0000000100447547 */ /* 0x000fea000b800000 */
[----:B------:R-:W2:Y:S01]  /*2620*/  LDCU.128 UR16, c[0x0][0xb10] ;  /* 0x00016200ff1077ac */ /* 0x000ea20008000c00 */
[----:B------:R-:W3:Y:S01]  /*2630*/  LDCU UR12, c[0x0][0xb0c] ;  /* 0x00016180ff0c77ac */ /* 0x000ee20008000800 */
[----:B------:R-:W4:Y:S01]  /*2640*/  LDCU UR13, c[0x0][0xb20] ;  /* 0x00016400ff0d77ac */ /* 0x000f220008000800 */
[----:B--2---:R-:W-:Y:S02]  /*2650*/  UIMAD.WIDE.U32 UR10, UR37, UR16, URZ ;  /* 0x00000010250a72a5 */ /* 0x004fe4000f8e00ff */
[----:B------:R-:W-:Y:S02]  /*2660*/  UIMAD.WIDE.U32 UR8, UR31, UR19, URZ ;  /* 0x000000131f0872a5 */ /* 0x000fe4000f8e00ff */
[----:B---3--:R-:W-:Y:S02]  /*2670*/  UISETP.NE.AND UP2, UPT, UR12, 0x1, UPT ;  /* 0x000000010c00788c */ /* 0x008fe4000bf45270 */
[----:B------:R-:W-:Y:S01]  /*2680*/  UISETP.NE.AND UP0, UPT, UR18, 0x1, UPT ;  /* 0x000000011200788c */ /* 0x000fe2000bf05270 */
[----:B------:R-:W-:-:S02]  /*2690*/  UMOV UR7, UR11 ;  /* 0x0000000b00077c82 */ /* 0x000fc40008000000 */
[----:B------:R-:W-:Y:S01]  /*26a0*/  UMOV UR5, UR9 ;  /* 0x0000000900057c82 */ /* 0x000fe20008000000 */
[----:B------:R-:W-:Y:S02]  /*26b0*/  USHF.R.U32.HI UR7, URZ, UR17, UR7 ;  /* 0x00000011ff077299 */ /* 0x000fe40008011607 */
[----:B----4-:R-:W-:Y:S02]  /*26c0*/  USHF.R.U32.HI UR5, URZ, UR13, UR5 ;  /* 0x0000000dff057299 */ /* 0x010fe40008011605 */
[----:B------:R-:W-:Y:S02]  /*26d0*/  USEL UR7, UR37, UR7, !UP2 ;  /* 0x0000000725077287 */ /* 0x000fe4000d000000 */
[----:B------:R-:W-:-:S04]  /*26e0*/  USEL UR5, UR31, UR5, !UP0 ;  /* 0x000000051f057287 */ /* 0x000fc8000c000000 */
[----:B------:R-:W-:Y:S02]  /*26f0*/  UIADD3 UR8, UPT, UPT, UR7, -UR5, URZ ;  /* 0x8000000507087290 */ /* 0x000fe4000fffe0ff */
[----:B------:R-:W-:Y:S02]  /*2700*/  UIADD3 UR5, UPT, UPT, -UR7, UR5, URZ ;  /* 0x0000000507057290 */ /* 0x000fe4000fffe1ff */
[----:B------:R-:W-:Y:S02]  /*2710*/  UIMAD UR31, UR8, UR18, UR31 ;  /* 0x00000012081f72a4 */ /* 0x000fe4000f8e021f */
[----:B------:R-:W-:-:S12]  /*2720*/  UIMAD UR37, UR5, UR12, UR37 ;  /* 0x0000000c052572a4 */ /* 0x000fd8000f8e0225 */
.L_x_41:
[----:B------:R-:W-:Y:S01]  /*2730*/  VIADD R11, R11, 0x1 ;  /* 0x000000010b0b7836 */ /* 0x000fe20000000000 */
[----:B------:R-:W-:Y:S01]  /*2740*/  PLOP3.LUT P1, PT, PT, PT, PT, 0x80, 0x8 ;  /* 0x000000000008781c */ /* 0x000fe20003f2f070 */
[----:B------:R-:W-:Y:S02]  /*2750*/  UIADD3 UR46, UPT, UPT, UR37, UR60, URZ ;  /* 0x0000003c252e7290 */ /* 0x000fe4000fffe0ff */
[----:B------:R-:W-:Y:S01]  /*2760*/  UIADD3 UR47, UPT, UPT, UR31, UR61, URZ ;  /* 0x0000003d1f2f7290 */ /* 0x000fe2000fffe0ff */
[----:B------:R-:W-:-:S04]  /*2770*/  ISETP.NE.AND P0, PT, R11, 0x2, PT ;  /* 0x000000020b00780c */ /* 0x000fc80003f05270 */
[----:B-1----:R-:W-:Y:S02]  /*2780*/  SEL R0, RZ, 0x1, P0 ;  /* 0x00000001ff007807 */ /* 0x002fe40000000000 */
[----:B------:R-:W-:Y:S02]  /*2790*/  SEL R11, R11, RZ, P0 ;  /* 0x000000ff0b0b7207 */ /* 0x000fe40000000000 */
[----:B------:R-:W-:Y:S01]  /*27a0*/  LOP3.LUT R10, R10, R0, RZ, 0x3c, !PT ;  /* 0x000000000a0a7212 */ /* 0x000fe200078e3cff */
[----:B------:R-:W-:Y:S06]  /*27b0*/  BRA.U UP1, `(.L_x_42) ;  /* 0xfffffff101307547 */ /* 0x000fec000b83ffff */
[----:B------:R-:W-:Y:S01]  /*27c0*/  UIADD3 UR7, UPT, UPT, UR4, 0x38, URZ ;  /* 0x0000003804077890 */ /* 0x000fe2000fffe0ff */
[----:B------:R-:W-:-:S03]  /*27d0*/  SHF.L.U32 R2, R12, 0x1f, RZ ;  /* 0x0000001f0c027819 */ /* 0x000fc600000006ff */
[----:B------:R-:W-:-:S09]  /*27e0*/  ULEA UR4, UR6, UR7, 0x3 ;  /* 0x0000000706047291 */ /* 0x000fd2000f8e18ff */
[----:B------:R-:W1:Y:S02]  /*27f0*/  SYNCS.PHASECHK.TRANS64.TRYWAIT P0, [UR4], R2 ;  /* 0x00000002ff0075a7 */ /* 0x000e640008001104 */
[----:B-1----:R-:W-:Y:S05]  /*2800*/  @!P0 BRA `(.L_x_43) ;  /* 0x000000a000cc8947 */ /* 0x002fea0003800000 */
.L_x_132:
[----:B------:R-:W-:-:S04]  /*2810*/  UIADD3 UR4, UPT, UPT, UR6, 0x1, URZ ;  /* 0x0000000106047890 */ /* 0x000fc8000fffe0ff */
[----:B------:R-:W-:-:S04]  /*2820*/  UISETP.NE.AND UP0, UPT, UR4, 0x7, UPT ;  /* 0x000000070400788c */ /* 0x000fc8000bf05270 */
[----:B------:R-:W-:Y:S02]  /*2830*/  USEL UR6, URZ, 0x1, UP0 ;  /* 0x00000001ff067887 */ /* 0x000fe40008000000 */
[----:B------:R-:W-:-:S04]  /*2840*/  USEL UR4, UR4, URZ, UP0 ;  /* 0x000000ff04047287 */ /* 0x000fc80008000000 */
[----:B------:R-:W-:Y:S01]  /*2850*/  ULEA UR5, UR4, UR7, 0x3 ;  /* 0x0000000704057291 */ /* 0x000fe2000f8e18ff */
[----:B-1----:R-:W-:-:S04]  /*2860*/  LOP3.LUT R2, R12, UR6, RZ, 0x3c, !PT ;  /* 0x000000060c027c12 */ /* 0x002fc8000f8e3cff */
[----:B------:R-:W-:-:S04]  /*2870*/  SHF.L.U32 R3, R2, 0x1f, RZ ;  /* 0x0000001f02037819 */ /* 0x000fc800000006ff */
[----:B------:R-:W1:Y:S02]  /*2880*/  SYNCS.PHASECHK.TRANS64.TRYWAIT P0, [UR5], R3 ;  /* 0x00000003ff0075a7 */ /* 0x000e640008001105 */
[----:B-1----:R-:W-:Y:S05]  /*2890*/  @!P0 BRA `(.L_x_44) ;  /* 0x000000a000c08947 */ /* 0x002fea0003800000 */
.L_x_134:
[----:B------:R-:W-:-:S04]  /*28a0*/  UIADD3 UR4, UPT, UPT, UR4, 0x1, URZ ;  /* 0x0000000104047890 */ /* 0x000fc8000fffe0ff */
[----:B------:R-:W-:-:S04]  /*28b0*/  UISETP.NE.AND UP0, UPT, UR4, 0x7, UPT ;  /* 0x000000070400788c */ /* 0x000fc8000bf05270 */
[----:B------:R-:W-:Y:S02]  /*28c0*/  USEL UR6, URZ, 0x1, UP0 ;  /* 0x00000001ff067887 */ /* 0x000fe40008000000 */
[----:B------:R-:W-:-:S04]  /*28d0*/  USEL UR4, UR4, URZ, UP0 ;  /* 0x000000ff04047287 */ /* 0x000fc80008000000 */
[----:B------:R-:W-:Y:S01]  /*28e0*/  ULEA UR5, UR4, UR7, 0x3 ;  /* 0x0000000704057291 */ /* 0x000fe2000f8e18ff */
[----:B------:R-:W-:-:S04]  /*28f0*/  LOP3.LUT R2, R2, UR6, RZ, 0x3c, !PT ;  /* 0x0000000602027c12 */ /* 0x000fc8000f8e3cff */
[----:B-1----:R-:W-:-:S04]  /*2900*/  SHF.L.U32 R3, R2, 0x1f, RZ ;  /* 0x0000001f02037819 */ /* 0x002fc800000006ff */
[----:B------:R-:W1:Y:S02]  /*2910*/  SYNCS.PHASECHK.TRANS64.TRYWAIT P0, [UR5], R3 ;  /* 0x00000003ff0075a7 */ /* 0x000e640008001105 */
[----:B-1----:R-:W-:Y:S05]  /*2920*/  @!P0 BRA `(.L_x_45) ;  /* 0x000000a000b48947 */ /* 0x002fea0003800000 */
.L_x_136:
        /* <DEDUP_REMOVED lines=9> */
.L_x_138:
        /* <DEDUP_REMOVED lines=9> */
.L_x_140:
        /* <DEDUP_REMOVED lines=9> */
.L_x_142:
[----:B------:R-:W-:-:S04]  /*2ae0*/  UIADD3 UR4, UPT, UPT, UR4, 0x1, URZ ;  /* 0x0000000104047890 */ /* 0x000fc8000fffe0ff */
[----:B------:R-:W-:-:S04]  /*2af0*/  UISETP.NE.AND UP0, UPT, UR4, 0x7, UPT ;  /* 0x000000070400788c */ /* 0x000fc8000bf05270 */
[----:B------:R-:W-:Y:S02]  /*2b00*/  USEL UR5, URZ, 0x1, UP0 ;  /* 0x00000001ff057887 */ /* 0x000fe40008000000 */
[----:B------:R-:W-:-:S04]  /*2b10*/  USEL UR4, UR4, URZ, UP0 ;  /* 0x000000ff04047287 */ /* 0x000fc80008000000 */
[----:B------:R-:W-:Y:S01]  /*2b20*/  ULEA UR4, UR4, UR7, 0x3 ;  /* 0x0000000704047291 */ /* 0x000fe2000f8e18ff */
[----:B------:R-:W-:-:S04]  /*2b30*/  LOP3.LUT R2, R2, UR5, RZ, 0x3c, !PT ;  /* 0x0000000502027c12 */ /* 0x000fc8000f8e3cff */
[----:B------:R-:W-:Y:S01]  /*2b40*/  SHF.L.U32 R2, R2, 0x1f, RZ ;  /* 0x0000001f02027819 */ /* 0x000fe200000006ff */
[----:B-1----:R-:W-:-:S07]  /*2b50*/  IMAD.U32 R0, RZ, RZ, UR4 ;  /* 0x00000004ff007e24 */ /* 0x002fce000f8e00ff */
.L_x_49:
[----:B-1----:R1:W2:Y:S02]  /*2b60*/  SYNCS.PHASECHK.TRANS64.TRYWAIT P0, [R0+URZ], R2 ;  /* 0x00000002000075a7 */ /* 0x0022a400080011ff */
[----:B--2---:R-:W-:Y:S05]  /*2b70*/  @!P0 NANOSLEEP.SYNCS 0x989680 ;  /* 0x009896800000895d */ /* 0x004fea0003900000 */
[----:B------:R-:W2:Y:S02]  /*2b80*/  @!P0 SYNCS.PHASECHK.TRANS64 P0, [R0+URZ], R2 ;  /* 0x00000002000085a7 */ /* 0x000ea400080010ff */
[----:B--2---:R-:W-:Y:S05]  /*2b90*/  @P0 EXIT ;  /* 0x000000000000094d */ /* 0x004fea0003800000 */
[----:B------:R-:W-:Y:S05]  /*2ba0*/  BRA `(.L_x_49) ;  /* 0xfffffffc00ec7947 */ /* 0x000fea000383ffff */
.L_x_22:
[----:B------:R-:W-:-:S04]  /*2bb0*/  UISETP.NE.AND UP0, UPT, UR15, URZ, UPT ;  /* 0x000000ff0f00728c */ /* 0x000fc8000bf05270 */
[----:B------:R-:W-:-:S09]  /*2bc0*/  UISETP.NE.OR UP0, UPT, UR14, 0x1, UP0 ;  /* 0x000000010e00788c */ /* 0x000fd20008705670 */
[----:B------:R-:W-:Y:S05]  /*2bd0*/  BRA.U UP0, `(.L_x_50) ;  /* 0x0000000500487547 */ /* 0x000fea000b800000 */
[----:B------:R-:W-:Y:S01]  /*2be0*/  ISETP.GE.U32.AND P2, PT, R0, 0x2, PT ;  /* 0x000000020000780c */ /* 0x000fe20003f46070 */
[----:B------:R-:W-:Y:S01]  /*2bf0*/  IMAD.MOV.U32 R12, RZ, RZ, 0x1 ;  /* 0x00000001ff0c7424 */ /* 0x000fe200078e00ff */
[----:B------:R-:W-:Y:S02]  /*2c00*/  CS2R R10, SRZ ;  /* 0x00000000000a7805 */ /* 0x000fe4000001ff00 */
[----:B------:R-:W-:Y:S01]  /*2c10*/  CS2R R8, SRZ ;  /* 0x0000000000087805 */ /* 0x000fe2000001ff00 */
[----:B------:R-:W-:Y:S01]  /*2c20*/  UMOV UR4, 0x400 ;  /* 0x0000040000047882 */ /* 0x000fe20000000000 */
[----:B------:R-:W-:Y:S01]  /*2c30*/  UMOV UR5, URZ ;  /* 0x000000ff00057c82 */ /* 0x000fe20008000000 */
[----:B------:R-:W-:-:S12]  /*2c40*/  ULEA UR15, UR15, UR4, 0x18 ;  /* 0x000000040f0f7291 */ /* 0x000fd8000f8ec0ff */
.L_x_54:
[----:B------:R-:W-:Y:S02]  /*2c50*/  LEA R2, R8, UR15, 0x3 ;  /* 0x0000000f08027c11 */ /* 0x000fe4000f8e18ff */
[----:B------:R-:W-:-:S03]  /*2c60*/  SHF.L.U32 R4, R9, 0x1f, RZ ;  /* 0x0000001f09047819 */ /* 0x000fc600000006ff */
[----:B------:R-:W-:Y:S01]  /*2c70*/  VIADD R5, R2, 0xf0 ;  /* 0x000000f002057836 */ /* 0x000fe20000000000 */
[----:B------:R-:W1:Y:S02]  /*2c80*/  SYNCS.PHASECHK.TRANS64.TRYWAIT P0, [R2+URZ+0xe0], R4 ;  /* 0x0000e004020075a7 */ /* 0x000e6400080011ff */
[----:B-1----:R-:W-:Y:S05]  /*2c90*/  @!P0 BRA `(.L_x_51) ;  /* 0x000000a000388947 */ /* 0x002fea0003800000 */
.L_x_143:
[----:B------:R-:W-:Y:S01]  /*2ca0*/  ULEA UR4, UR5, UR15, 0x3 ;  /* 0x0000000f05047291 */ /* 0x000fe2000f8e18ff */
[----:B-1----:R-:W-:Y:S01]  /*2cb0*/  PRMT R2, RZ, 0x654, R5 ;  /* 0x00000654ff027816 */ /* 0x002fe20000000005 */
[----:B------:R-:W-:Y:S01]  /*2cc0*/  @!P2 IMAD.MOV.U32 R4, RZ, RZ, 0x10 ;  /* 0x00000010ff04a424 */ /* 0x000fe200078e00ff */
[----:B------:R-:W-:Y:S01]  /*2cd0*/  SHF.L.U32 R5, R12, 0x1f, RZ ;  /* 0x0000001f0c057819 */ /* 0x000fe200000006ff */
[----:B------:R-:W-:Y:S01]  /*2ce0*/  UIADD3 UR6, UPT, UPT, UR4, 0xa0, URZ ;  /* 0x000000a004067890 */ /* 0x000fe2000fffe0ff */
[----:B------:R1:W-:Y:S05]  /*2cf0*/  SYNCS.ARRIVE.TRANS64.RED.A1T0 RZ, [R2+URZ], RZ ;  /* 0x000000ff02ff79a7 */ /* 0x0003ea00081004ff */
[----:B------:R-:W-:Y:S01]  /*2d00*/  IMAD.U32 R6, RZ, RZ, UR6 ;  /* 0x00000006ff067e24 */ /* 0x000fe2000f8e00ff */
[----:B------:R-:W2:Y:S04]  /*2d10*/  SYNCS.PHASECHK.TRANS64.TRYWAIT P0, [UR4+0xb0], R5 ;  /* 0x0000b005ff0075a7 */ /* 0x000ea80008001104 */
[----:B------:R-:W-:Y:S01]  /*2d20*/  PRMT R6, R0, 0x654, R6 ;  /* 0x0000065400067816 */ /* 0x000fe20000000006 */
[----:B-12---:R-:W-:Y:S06]  /*2d30*/  @!P0 BRA `(.L_x_52) ;  /* 0x000000a000248947 */ /* 0x006fec0003800000 */
.L_x_145:
[----:B------:R-:W-:Y:S01]  /*2d40*/  ULEA UR6, UR5, UR15, 0x4 ;  /* 0x0000000f05067291 */ /* 0x000fe2000f8e20ff */
[----:B------:R-:W-:Y:S01]  /*2d50*/  SEL R3, R6, R3, !P2 ;  /* 0x0000000306037207 */ /* 0x000fe20005000000 */
[----:B------:R-:W-:Y:S01]  /*2d60*/  UIADD3 UR7, UPT, UPT, UR4, 0xa0, URZ ;  /* 0x000000a004077890 */ /* 0x000fe2000fffe0ff */
[----:B-1----:R-:W-:Y:S01]  /*2d70*/  LEA R2, R11, UR15, 0x3 ;  /* 0x0000000f0b027c11 */ /* 0x002fe2000f8e18ff */
[----:B------:R-:W-:Y:S01]  /*2d80*/  UIADD3 UR6, UPT, UPT, UR6, 0x110, URZ ;  /* 0x0000011006067890 */ /* 0x000fe2000fffe0ff */
[----:B------:R1:W-:Y:S01]  /*2d90*/  @!P2 SYNCS.ARRIVE.TRANS64.RED RZ, [R3+URZ], R4 ;  /* 0x0000000403ffa9a7 */ /* 0x0003e200080004ff */
[----:B------:R-:W-:Y:S01]  /*2da0*/  UIADD3 UR4, UPT, UPT, UR5, 0x1, URZ ;  /* 0x0000000105047890 */ /* 0x000fe2000fffe0ff */
[----:B------:R-:W-:-:S03]  /*2db0*/  VIADD R8, R8, 0x1 ;  /* 0x0000000108087836 */ /* 0x000fc60000000000 */
[----:B------:R-:W-:Y:S02]  /*2dc0*/  UISETP.NE.AND UP0, UPT, UR4, 0x2, UPT ;  /* 0x000000020400788c */ /* 0x000fe4000bf05270 */
[----:B------:R-:W-:Y:S01]  /*2dd0*/  ISETP.NE.AND P0, PT, R8, 0x2, PT ;  /* 0x000000020800780c */ /* 0x000fe20003f05270 */
[----:B------:R-:W-:Y:S06]  /*2de0*/  UGETNEXTWORKID.BROADCAST [UR6], [UR7] ;  /* 0x00000000060073ca */ /* 0x000fec0008000100 */
[----:B------:R-:W-:Y:S02]  /*2df0*/  USEL UR6, URZ, 0x1, UP0 ;  /* 0x00000001ff067887 */ /* 0x000fe40008000000 */
[----:B------:R-:W-:-:S04]  /*2e00*/  USEL UR5, UR4, URZ, UP0 ;  /* 0x000000ff04057287 */ /* 0x000fc80008000000 */
[----:B------:R-:W-:Y:S02]  /*2e10*/  LOP3.LUT R12, R12, UR6, RZ, 0x3c, !PT ;  /* 0x000000060c0c7c12 */ /* 0x000fe4000f8e3cff */
[----:B-1----:R-:W-:-:S04]  /*2e20*/  SHF.L.U32 R4, R10, 0x1f, RZ ;  /* 0x0000001f0a047819 */ /* 0x002fc800000006ff */
[----:B------:R-:W1:Y:S02]  /*2e30*/  SYNCS.PHASECHK.TRANS64.TRYWAIT P1, [R2+URZ+0xa0], R4 ;  /* 0x0000a004020075a7 */ /* 0x000e6400080211ff */
[----:B-1----:R-:W-:Y:S05]  /*2e40*/  @!P1 BRA `(.L_x_53) ;  /* 0x0000009c00f89947 */ /* 0x002fea0003800000 */
.L_x_146:
[C---:B-1----:R-:W-:Y:S01]  /*2e50*/  LEA R4, R11.reuse, UR15, 0x4 ;  /* 0x0000000f0b047c11 */ /* 0x042fe2000f8e20ff */
[----:B------:R-:W-:Y:S01]  /*2e60*/  VIADD R2, R2, 0xb0 ;  /* 0x000000b002027836 */ /* 0x000fe20000000000 */
[----:B------:R-:W-:Y:S01]  /*2e70*/  SEL R8, R8, RZ, P0 ;  /* 0x000000ff08087207 */ /* 0x000fe20000000000 */
[----:B------:R-:W-:-:S03]  /*2e80*/  VIADD R11, R11, 0x1 ;  /* 0x000000010b0b7836 */ /* 0x000fc60000000000 */
[----:B------:R-:W1:Y:S01]  /*2e90*/  LDS.128 R4, [R4+0x110] ;  /* 0x0001100004047984 */ /* 0x000e620000000c00 */
[----:B------:R-:W-:Y:S02]  /*2ea0*/  PRMT R2, RZ, 0x654, R2 ;  /* 0x00000654ff027816 */ /* 0x000fe40000000002 */
[C---:B------:R-:W-:Y:S01]  /*2eb0*/  ISETP.NE.AND P1, PT, R11.reuse, 0x2, PT ;  /* 0x000000020b00780c */ /* 0x040fe20003f25270 */
[----:B------:R-:W-:Y:S01]  /*2ec0*/  @!PT LDS RZ, [RZ] ;  /* 0x00000000fffff984 */ /* 0x000fe20000000800 */
[----:B------:R-:W-:Y:S01]  /*2ed0*/  @!PT LDS RZ, [RZ] ;  /* 0x00000000fffff984 */ /* 0x000fe20000000800 */
[----:B------:R-:W-:Y:S01]  /*2ee0*/  @!PT LDS RZ, [RZ] ;  /* 0x00000000fffff984 */ /* 0x000fe20000000800 */
[----:B------:R-:W-:Y:S01]  /*2ef0*/  @!PT LDS RZ, [RZ] ;  /* 0x00000000fffff984 */ /* 0x000fe20000000800 */
[----:B------:R2:W-:Y:S06]  /*2f00*/  MEMBAR.ALL.CTA ;  /* 0x0000000000007992 */ /* 0x0005ec0000008000 */
[----:B--2---:R-:W2:Y:S01]  /*2f10*/  FENCE.VIEW.ASYNC.S ;  /* 0x00000000000073c6 */ /* 0x004ea20000000000 */
[----:B------:R-:W-:Y:S01]  /*2f20*/  SEL R11, R11, RZ, P1 ;  /* 0x000000ff0b0b7207 */ /* 0x000fe20000800000 */
[----:B--2---:R2:W-:Y:S01]  /*2f30*/  SYNCS.ARRIVE.TRANS64.RED.A1T0 RZ, [R2+URZ], RZ ;  /* 0x000000ff02ff79a7 */ /* 0x0045e200081004ff */
[----:B-1----:R-:W-:-:S02]  /*2f40*/  LOP3.LUT P3, RZ, R6, 0x1, RZ, 0xc0, !PT ;  /* 0x0000000106ff7812 */ /* 0x002fc4000786c0ff */
[----:B------:R-:W-:-:S04]  /*2f50*/  SEL R4, RZ, 0x1, P1 ;  /* 0x00000001ff047807 */ /* 0x000fc80000800000 */
[----:B------:R-:W-:Y:S02]  /*2f60*/  LOP3.LUT R10, R10, R4, RZ, 0x3c, !PT ;  /* 0x000000040a0a7212 */ /* 0x000fe400078e3cff */
[----:B--2---:R-:W-:-:S04]  /*2f70*/  SEL R2, RZ, 0x1, P0 ;  /* 0x00000001ff027807 */ /* 0x004fc80000000000 */
[----:B------:R-:W-:Y:S01]  /*2f80*/  LOP3.LUT R9, R9, R2, RZ, 0x3c, !PT ;  /* 0x0000000209097212 */ /* 0x000fe200078e3cff */
[----:B------:R-:W-:Y:S06]  /*2f90*/  @P3 BRA `(.L_x_54) ;  /* 0xfffffffc002c3947 */ /* 0x000fec000383ffff */
[----:B------:R-:W-:Y:S01]  /*2fa0*/  ULEA UR4, UR5, UR15, 0x3 ;  /* 0x0000000f05047291 */ /* 0x000fe2000f8e18ff */
[----:B------:R-:W-:-:S08]  /*2fb0*/  SHF.L.U32 R2, R12, 0x1f, RZ ;  /* 0x0000001f0c027819 */ /* 0x000fd000000006ff */
[----:B------:R-:W1:Y:S02]  /*2fc0*/  SYNCS.PHASECHK.TRANS64 P0, [UR4+0xb0], R2 ;  /* 0x0000b002ff0075a7 */ /* 0x000e640008001004 */
[----:B-1----:R-:W-:Y:S05]  /*2fd0*/  @P0 BRA `(.L_x_55) ;  /* 0x0000000000080947 */ /* 0x002fea0003800000 */
[----:B------:R-:W1:Y:S02]  /*2fe0*/  SYNCS.PHASECHK.TRANS64.TRYWAIT P0, [UR4+0xb0], R2 ;  /* 0x0000b002ff0075a7 */ /* 0x000e640008001104 */
[----:B-1----:R-:W-:Y:S05]  /*2ff0*/  @!P0 BRA `(.L_x_56) ;  /* 0x0000009c00a08947 */ /* 0x002fea0003800000 */
.L_x_55:
[----:B------:R-:W-:-:S04]  /*3000*/  UIADD3 UR6, UPT, UPT, UR5, 0x1, URZ ;  /* 0x0000000105067890 */ /* 0x000fc8000fffe0ff */
[----:B------:R-:W-:-:S04]  /*3010*/  UISETP.NE.AND UP0, UPT, UR6, 0x2, UPT ;  /* 0x000000020600788c */ /* 0x000fc8000bf05270 */
[----:B------:R-:W-:Y:S02]  /*3020*/  USEL UR7, URZ, 0x1, UP0 ;  /* 0x00000001ff077887 */ /* 0x000fe40008000000 */
[----:B------:R-:W-:-:S04]  /*3030*/  USEL UR6, UR6, URZ, UP0 ;  /* 0x000000ff06067287 */ /* 0x000fc80008000000 */
[----:B------:R-:W-:Y:S01]  /*3040*/  ULEA UR6, UR6, UR15, 0x3 ;  /* 0x0000000f06067291 */ /* 0x000fe2000f8e18ff */
[----:B-1----:R-:W-:-:S04]  /*3050*/  LOP3.LUT R2, R12, UR7, RZ, 0x3c, !PT ;  /* 0x000000070c027c12 */ /* 0x002fc8000f8e3cff */
[----:B------:R-:W-:-:S04]  /*3060*/  SHF.L.U32 R0, R2, 0x1f, RZ ;  /* 0x0000001f02007819 */ /* 0x000fc800000006ff */
[----:B------:R-:W1:Y:S02]  /*3070*/  SYNCS.PHASECHK.TRANS64 P0, [UR6+0xb0], R0 ;  /* 0x0000b000ff0075a7 */ /* 0x000e640008001006 */
[----:B-1----:R-:W-:Y:S05]  /*3080*/  @P0 EXIT ;  /* 0x000000000000094d */ /* 0x002fea0003800000 */
[----:B------:R-:W-:Y:S02]  /*3090*/  SHF.L.U32 R2, R2, 0x1f, RZ ;  /* 0x0000001f02027819 */ /* 0x000fe400000006ff */
[----:B------:R-:W-:-:S07]  /*30a0*/  MOV R0, UR6 ;  /* 0x0000000600007c02 */ /* 0x000fce0008000f00 */
.L_x_57:
[----:B-1----:R1:W2:Y:S02]  /*30b0*/  SYNCS.PHASECHK.TRANS64.TRYWAIT P0, [R0+URZ+0xb0], R2 ;  /* 0x0000b002000075a7 */ /* 0x0022a400080011ff */
[----:B--2---:R-:W-:Y:S05]  /*30c0*/  @!P0 NANOSLEEP.SYNCS 0x989680 ;  /* 0x009896800000895d */ /* 0x004fea0003900000 */
[----:B------:R-:W2:Y:S02]  /*30d0*/  @!P0 SYNCS.PHASECHK.TRANS64 P0, [R0+URZ+0xb0], R2 ;  /* 0x0000b002000085a7 */ /* 0x000ea400080010ff */
[----:B--2---:R-:W-:Y:S05]  /*30e0*/  @P0 EXIT ;  /* 0x000000000000094d */ /* 0x004fea0003800000 */
[----:B------:R-:W-:Y:S05]  /*30f0*/  BRA `(.L_x_57) ;  /* 0xfffffffc00ec7947 */ /* 0x000fea000383ffff */
.L_x_50:
[----:B------:R-:W-:Y:S05]  /*3100*/  BRA.U UP5, `(.L_x_58) ;  /* 0x0000001105587547 */ /* 0x000fea000b800000 */
[----:B------:R-:W-:Y:S01]  /*3110*/  UMOV UR5, 0x40 ;  /* 0x0000004000057882 */ /* 0x000fe20000000000 */
[----:B------:R-:W-:Y:S01]  /*3120*/  NOP ;  /* 0x0000000000007918 */ /* 0x000fe20000000000 */
[----:B------:R-:W-:Y:S01]  /*3130*/  ULEA UR5, UR15, UR5, 0x18 ;  /* 0x000000050f057291 */ /* 0x000fe2000f8ec0ff */
[----:B------:R-:W-:Y:S02]  /*3140*/  UMOV UR4, 0x400 ;  /* 0x0000040000047882 */ /* 0x000fe40000000000 */
[----:B------:R-:W-:-:S06]  /*3150*/  ULEA UR15, UR15, UR4, 0x18 ;  /* 0x000000040f0f7291 */ /* 0x000fcc000f8ec0ff */
[----:B------:R-:W1:Y:S02]  /*3160*/  LDS.U8 R0, [UR5+0x1c] ;  /* 0x00001c05ff007984 */ /* 0x000e640008000000 */
[----:B-1----:R-:W-:-:S13]  /*3170*/  ISETP.NE.AND P0, PT, R0, RZ, PT ;  /* 0x000000ff0000720c */ /* 0x002fda0003f05270 */
[----:B------:R-:W-:Y:S05]  /*3180*/  @P0 BRA `(.L_x_59) ;  /* 0x0000000400080947 */ /* 0x000fea0003800000 */
[----:B------:R-:W-:Y:S02]  /*3190*/  UISETP.NE.U32.AND UP1, UPT, UR34, 0x1, UPT ;  /* 0x000000012200788c */ /* 0x000fe4000bf25070 */
[----:B------:R-:W-:-:S07]  /*31a0*/  UIADD3 UR6, UPT, UPT, UR5, 0x8, URZ ;  /* 0x0000000805067890 */ /* 0x000fce000fffe0ff */
[----:B------:R-:W-:Y:S05]  /*31b0*/  BRA.U !UP1, `(.L_x_60) ;  /* 0x00000001099c7547 */ /* 0x000fea000b800000 */
[----:B------:R-:W-:Y:S01]  /*31c0*/  ELECT P0, URZ, PT ;  /* 0x0000000000ff782f */ /* 0x000fe20003800000 */
[----:B------:R-:W-:-:S12]  /*31d0*/  BSSY B0, `(.L_x_60) ;  /* 0x0000025000007945 */ /* 0x000fd80003800000 */
[----:B------:R-:W-:Y:S05]  /*31e0*/  @!P0 BRA `(.L_x_61) ;  /* 0x00000000008c8947 */ /* 0x000fea0003800000 */
[----:B------:R-:W-:-:S05]  /*31f0*/  UMOV UR4, 0x10 ;  /* 0x0000001000047882 */ /* 0x000fca0000000000 */
[----:B------:R-:W-:Y:S04]  /*3200*/  DEPBAR.LE SB1, 0x36 ;  /* 0x00009d800000791a */ /* 0x000fe80000000000 */
[----:B------:R-:W1:Y:S02]  /*3210*/  UTCATOMSWS.2CTA.FIND_AND_SET.ALIGN UP0, UR4, UR4 ;  /* 0x00000004000475e3 */ /* 0x000e640008200800 */
[----:B-1----:R-:W-:Y:S01]  /*3220*/  MOV R10, UR4 ;  /* 0x00000004000a7c02 */ /* 0x002fe20008000f00 */
[----:B------:R-:W-:Y:S06]  /*3230*/  BRA.U UP0, `(.L_x_62) ;  /* 0x0000000100187547 */ /* 0x000fec000b800000 */
.L_x_63:
[----:B------:R-:W-:Y:S05]  /*3240*/  NANOSLEEP 0x64 ;  /* 0x000000640000795d */ /* 0x000fea0003800000 */
[----:B------:R-:W-:-:S05]  /*3250*/  UMOV UR4, 0x10 ;  /* 0x0000001000047882 */ /* 0x000fca0000000000 */
[----:B------:R-:W-:Y:S04]  /*3260*/  DEPBAR.LE SB1, 0x36 ;  /* 0x00009d800000791a */ /* 0x000fe80000000000 */
[----:B------:R-:W1:Y:S02]  /*3270*/  UTCATOMSWS.2CTA.FIND_AND_SET.ALIGN UP0, UR4, UR4 ;  /* 0x00000004000475e3 */ /* 0x000e640008200800 */
[----:B-1----:R-:W-:Y:S01]  /*3280*/  MOV R10, UR4 ;  /* 0x00000004000a7c02 */ /* 0x002fe20008000f00 */
[----:B------:R-:W-:Y:S05]  /*3290*/  BRA.U !UP0, `(.L_x_63) ;  /* 0xfffffffd08e87547 */ /* 0x000fea000b83ffff */
.L_x_62:
[----:B------:R-:W1:Y:S01]  /*32a0*/  LDS R6, [UR5+0x10] ;  /* 0x00001005ff067984 */ /* 0x000e620008000800 */
[----:B------:R-:W-:Y:S01]  /*32b0*/  IMAD.U32 R0, RZ, RZ, UR15 ;  /* 0x0000000fff007e24 */ /* 0x000fe2000f8e00ff */
[----:B------:R-:W-:-:S03]  /*32c0*/  MOV R4, UR33 ;  /* 0x0000002100047c02 */ /* 0x000fc60008000f00 */
[----:B------:R-:W-:Y:S01]  /*32d0*/  VIADD R0, R0, 0x130 ;  /* 0x0000013000007836 */ /* 0x000fe20000000000 */
[----:B-1----:R-:W-:-:S04]  /*32e0*/  SHF.L.U32 R6, R6, 0x1f, RZ ;  /* 0x0000001f06067819 */ /* 0x002fc800000006ff */
[----:B------:R-:W1:Y:S02]  /*32f0*/  SYNCS.PHASECHK.TRANS64.TRYWAIT P0, [UR5+0x8], R6 ;  /* 0x00000806ff0075a7 */ /* 0x000e640008001105 */
[----:B-1----:R-:W-:Y:S05]  /*3300*/  @P0 BRA `(.L_x_64) ;  /* 0x0000000000080947 */ /* 0x002fea0003800000 */
[----:B------:R-:W1:Y:S02]  /*3310*/  SYNCS.PHASECHK.TRANS64.TRYWAIT P0, [UR5+0x8], R6 ;  /* 0x00000806ff0075a7 */ /* 0x000e640008001105 */
[----:B-1----:R-:W-:Y:S05]  /*3320*/  @!P0 BRA `(.L_x_65) ;  /* 0x0000009800ec8947 */ /* 0x002fea0003800000 */
.L_x_64:
[----:B------:R-:W-:Y:S01]  /*3330*/  PRMT R4, R4, 0x654, R0 ;  /* 0x0000065404047816 */ /* 0x000fe20000000000 */
[----:B------:R-:W-:Y:S01]  /*3340*/  HFMA2 R0, -RZ, RZ, 0, 5.9604644775390625e-08 ;  /* 0x00000001ff007431 */ /* 0x000fe200000001ff */
[----:B------:R-:W-:Y:S01]  /*3350*/  UPRMT UR4, UR33, 0x654, UR6 ;  /* 0x0000065421047896 */ /* 0x000fe20008000006 */
[----:B------:R-:W-:Y:S02]  /*3360*/  IMAD.MOV.U32 R8, RZ, RZ, 0xffff ;  /* 0x0000ffffff087424 */ /* 0x000fe400078e00ff */
[----:B-1----:R-:W-:Y:S02]  /*3370*/  IMAD.MOV.U32 R6, RZ, RZ, 0x4 ;  /* 0x00000004ff067424 */ /* 0x002fe400078e00ff */
[----:B------:R-:W-:Y:S01]  /*3380*/  IMAD.SHL.U32 R9, R10, 0x20, RZ ;  /* 0x000000200a097824 */ /* 0x000fe200078e00ff */
[----:B------:R-:W-:Y:S02]  /*3390*/  MOV R5, UR4 ;  /* 0x0000000400057c02 */ /* 0x000fe40008000f00 */
[-C--:B------:R-:W-:Y:S01]  /*33a0*/  SHF.L.U32 R8, R8, R10.reuse, RZ ;  /* 0x0000000a08087219 */ /* 0x080fe200000006ff */
[----:B------:R1:W-:Y:S01]  /*33b0*/  SYNCS.ARRIVE.TRANS64.RED RZ, [UR4], R6 ;  /* 0x00000006ffff79a7 */ /* 0x0003e20008000404 */
[----:B------:R-:W-:Y:S01]  /*33c0*/  SHF.L.U32 R7, R0, R10, RZ ;  /* 0x0000000a00077219 */ /* 0x000fe200000006ff */
[----:B------:R1:W-:Y:S04]  /*33d0*/  STS [UR15+0x130], R9 ;  /* 0x00013009ff007988 */ /* 0x0003e8000800080f */
[----:B------:R1:W-:Y:S04]  /*33e0*/  STAS [R4.64], R10 ;  /* 0x0000000a04007dbd */ /* 0x0003e8000c0008ff */
[----:B------:R1:W-:Y:S04]  /*33f0*/  ATOMS.OR RZ, [UR5+0x14], R8 ;  /* 0x00001408ffff798c */ /* 0x0003e8000b000005 */
[----:B------:R1:W-:Y:S04]  /*3400*/  ATOMS.OR RZ, [UR5+0x18], R7 ;  /* 0x00001807ffff798c */ /* 0x0003e8000b000005 */
[----:B------:R1:W-:Y:S02]  /*3410*/  ATOMS.XOR RZ, [UR5+0x10], R0 ;  /* 0x00001000ffff798c */ /* 0x0003e4000b800005 */
.L_x_61:
[----:B------:R-:W-:Y:S05]  /*3420*/  BSYNC B0 ;  /* 0x0000000000007941 */ /* 0x000fea0003800000 */
.L_x_60:
[----:B------:R-:W-:Y:S05]  /*3430*/  BRA.U UP1, `(.L_x_66) ;  /* 0x00000001016c7547 */ /* 0x000fea000b800000 */
[----:B------:R-:W-:-:S03]  /*3440*/  UMOV UR4, 0xffffffff ;  /* 0xffffffff00047882 */ /* 0x000fc60000000000 */
[----:B------:R-:W-:Y:S05]  /*3450*/  BRA.DIV UR4, `(.L_x_67) ;  /* 0x0000009a04b87947 */ /* 0x000fea000b800000 */
[----:B------:R-:W-:-:S13]  /*3460*/  ELECT P6, URZ, PT ;  /* 0x0000000000ff782f */ /* 0x000fda00038c0000 */
.L_x_150:
[----:B------:R-:W-:Y:S05]  /*3470*/  @!P6 BRA `(.L_x_66) ;  /* 0x00000000005ce947 */ /* 0x000fea0003800000 */
[----:B-1----:R-:W1:Y:S02]  /*3480*/  LDS R4, [UR5+0x10] ;  /* 0x00001005ff047984 */ /* 0x002e640008000800 */
[----:B-1----:R-:W-:-:S04]  /*3490*/  SHF.L.U32 R4, R4, 0x1f, RZ ;  /* 0x0000001f04047819 */ /* 0x002fc800000006ff */
[----:B------:R-:W1:Y:S02]  /*34a0*/  SYNCS.PHASECHK.TRANS64.TRYWAIT P0, [UR5+0x8], R4 ;  /* 0x00000804ff0075a7 */ /* 0x000e640008001105 */
[----:B-1----:R-:W-:Y:S05]  /*34b0*/  @P0 BRA `(.L_x_68) ;  /* 0x0000000000080947 */ /* 0x002fea0003800000 */
[----:B------:R-:W1:Y:S02]  /*34c0*/  SYNCS.PHASECHK.TRANS64.TRYWAIT P0, [UR5+0x8], R4 ;  /* 0x00000804ff0075a7 */ /* 0x000e640008001105 */
[----:B-1----:R-:W-:Y:S05]  /*34d0*/  @!P0 BRA `(.L_x_69) ;  /* 0x0000009800b88947 */ /* 0x002fea0003800000 */
.L_x_68:
[----:B------:R-:W2:Y:S01]  /*34e0*/  LDS R6, [UR15+0x130] ;  /* 0x0001300fff067984 */ /* 0x000ea20008000800 */
[----:B-1----:R-:W-:Y:S02]  /*34f0*/  HFMA2 R0, -RZ, RZ, 0, 5.9604644775390625e-08 ;  /* 0x00000001ff007431 */ /* 0x002fe400000001ff */
[----:B------:R-:W-:Y:S01]  /*3500*/  IMAD.MOV.U32 R4, RZ, RZ, 0xffff ;  /* 0x0000ffffff047424 */ /* 0x000fe200078e00ff */
[----:B------:R-:W-:Y:S01]  /*3510*/  UPRMT UR4, UR33, 0x654, UR6 ;  /* 0x0000065421047896 */ /* 0x000fe20008000006 */
[----:B--2---:R-:W-:-:S03]  /*3520*/  IMAD.SHL.U32 R5, R6, 0x20, RZ ;  /* 0x0000002006057824 */ /* 0x004fc600078e00ff */
[-C--:B------:R-:W-:Y:S02]  /*3530*/  SHF.L.U32 R4, R4, R6.reuse, RZ ;  /* 0x0000000604047219 */ /* 0x080fe400000006ff */
[----:B------:R-:W-:Y:S01]  /*3540*/  SHF.L.U32 R6, R0, R6, RZ ;  /* 0x0000000600067219 */ /* 0x000fe200000006ff */
[----:B------:R2:W-:Y:S04]  /*3550*/  STS [UR15+0x130], R5 ;  /* 0x00013005ff007988 */ /* 0x0005e8000800080f */
[----:B------:R2:W-:Y:S04]  /*3560*/  ATOMS.OR RZ, [UR5+0x14], R4 ;  /* 0x00001404ffff798c */ /* 0x0005e8000b000005 */
[----:B------:R2:W-:Y:S01]  /*3570*/  ATOMS.OR RZ, [UR5+0x18], R6 ;  /* 0x00001806ffff798c */ /* 0x0005e2000b000005 */
[----:B------:R-:W-:Y:S03]  /*3580*/  SYNCS.ARRIVE.TRANS64.RED.A1T0 RZ, [UR4], RZ ;  /* 0x000000ffffff79a7 */ /* 0x000fe60008100404 */
[----:B------:R2:W-:Y:S01]  /*3590*/  ATOMS.XOR RZ, [UR5+0x10], R0 ;  /* 0x00001000ffff798c */ /* 0x0005e2000b800005 */
[----:B------:R-:W-:Y:S05]  /*35a0*/  BRA `(.L_x_66) ;  /* 0x0000000000107947 */ /* 0x000fea0003800000 */
.L_x_59:
[----:B------:R-:W-:Y:S02]  /*35b0*/  MOV R0, 0xffffffff ;  /* 0xffffffff00007802 */ /* 0x000fe40000000f00 */
[----:B------:R-:W-:-:S03]  /*35c0*/  MOV R4, 0x35f0 ;  /* 0x000035f000047802 */ /* 0x000fc60000000f00 */
[----:B------:R1:W-:Y:S04]  /*35d0*/  STS [UR15+0x130], R0 ;  /* 0x00013000ff007988 */ /* 0x0003e8000800080f */
[----:B-1---5:R-:W-:Y:S05]  /*35e0*/  CALL.REL.NOINC `($__internal_1_$__cuda_sm10x_tcgen05_guardrail_trap_phase_invalid_during_alloc) ;  /* 0x0000009c00a87944 */ /* 0x022fea0003c00000 */
.L_x_66:
[----:B------:R-:W-:Y:S05]  /*35f0*/  WARPSYNC.ALL ;  /* 0x0000000000007948 */ /* 0x000fea0003800000 */
[----:B------:R-:W3:Y:S01]  /*3600*/  S2UR UR4, SR_CgaCtaId ;  /* 0x00000000000479c3 */ /* 0x000ee20000008800 */
[----:B------:R-:W-:Y:S01]  /*3610*/  UMOV UR18, 0x400 ;  /* 0x0000040000127882 */ /* 0x000fe20000000000 */
[----:B------:R-:W-:-:S06]  /*3620*/  NOP ;  /* 0x0000000000007918 */ /* 0x000fcc0000000000 */
[----:B------:R-:W-:Y:S06]  /*3630*/  BAR.ARV 0x6, 0xa0 ;  /* 0x0182800000007b1d */ /* 0x000fec0000002000 */
[----:B------:R-:W4:Y:S01]  /*3640*/  LDCU UR6, c[0x0][0x38c] ;  /* 0x00007180ff0677ac */ /* 0x000f220008000800 */
[----:B------:R-:W-:Y:S01]  /*3650*/  LOP3.LUT R3, R3, 0xffff, RZ, 0xc0, !PT ;  /* 0x0000ffff03037812 */ /* 0x000fe200078ec0ff */
[----:B-1----:R-:W-:Y:S01]  /*3660*/  IMAD.MOV.U32 R10, RZ, RZ, 0x1 ;  /* 0x00000001ff0a7424 */ /* 0x002fe200078e00ff */
[----:B------:R-:W-:Y:S02]  /*3670*/  LOP3.LUT R2, R2, 0xffff, RZ, 0xc0, !PT ;  /* 0x0000ffff02027812 */ /* 0x000fe400078ec0ff */
[----:B------:R-:W-:-:S02]  /*3680*/  CS2R R8, SRZ ;  /* 0x0000000000087805 */ /* 0x000fc4000001ff00 */
[----:B------:R-:W-:Y:S01]  /*3690*/  R2UR UR21, R3 ;  /* 0x00000000031572ca */ /* 0x000fe200000e0000 */
[----:B------:R-:W-:Y:S01]  /*36a0*/  UMOV UR24, URZ ;  /* 0x000000ff00187c82 */ /* 0x000fe20008000000 */
[----:B------:R-:W-:Y:S01]  /*36b0*/  R2UR UR31, R2 ;  /* 0x00000000021f72ca */ /* 0x000fe200000e0000 */
[----:B------:R-:W-:Y:S01]  /*36c0*/  IMAD.MOV.U32 R2, RZ, RZ, RZ ;  /* 0x000000ffff027224 */ /* 0x000fe200078e00ff */
[----:B------:R-:W-:Y:S01]  /*36d0*/  UMOV UR15, URZ ;  /* 0x000000ff000f7c82 */ /* 0x000fe20008000000 */
[----:B---3--:R-:W-:Y:S01]  /*36e0*/  ULEA UR18, UR4, UR18, 0x18 ;  /* 0x0000001204127291 */ /* 0x008fe2000f8ec0ff */
[----:B------:R-:W-:Y:S01]  /*36f0*/  UMOV UR14, URZ ;  /* 0x000000ff000e7c82 */ /* 0x000fe20008000000 */
[----:B------:R-:W-:Y:S02]  /*3700*/  UISETP.NE.AND UP3, UPT, UR34, URZ, UPT ;  /* 0x000000ff2200728c */ /* 0x000fe4000bf65270 */
[----:B------:R-:W-:Y:S02]  /*3710*/  UIADD3 UR5, UPT, UPT, UR18, 0x1c400, URZ ;  /* 0x0001c40012057890 */ /* 0x000fe4000fffe0ff */
[----:B------:R-:W-:-:S03]  /*3720*/  UIADD3 UR4, UPT, UPT, UR18, 0x2a400, URZ ;  /* 0x0002a40012047890 */ /* 0x000fc6000fffe0ff */
[----:B--2---:R-:W1:Y:S01]  /*3730*/  LDS R0, [UR18+0x130] ;  /* 0x00013012ff007984 */ /* 0x004e620008000800 */
[----:B----4-:R-:W-:Y:S02]  /*3740*/  UIADD3 UR6, UPT, UPT, UR6, 0x1f, URZ ;  /* 0x0000001f06067890 */ /* 0x010fe4000fffe0ff */
[----:B------:R-:W-:Y:S02]  /*3750*/  USHF.R.U32.HI UR5, URZ, 0x4, UR5 ;  /* 0x00000004ff057899 */ /* 0x000fe40008011605 */
[----:B------:R-:W-:Y:S02]  /*3760*/  USHF.R.S32.HI UR25, URZ, 0x1f, UR6 ;  /* 0x0000001fff197899 */ /* 0x000fe40008011406 */
[----:B------:R-:W-:Y:S02]  /*3770*/  USHF.R.U32.HI UR4, URZ, 0x4, UR4 ;  /* 0x00000004ff047899 */ /* 0x000fe40008011604 */
[----:B------:R-:W-:Y:S02]  /*3780*/  ULEA.HI UR25, UR25, UR6, URZ, 0x5 ;  /* 0x0000000619197291 */ /* 0x000fe4000f8f28ff */
[----:B------:R-:W-:-:S02]  /*3790*/  ULOP3.LUT UR5, UR5, 0x3fff, URZ, 0xc0, !UPT ;  /* 0x00003fff05057892 */ /* 0x000fc4000f8ec0ff */
[----:B------:R-:W-:Y:S02]  /*37a0*/  USHF.R.S32.HI UR25, URZ, 0x5, UR25 ;  /* 0x00000005ff197899 */ /* 0x000fe40008011419 */
[----:B------:R-:W-:Y:S02]  /*37b0*/  ULOP3.LUT UR4, UR4, 0x3fff, URZ, 0xc0, !UPT ;  /* 0x00003fff04047892 */ /* 0x000fe4000f8ec0ff */
[----:B------:R-:W-:Y:S02]  /*37c0*/  UISETP.LT.AND UP0, UPT, UR25, 0x1, UPT ;  /* 0x000000011900788c */ /* 0x000fe4000bf01270 */
[----:B------:R-:W-:Y:S02]  /*37d0*/  ULOP3.LUT UR22, UR5, 0x10000, URZ, 0xfc, !UPT ;  /* 0x0001000005167892 */ /* 0x000fe4000f8efcff */
[----:B------:R-:W-:Y:S02]  /*37e0*/  ULOP3.LUT UR4, UR4, 0x10000, URZ, 0xfc, !UPT ;  /* 0x0001000004047892 */ /* 0x000fe4000f8efcff */
[----:B------:R-:W-:Y:S01]  /*37f0*/  USEL UR30, UR25, 0x1, !UP0 ;  /* 0x00000001191e7887 */ /* 0x000fe2000c000000 */
[----:B------:R-:W-:Y:S01]  /*3800*/  UMOV UR28, 0x0 ;  /* 0x00000000001c7882 */ /* 0x000fe20000000000 */
[----:B------:R-:W-:Y:S01]  /*3810*/  UMOV UR29, 0x10380010 ;  /* 0x10380010001d7882 */ /* 0x000fe20000000000 */
[----:B------:R-:W-:Y:S01]  /*3820*/  UMOV UR26, 0x0 ;  /* 0x00000000001a7882 */ /* 0x000fe20000000000 */
[----:B------:R-:W-:Y:S01]  /*3830*/  UMOV UR27, 0x10380010 ;  /* 0x10380010001b7882 */ /* 0x000fe20000000000 */
[----:B-1----:R-:W-:-:S15]  /*3840*/  R2UR UR32, R0 ;  /* 0x00000000002072ca */ /* 0x002fde00000e0000 */
.L_x_77:
[C---:B------:R-:W-:Y:S02]  /*3850*/  LEA R0, R2.reuse, UR18, 0x3 ;  /* 0x0000001202007c11 */ /* 0x040fe4000f8e18ff */
[----:B------:R-:W-:Y:S02]  /*3860*/  SHF.L.U32 R3, R9, 0x1f, RZ ;  /* 0x0000001f09037819 */ /* 0x000fe400000006ff */
[----:B------:R-:W-:Y:S02]  /*3870*/  LEA R4, R2, UR18, 0x4 ;  /* 0x0000001202047c11 */ /* 0x000fe4000f8e20ff */
[----:B------:R-:W1:Y:S02]  /*3880*/  SYNCS.PHASECHK.TRANS64.TRYWAIT P0, [R0+URZ+0xa0], R3 ;  /* 0x0000a003000075a7 */ /* 0x000e6400080011ff */
[----:B-1----:R-:W-:Y:S05]  /*3890*/  @!P0 BRA `(.L_x_70) ;  /* 0x0000009400e08947 */ /* 0x002fea0003800000 */
.L_x_151:
[----:B------:R-:W2:Y:S01]  /*38a0*/  LDS.128 R4, [R4+0x110] ;  /* 0x0001100004047984 */ /* 0x000ea20000000c00 */
[----:B-1----:R-:W-:Y:S01]  /*38b0*/  VIADD R0, R0, 0xb0 ;  /* 0x000000b000007836 */ /* 0x002fe20000000000 */
[----:B------:R-:W-:Y:S01]  /*38c0*/  IADD3 R2, PT, PT, R2, 0x1, RZ ;  /* 0x0000000102027810 */ /* 0x000fe20007ffe0ff */
[----:B------:R-:W-:Y:S01]  /*38d0*/  @!PT LDS RZ, [RZ] ;  /* 0x00000000fffff984 */ /* 0x000fe20000000800 */
[----:B------:R-:W-:Y:S01]  /*38e0*/  @!PT LDS RZ, [RZ] ;  /* 0x00000000fffff984 */ /* 0x000fe20000000800 */
[----:B------:R-:W-:Y:S01]  /*38f0*/  @!PT LDS RZ, [RZ] ;  /* 0x00000000fffff984 */ /* 0x000fe20000000800 */
[----:B------:R-:W-:Y:S01]  /*3900*/  @!PT LDS RZ, [RZ] ;  /* 0x00000000fffff984 */ /* 0x000fe20000000800 */
[----:B------:R1:W-:Y:S06]  /*3910*/  MEMBAR.ALL.CTA ;  /* 0x0000000000007992 */ /* 0x0003ec0000008000 */
[----:B-1----:R-:W1:Y:S01]  /*3920*/  FENCE.VIEW.ASYNC.S ;  /* 0x00000000000073c6 */ /* 0x002e620000000000 */
[----:B------:R-:W-:-:S04]  /*3930*/  PRMT R0, RZ, 0x654, R0 ;  /* 0x00000654ff007816 */ /* 0x000fc80000000000 */
[----:B-1----:R1:W-:Y:S01]  /*3940*/  SYNCS.ARRIVE.TRANS64.RED.A1T0 RZ, [R0+URZ], RZ ;  /* 0x000000ff00ff79a7 */ /* 0x0023e200081004ff */
[----:B------:R-:W-:Y:S05]  /*3950*/  BRA.U UP3, `(.L_x_71) ;  /* 0x0000000103e07547 */ /* 0x000fea000b800000 */
[----:B------:R-:W3:Y:S01]  /*3960*/  LDCU UR5, c[0x0][0x38c] ;  /* 0x00007180ff0577ac */ /* 0x000ee20008000800 */
[----:B------:R-:W-:Y:S02]  /*3970*/  PLOP3.LUT P1, PT, PT, PT, PT, 0x80, 0x8 ;  /* 0x000000000008781c */ /* 0x000fe40003f2f070 */
[----:B------:R-:W-:Y:S01]  /*3980*/  SHF.L.U32 R3, R10, 0x1f, RZ ;  /* 0x0000001f0a037819 */ /* 0x000fe200000006ff */
[----:B------:R-:W-:Y:S02]  /*3990*/  ULEA UR23, UR24, UR18, 0x3 ;  /* 0x0000001218177291 */ /* 0x000fe4000f8e18ff */
[----:B------:R-:W-:Y:S02]  /*39a0*/  UIMAD UR19, UR24, 0xe0, UR32 ;  /* 0x000000e0181378a4 */ /* 0x000fe4000f8e0220 */
[----:B---3--:R-:W-:-:S06]  /*39b0*/  UISETP.GE.AND UP0, UPT, UR5, 0x1, UPT ;  /* 0x000000010500788c */ /* 0x008fcc000bf06270 */
[----:B------:R-:W-:-:S05]  /*39c0*/  PLOP3.LUT P0, PT, PT, PT, UP0, 0x80, 0x8 ;  /* 0x000000000008781c */ /* 0x000fca0003f0f008 */
[----:B------:R-:W-:-:S08]  /*39d0*/  @UP0 ULEA UR5, UR15, UR18, 0x3 ;  /* 0x000000120f050291 */ /* 0x000fd0000f8e18ff */
[----:B-1----:R-:W-:-:S04]  /*39e0*/  @P0 SHF.L.U32 R0, R8, 0x1f, RZ ;  /* 0x0000001f08000819 */ /* 0x002fc800000006ff */
[----:B------:R1:W3:Y:S01]  /*39f0*/  @P0 SYNCS.PHASECHK.TRANS64.TRYWAIT P1, [UR5], R0 ;  /* 0x00000000ff0005a7 */ /* 0x0002e20008021105 */
[----:B------:R-:W4:Y:S02]  /*3a00*/  SYNCS.PHASECHK.TRANS64.TRYWAIT P0, [UR23+0xd0], R3 ;  /* 0x0000d003ff0075a7 */ /* 0x000f240008001117 */
[----:B-1-34-:R-:W-:Y:S05]  /*3a10*/  @!P0 BRA `(.L_x_72) ;  /* 0x0000009400948947 */ /* 0x01afea0003800000 */
.L_x_153:
[----:B------:R-:W-:Y:S01]  /*3a20*/  UMOV UR20, UR14 ;  /* 0x0000000e00147c82 */ /* 0x000fe20008000000 */
[----:B------:R-:W-:Y:S05]  /*3a30*/  BRA.U !UP0, `(.L_x_73) ;  /* 0x0000000108987547 */ /* 0x000fea000b800000 */
[----:B------:R-:W-:Y:S02]  /*3a40*/  UIADD3 UR20, UPT, UPT, UR30, UR14, URZ ;  /* 0x0000000e1e147290 */ /* 0x000fe4000fffe0ff */
[----:B------:R-:W-:Y:S01]  /*3a50*/  UPLOP3.LUT UP2, UPT, UPT, UPT, UPT, 0x40, 0x4 ;  /* 0x000000000004789c */ /* 0x000fe20003f4e870 */
[----:B------:R-:W-:Y:S01]  /*3a60*/  UMOV UR16, UR25 ;  /* 0x0000001900107c82 */ /* 0x000fe20008000000 */
[----:B------:R-:W-:-:S09]  /*3a70*/  UMOV UR5, UR15 ;  /* 0x0000000f00057c82 */ /* 0x000fd20008000000 */
.L_x_76:
[----:B---3--:R-:W-:Y:S01]  /*3a80*/  ULEA UR7, UR5, UR18, 0x3 ;  /* 0x0000001205077291 */ /* 0x008fe2000f8e18ff */
[----:B----4-:R-:W-:Y:S11]  /*3a90*/  @P1 BRA `(.L_x_74) ;  /* 0x00000000000c1947 */ /* 0x010ff60003800000 */
[----:B-1----:R-:W-:Y:S04]  /*3aa0*/  SHF.L.U32 R3, R8, 0x1f, RZ ;  /* 0x0000001f08037819 */ /* 0x002fe800000006ff */
[----:B------:R-:W1:Y:S02]  /*3ab0*/  SYNCS.PHASECHK.TRANS64.TRYWAIT P0, [UR7], R3 ;  /* 0x00000003ff0075a7 */ /* 0x000e640008001107 */
[----:B-1----:R-:W-:Y:S05]  /*3ac0*/  @!P0 BRA `(.L_x_75) ;  /* 0x0000009400808947 */ /* 0x002fea0003800000 */
.L_x_74:
[----:B------:R-:W-:Y:S01]  /*3ad0*/  UISETP.NE.AND UP0, UPT, UR16, 0x1, UPT ;  /* 0x000000011000788c */ /* 0x000fe2000bf05270 */
[----:B------:R-:W-:Y:S01]  /*3ae0*/  PLOP3.LUT P1, PT, PT, PT, PT, 0x80, 0x8 ;  /* 0x000000000008781c */ /* 0x000fe20003f2f070 */
[----:B------:R-:W-:Y:S02]  /*3af0*/  UIADD3 UR6, UPT, UPT, UR5, 0x1, URZ ;  /* 0x0000000105067890 */ /* 0x000fe4000fffe0ff */
[----:B------:R-:W-:Y:S02]  /*3b00*/  UIADD3 UR17, UPT, UPT, UR7, 0x38, URZ ;  /* 0x0000003807117890 */ /* 0x000fe4000fffe0ff */
[----:B------:R-:W-:Y:S01]  /*3b10*/  UISETP.NE.AND UP1, UPT, UR6, 0x7, UPT ;  /* 0x000000070600788c */ /* 0x000fe2000bf25270 */
[----:B------:R-:W-:Y:S01]  /*3b20*/  PLOP3.LUT P0, PT, PT, PT, UP0, 0x80, 0x8 ;  /* 0x000000000008781c */ /* 0x000fe20003f0f008 */
[----:B------:R-:W-:Y:S02]  /*3b30*/  UIADD3 UR14, UPT, UPT, UR14, 0x1, URZ ;  /* 0x000000010e0e7890 */ /* 0x000fe4000fffe0ff */
[----:B------:R-:W-:Y:S02]  /*3b40*/  USEL UR8, URZ, 0x1, UP1 ;  /* 0x00000001ff087887 */ /* 0x000fe40008800000 */
[----:B------:R-:W-:Y:S02]  /*3b50*/  USEL UR15, UR6, URZ, UP1 ;  /* 0x000000ff060f7287 */ /* 0x000fe40008800000 */
[----:B------:R-:W-:Y:S02]  /*3b60*/  UIADD3 UR16, UPT, UPT, UR16, -0x1, URZ ;  /* 0xffffffff10107890 */ /* 0x000fe4000fffe0ff */
[----:B------:R-:W-:Y:S01]  /*3b70*/  @UP0 ULEA UR6, UR15, UR18, 0x3 ;  /* 0x000000120f060291 */ /* 0x000fe2000f8e18ff */
[----:B------:R-:W-:Y:S01]  /*3b80*/  LOP3.LUT R8, R8, UR8, RZ, 0x3c, !PT ;  /* 0x0000000808087c12 */ /* 0x000fe2000f8e3cff */
[----:B------:R-:W-:Y:S01]  /*3b90*/  ULEA UR8, UR5, UR22, 0x9 ;  /* 0x0000001605087291 */ /* 0x000fe2000f8e48ff */
[----:B------:R-:W-:Y:S02]  /*3ba0*/  UMOV UR7, 0x80004020 ;  /* 0x8000402000077882 */ /* 0x000fe40000000000 */
[----:B-1----:R-:W-:Y:S01]  /*3bb0*/  @P0 SHF.L.U32 R0, R8, 0x1f, RZ ;  /* 0x0000001f08000819 */ /* 0x002fe200000006ff */
[----:B------:R-:W-:Y:S01]  /*3bc0*/  UIADD3 UR10, UPT, UPT, UR8, 0x2, URZ ;  /* 0x00000002080a7890 */ /* 0x000fe2000fffe0ff */
[----:B------:R-:W-:Y:S02]  /*3bd0*/  UMOV UR9, 0x80004020 ;  /* 0x8000402000097882 */ /* 0x000fe40000000000 */
[----:B------:R3:W4:Y:S01]  /*3be0*/  @P0 SYNCS.PHASECHK.TRANS64.TRYWAIT P1, [UR6], R0 ;  /* 0x00000000ff0005a7 */ /* 0x0007220008021106 */
[----:B------:R-:W-:Y:S02]  /*3bf0*/  UIMAD UR6, UR5, 0x1c0, UR4 ;  /* 0x000001c0050678a4 */ /* 0x000fe4000f8e0204 */
[----:B------:R-:W-:Y:S02]  /*3c00*/  UISETP.NE.AND UP0, UPT, UR14, UR20, UPT ;  /* 0x000000140e00728c */ /* 0x000fe4000bf05270 */
[----:B------:R-:W-:Y:S01]  /*3c10*/  UIADD3 UR12, UPT, UPT, UR6, 0x2, URZ ;  /* 0x00000002060c7890 */ /* 0x000fe2000fffe0ff */
[----:B------:R-:W-:Y:S01]  /*3c20*/  UMOV UR13, 0x80004020 ;  /* 0x80004020000d7882 */ /* 0x000fe20000000000 */
[----:B------:R-:W-:Y:S01]  /*3c30*/  UMOV UR11, 0x80004020 ;  /* 0x80004020000b7882 */ /* 0x000fe20000000000 */
[----:B------:R-:W-:Y:S02]  /*3c40*/  UMOV UR5, UR15 ;  /* 0x0000000f00057c82 */ /* 0x000fe40008000000 */
[----:B------:R3:W-:Y:S01]  /*3c50*/  UTCHMMA.2CTA gdesc[UR8], gdesc[UR6], tmem[UR19], tmem[UR28], idesc[UR29], UP2 ;  /* 0x00ff1c06080075ea */ /* 0x0007e20009200013 */
[----:B------:R-:W-:Y:S03]  /*3c60*/  UPLOP3.LUT UP2, UPT, UPT, UPT, UPT, 0x80, 0x8 ;  /* 0x000000000008789c */ /* 0x000fe60003f4f070 */
[----:B------:R3:W-:Y:S01]  /*3c70*/  UTCHMMA.2CTA gdesc[UR10], gdesc[UR12], tmem[UR19], tmem[UR26], idesc[UR27], UPT ;  /* 0x00ff1a0c0a0075ea */ /* 0x0007e2000ba00013 */
[----:B------:R3:W-:Y:S01]  /*3c80*/  UTCBAR.2CTA.MULTICAST [UR17], URZ, UR21 ;  /* 0x000000ff110073e9 */ /* 0x0007e20008200815 */
[----:B------:R-:W-:Y:S06]  /*3c90*/  BRA.U UP0, `(.L_x_76) ;  /* 0xfffffffd00787547 */ /* 0x000fec000b83ffff */
.L_x_73:
[----:B------:R-:W-:Y:S01]  /*3ca0*/  UIADD3 UR5, UPT, UPT, UR23, 0xc0, URZ ;  /* 0x000000c017057890 */ /* 0x000fe2000fffe0ff */
[----:B------:R-:W-:-:S08]  /*3cb0*/  UMOV UR14, UR20 ;  /* 0x00000014000e7c82 */ /* 0x000fd00008000000 */
[----:B------:R1:W-:Y:S01]  /*3cc0*/  UTCBAR.2CTA.MULTICAST [UR5], URZ, UR31 ;  /* 0x000000ff050073e9 */ /* 0x0003e2000820081f */
[----:B------:R-:W-:Y:S02]  /*3cd0*/  NOP ;  /* 0x0000000000007918 */ /* 0x000fe40000000000 */
.L_x_71:
[----:B-1----:R-:W-:Y:S01]  /*3ce0*/  UIADD3 UR5, UPT, UPT, UR24, 0x1, URZ ;  /* 0x0000000118057890 */ /* 0x002fe2000fffe0ff */
[----:B--2---:R-:W-:Y:S02]  /*3cf0*/  LOP3.LUT P0, RZ, R6, 0x1, RZ, 0xc0, !PT ;  /* 0x0000000106ff7812 */ /* 0x004fe4000780c0ff */
[----:B----4-:R-:W-:Y:S01]  /*3d00*/  ISETP.NE.AND P1, PT, R2, 0x2, PT ;  /* 0x000000020200780c */ /* 0x010fe20003f25270 */
[----:B------:R-:W-:-:S03]  /*3d10*/  UISETP.NE.AND UP0, UPT, UR5, 0x2, UPT ;  /* 0x000000020500788c */ /* 0x000fc6000bf05270 */
[----:B---3--:R-:W-:Y:S01]  /*3d20*/  SEL R0, RZ, 0x1, P1 ;  /* 0x00000001ff007807 */ /* 0x008fe20000800000 */
[----:B------:R-:W-:Y:S01]  /*3d30*/  USEL UR6, URZ, 0x1, UP0 ;  /* 0x00000001ff067887 */ /* 0x000fe20008000000 */
[----:B------:R-:W-:Y:S01]  /*3d40*/  SEL R2, R2, RZ, P1 ;  /* 0x000000ff02027207 */ /* 0x000fe20000800000 */
[----:B------:R-:W-:Y:S01]  /*3d50*/  USEL UR24, UR5, URZ, UP0 ;  /* 0x000000ff05187287 */ /* 0x000fe20008000000 */
[----:B------:R-:W-:-:S03]  /*3d60*/  LOP3.LUT R9, R9, R0, RZ, 0x3c, !PT ;  /* 0x0000000009097212 */ /* 0x000fc600078e3cff */
[----:B------:R-:W-:Y:S01]  /*3d70*/  LOP3.LUT R10, R10, UR6, RZ, 0x3c, !PT ;  /* 0x000000060a0a7c12 */ /* 0x000fe2000f8e3cff */
[----:B------:R-:W-:Y:S07]  /*3d80*/  @P0 BRA `(.L_x_77) ;  /* 0xfffffff800b00947 */ /* 0x000fee000383ffff */
[----:B------:R-:W1:Y:S01]  /*3d90*/  S2UR UR8, SR_CgaCtaId ;  /* 0x00000000000879c3 */ /* 0x000e620000008800 */
[----:B------:R-:W-:Y:S01]  /*3da0*/  ELECT P0, URZ, PT ;  /* 0x0000000000ff782f */ /* 0x000fe20003800000 */
[----:B------:R-:W-:Y:S01]  /*3db0*/  HFMA2 R0, -RZ, RZ, 0, 5.9604644775390625e-08 ;  /* 0x00000001ff007431 */ /* 0x000fe200000001ff */
[----:B------:R-:W-:-:S05]  /*3dc0*/  UMOV UR4, 0x40 ;  /* 0x0000004000047882 */ /* 0x000fca0000000000 */
[----:B------:R-:W-:Y:S01]  /*3dd0*/  UVIRTCOUNT.DEALLOC.SMPOOL 0x80 ;  /* 0x000000800000784c */ /* 0x000fe20000000000 */
[----:B------:R-:W-:Y:S02]  /*3de0*/  UISETP.NE.AND UP0, UPT, UR34, URZ, UPT ;  /* 0x000000ff2200728c */ /* 0x000fe4000bf05270 */
[----:B-1----:R-:W-:-:S09]  /*3df0*/  ULEA UR8, UR8, UR4, 0x18 ;  /* 0x0000000408087291 */ /* 0x002fd2000f8ec0ff */
[----:B------:R1:W-:Y:S01]  /*3e00*/  @P0 STS.U8 [UR8+0x1c], R0 ;  /* 0x00001c00ff000988 */ /* 0x0003e20008000008 */
[----:B------:R-:W-:Y:S05]  /*3e10*/  BRA.U UP0, `(.L_x_78) ;  /* 0x0000000100587547 */ /* 0x000fea000b800000 */
[----:B------:R-:W-:Y:S01]  /*3e20*/  UIADD3 UR5, UPT, UPT, UR18, 0xd0, URZ ;  /* 0x000000d012057890 */ /* 0x000fe2000fffe0ff */
[----:B------:R-:W-:-:S03]  /*3e30*/  SHF.L.U32 R2, R10, 0x1f, RZ ;  /* 0x0000001f0a027819 */ /* 0x000fc600000006ff */
[----:B------:R-:W-:-:S09]  /*3e40*/  ULEA UR4, UR24, UR5, 0x3 ;  /* 0x0000000518047291 */ /* 0x000fd2000f8e18ff */
[----:B------:R-:W2:Y:S02]  /*3e50*/  SYNCS.PHASECHK.TRANS64.TRYWAIT P0, [UR4], R2 ;  /* 0x00000002ff0075a7 */ /* 0x000ea40008001104 */
[----:B--2---:R-:W-:Y:S05]  /*3e60*/  @!P0 BRA `(.L_x_79) ;  /* 0x0000009000b08947 */ /* 0x004fea0003800000 */
.L_x_156:
[----:B------:R-:W-:-:S04]  /*3e70*/  UIADD3 UR4, UPT, UPT, UR24, 0x1, URZ ;  /* 0x0000000118047890 */ /* 0x000fc8000fffe0ff */
[----:B------:R-:W-:-:S04]  /*3e80*/  UISETP.NE.AND UP1, UPT, UR4, 0x2, UPT ;  /* 0x000000020400788c */ /* 0x000fc8000bf25270 */
[----:B------:R-:W-:Y:S02]  /*3e90*/  USEL UR6, URZ, 0x1, UP1 ;  /* 0x00000001ff067887 */ /* 0x000fe40008800000 */
[----:B------:R-:W-:-:S04]  /*3ea0*/  USEL UR4, UR4, URZ, UP1 ;  /* 0x000000ff04047287 */ /* 0x000fc80008800000 */
[----:B------:R-:W-:Y:S01]  /*3eb0*/  ULEA UR4, UR4, UR5, 0x3 ;  /* 0x0000000504047291 */ /* 0x000fe2000f8e18ff */
[----:B-1----:R-:W-:-:S04]  /*3ec0*/  LOP3.LUT R2, R10, UR6, RZ, 0x3c, !PT ;  /* 0x000000060a027c12 */ /* 0x002fc8000f8e3cff */
[----:B------:R-:W-:Y:S01]  /*3ed0*/  SHF.L.U32 R2, R2, 0x1f, RZ ;  /* 0x0000001f02027819 */ /* 0x000fe200000006ff */
[----:B------:R-:W-:-:S04]  /*3ee0*/  IMAD.U32 R0, RZ, RZ, UR4 ;  /* 0x00000004ff007e24 */ /* 0x000fc8000f8e00ff */
[----:B------:R1:W2:Y:S03]  /*3ef0*/  SYNCS.PHASECHK.TRANS64.TRYWAIT P0, [R0+URZ], R2 ;  /* 0x00000002000075a7 */ /* 0x0002a600080011ff */
[----:B--2---:R-:W-:Y:S05]  /*3f00*/  @!P0 NANOSLEEP.SYNCS 0x989680 ;  /* 0x009896800000895d */ /* 0x004fea0003900000 */
[----:B------:R-:W2:Y:S02]  /*3f10*/  @!P0 SYNCS.PHASECHK.TRANS64 P0, [R0+URZ], R2 ;  /* 0x00000002000085a7 */ /* 0x000ea400080010ff */
[----:B--2---:R-:W-:Y:S05]  /*3f20*/  @P0 BRA `(.L_x_80) ;  /* 0x0000000000200947 */ /* 0x004fea0003800000 */
.L_x_81:
[----:B--2---:R2:W3:Y:S02]  /*3f30*/  SYNCS.PHASECHK.TRANS64.TRYWAIT P0, [R0+URZ], R2 ;  /* 0x00000002000075a7 */ /* 0x0044e400080011ff */
[----:B---3--:R-:W-:Y:S05]  /*3f40*/  @!P0 NANOSLEEP.SYNCS 0x989680 ;  /* 0x009896800000895d */ /* 0x008fea0003900000 */
[----:B------:R-:W3:Y:S02]  /*3f50*/  @!P0 SYNCS.PHASECHK.TRANS64 P0, [R0+URZ], R2 ;  /* 0x00000002000085a7 */ /* 0x000ee400080010ff */
[----:B---3--:R-:W-:Y:S05]  /*3f60*/  @!P0 BRA `(.L_x_81) ;  /* 0xfffffffc00f08947 */ /* 0x008fea000383ffff */
[----:B------:R-:W-:Y:S05]  /*3f70*/  BRA `(.L_x_80) ;  /* 0x00000000000c7947 */ /* 0x000fea0003800000 */
.L_x_78:
[----:B------:R-:W-:-:S04]  /*3f80*/  UIADD3 UR4, UPT, UPT, UR18, 0x100, URZ ;  /* 0x0000010012047890 */ /* 0x000fc8000fffe0ff */
[----:B------:R-:W-:-:S09]  /*3f90*/  UPRMT UR4, UR33, 0x654, UR4 ;  /* 0x0000065421047896 */ /* 0x000fd20008000004 */
[----:B------:R-:W-:Y:S03]  /*3fa0*/  SYNCS.ARRIVE.TRANS64.RED.A1T0 RZ, [UR4], RZ ;  /* 0x000000ffffff79a7 */ /* 0x000fe60008100404 */
.L_x_80:
[----:B-12---:R-:W-:Y:S01]  /*3fb0*/  SHF.L.U32 R2, RZ, 0x1f, RZ ;  /* 0x0000001fff027819 */ /* 0x006fe200000006ff */
[----:B------:R-:W-:Y:S01]  /*3fc0*/  UIADD3 UR4, UPT, UPT, UR18, 0x100, URZ ;  /* 0x0000010012047890 */ /* 0x000fe2000fffe0ff */
[----:B------:R-:W-:Y:S02]  /*3fd0*/  PLOP3.LUT P0, PT, PT, PT, UP0, 0x80, 0x8 ;  /* 0x000000000008781c */ /* 0x000fe40003f0f008 */
[----:B------:R-:W1:Y:S02]  /*3fe0*/  SYNCS.PHASECHK.TRANS64.TRYWAIT P1, [UR18+0x100], R2 ;  /* 0x00010002ff0075a7 */ /* 0x000e640008021112 */
[----:B-1----:R-:W-:Y:S09]  /*3ff0*/  @!P1 BRA `(.L_x_82) ;  /* 0x0000009000649947 */ /* 0x002ff20003800000 */
.L_x_158:
[----:B------:R-:W-:Y:S01]  /*4000*/  @!UP0 UPRMT UR4, UR33, 0x654, UR4 ;  /* 0x0000065421048896 */ /* 0x000fe20008000004 */
[----:B------:R-:W-:Y:S01]  /*4010*/  UMOV UR5, 0xffff ;  /* 0x0000ffff00057882 */ /* 0x000fe20000000000 */
[----:B------:R-:W-:-:S07]  /*4020*/  UMOV UR6, 0x1 ;  /* 0x0000000100067882 */ /* 0x000fce0000000000 */
[----:B------:R-:W-:Y:S01]  /*4030*/  @!P0 SYNCS.ARRIVE.TRANS64.RED.A1T0 RZ, [UR4], RZ ;  /* 0x000000ffffff89a7 */ /* 0x000fe20008100404 */
[----:B------:R-:W-:Y:S01]  /*4040*/  NOP ;  /* 0x0000000000007918 */ /* 0x000fe20000000000 */
[----:B-1----:R-:W1:Y:S01]  /*4050*/  LDS R0, [UR8+0x14] ;  /* 0x00001408ff007984 */ /* 0x002e620008000800 */
[----:B------:R-:W-:-:S04]  /*4060*/  ULOP3.LUT UR4, UR32, 0xffff, URZ, 0xc0, !UPT ;  /* 0x0000ffff20047892 */ /* 0x000fc8000f8ec0ff */
[----:B------:R-:W-:-:S04]  /*4070*/  USHF.R.U32.HI UR4, URZ, 0x5, UR4 ;  /* 0x00000005ff047899 */ /* 0x000fc80008011604 */
[----:B------:R-:W-:Y:S02]  /*4080*/  USHF.L.U32 UR5, UR5, UR4, URZ ;  /* 0x0000000405057299 */ /* 0x000fe400080006ff */
[----:B------:R-:W-:-:S04]  /*4090*/  USHF.L.U32 UR4, UR6, UR4, URZ ;  /* 0x0000000406047299 */ /* 0x000fc800080006ff */
[----:B-1----:R-:W-:-:S04]  /*40a0*/  LOP3.LUT R0, R0, UR5, RZ, 0xc0, !PT ;  /* 0x0000000500007c12 */ /* 0x002fc8000f8ec0ff */
[----:B------:R-:W-:-:S13]  /*40b0*/  ISETP.NE.AND P0, PT, R0, UR5, PT ;  /* 0x0000000500007c0c */ /* 0x000fda000bf05270 */
[----:B------:R-:W-:Y:S05]  /*40c0*/  @P0 BRA `(.L_x_83) ;  /* 0x0000000000580947 */ /* 0x000fea0003800000 */
[----:B------:R-:W1:Y:S02]  /*40d0*/  LDS R0, [UR8+0x18] ;  /* 0x00001808ff007984 */ /* 0x000e640008000800 */
[----:B-1----:R-:W-:-:S04]  /*40e0*/  LOP3.LUT R0, R0, UR4, RZ, 0xc0, !PT ;  /* 0x0000000400007c12 */ /* 0x002fc8000f8ec0ff */
[----:B------:R-:W-:-:S13]  /*40f0*/  ISETP.NE.AND P0, PT, R0, UR4, PT ;  /* 0x0000000400007c0c */ /* 0x000fda000bf05270 */
[----:B------:R-:W-:Y:S05]  /*4100*/  @P0 BRA `(.L_x_84) ;  /* 0x00000000003c0947 */ /* 0x000fea0003800000 */
[----:B------:R-:W1:Y:S01]  /*4110*/  S2R R2, SR_LANEID ;  /* 0x0000000000027919 */ /* 0x000e620000000000 */
[----:B------:R-:W-:-:S06]  /*4120*/  ULOP3.LUT UR5, URZ, UR5, URZ, 0x33, !UPT ;  /* 0x00000005ff057292 */ /* 0x000fcc000f8e33ff */
[----:B------:R-:W-:-:S04]  /*4130*/  IMAD.U32 R0, RZ, RZ, UR5 ;  /* 0x00000005ff007e24 */ /* 0x000fc8000f8e00ff */
[----:B------:R2:W3:Y:S02]  /*4140*/  REDUX UR7, R0 ;  /* 0x00000000000773c4 */ /* 0x0004e40000000000 */
[----:B------:R4:W-:Y:S01]  /*4150*/  UTCATOMSWS.AND URZ, UR5 ;  /* 0x0000000500ff79e3 */ /* 0x0009e20008000000 */
[----:B--2---:R-:W-:Y:S01]  /*4160*/  LOP3.LUT R0, RZ, UR4, RZ, 0x33, !PT ;  /* 0x00000004ff007c12 */ /* 0x004fe2000f8e33ff */
[----:B------:R-:W-:Y:S02]  /*4170*/  VOTEU.ANY UR4, UPT, PT ;  /* 0x0000000000047886 */ /* 0x000fe400038e0100 */
[----:B------:R-:W-:Y:S02]  /*4180*/  UFLO.U32 UR4, UR4 ;  /* 0x00000004000472bd */ /* 0x000fe400080e0000 */
[----:B------:R-:W2:Y:S04]  /*4190*/  REDUX UR6, R0 ;  /* 0x00000000000673c4 */ /* 0x000ea80000000000 */
[----:B-1----:R-:W-:-:S02]  /*41a0*/  ISETP.EQ.U32.AND P0, PT, R2, UR4, PT ;  /* 0x0000000402007c0c */ /* 0x002fc4000bf02070 */
[----:B---3--:R-:W-:-:S11]  /*41b0*/  MOV R2, UR7 ;  /* 0x0000000700027c02 */ /* 0x008fd60008000f00 */
[----:B------:R4:W-:Y:S01]  /*41c0*/  @P0 ATOMS.AND RZ, [UR8+0x14], R2 ;  /* 0x00001402ffff098c */ /* 0x0009e2000a800008 */
[----:B--2---:R-:W-:-:S05]  /*41d0*/  IMAD.U32 R0, RZ, RZ, UR6 ;  /* 0x00000006ff007e24 */ /* 0x004fca000f8e00ff */
[----:B------:R4:W-:Y:S01]  /*41e0*/  @P0 ATOMS.AND RZ, [UR8+0x18], R0 ;  /* 0x00001800ffff098c */ /* 0x0009e2000a800008 */
[----:B------:R-:W-:Y:S05]  /*41f0*/  BRA `(.L_x_85) ;  /* 0x0000000000147947 */ /* 0x000fea0003800000 */
.L_x_84:
[----:B------:R-:W-:Y:S02]  /*4200*/  MOV R2, 0x4220 ;  /* 0x0000422000027802 */ /* 0x000fe40000000f00 */
[----:B-----5:R-:W-:Y:S05]  /*4210*/  CALL.REL.NOINC `($__internal_0_$__cuda_sm10x_tcgen05_guardrail_trap_col_being_dealloced_not_returned_by_alloc) ;  /* 0x0000009000907944 */ /* 0x020fea0003c00000 */
[----:B------:R-:W-:Y:S05]  /*4220*/  BRA `(.L_x_85) ;  /* 0x0000000000087947 */ /* 0x000fea0003800000 */
.L_x_83:
[----:B------:R-:W-:Y:S02]  /*4230*/  MOV R2, 0x4250 ;  /* 0x0000425000027802 */ /* 0x000fe40000000f00 */
[----:B-----5:R-:W-:Y:S05]  /*4240*/  CALL.REL.NOINC `($__internal_2_$__cuda_sm10x_tcgen05_guardrail_trap_unallocated_columns_being_dealloced) ;  /* 0x00000090009c7944 */ /* 0x020fea0003c00000 */
.L_x_85:
[----:B------:R-:W-:Y:S01]  /*4250*/  NOP ;  /* 0x0000000000007918 */ /* 0x000fe20000000000 */
[----:B----4-:R-:W-:Y:S05]  /*4260*/  EXIT ;  /* 0x000000000000794d */ /* 0x010fea0003800000 */
.L_x_58:
[----:B------:R-:W-:-:S09]  /*4270*/  UISETP.NE.OR UP0, UPT, UR14, 0x3, !UP4 ;  /* 0x000000030e00788c */ /* 0x000fd2000e705670 */
[----:B------:R-:W-:Y:S05]  /*4280*/  BRA.U UP0, `(.L_x_86) ;  /* 0x0000000d00e87547 */ /* 0x000fea000b800000 */
[----:B------:R-:W1:Y:S01]  /*4290*/  LDCU.64 UR4, c[0x0][0x888] ;  /* 0x00011100ff0477ac */ /* 0x000e620008000a00 */
[----:B------:R-:W-:Y:S02]  /*42a0*/  HFMA2 R9, -RZ, RZ, 0, 0 ;  /* 0x00000000ff097431 */ /* 0x000fe400000001ff */
[----:B------:R-:W-:Y:S01]  /*42b0*/  IMAD.MOV.U32 R11, RZ, RZ, 0x1 ;  /* 0x00000001ff0b7424 */ /* 0x000fe200078e00ff */
[----:B------:R-:W-:Y:S01]  /*42c0*/  MOV R8, 0xe000 ;  /* 0x0000e00000087802 */ /* 0x000fe20000000f00 */
[----:B------:R-:W2:Y:S01]  /*42d0*/  LDCU UR44, c[0x0][0x370] ;  /* 0x00006e00ff2c77ac */ /* 0x000ea20008000800 */
[----:B------:R-:W-:Y:S01]  /*42e0*/  IMAD.MOV.U32 R10, RZ, RZ, RZ ;  /* 0x000000ffff0a7224 */ /* 0x000fe200078e00ff */
[----:B------:R-:W2:Y:S01]  /*42f0*/  LDCU.128 UR48, c[0x0][0xb10] ;  /* 0x00016200ff3077ac */ /* 0x000ea20008000c00 */
[----:B------:R-:W3:Y:S01]  /*4300*/  LDCU UR37, c[0x0][0x374] ;  /* 0x00006e80ff2577ac */ /* 0x000ee20008000800 */
[----:B------:R-:W4:Y:S01]  /*4310*/  LDCU.64 UR42, c[0x0][0x890] ;  /* 0x00011200ff2a77ac */ /* 0x000f220008000a00 */
[----:B------:R-:W4:Y:S01]  /*4320*/  LDCU UR29, c[0x0][0xb0c] ;  /* 0x00016180ff1d77ac */ /* 0x000f220008000800 */
[----:B-1----:R-:W-:Y:S01]  /*4330*/  UISETP.NE.U32.AND UP0, UPT, UR4, URZ, UPT ;  /* 0x000000ff0400728c */ /* 0x002fe2000bf05070 */
[----:B------:R-:W1:Y:S01]  /*4340*/  LDCU UR56, c[0x0][0xb20] ;  /* 0x00016400ff3877ac */ /* 0x000e620008000800 */
[----:B------:R-:W1:Y:S01]  /*4350*/  LDCU UR4, c[0x0][0xb30] ;  /* 0x00016600ff0477ac */ /* 0x000e620008000800 */
[----:B--2---:R-:W-:-:S02]  /*4360*/  UIMAD.WIDE.U32 UR8, UR44, UR48, URZ ;  /* 0x000000302c0872a5 */ /* 0x004fc4000f8e00ff */
[----:B---3--:R-:W-:Y:S02]  /*4370*/  UIMAD.WIDE.U32 UR10, UR37, UR51, URZ ;  /* 0x00000033250a72a5 */ /* 0x008fe4000f8e00ff */
[----:B----4-:R-:W-:Y:S02]  /*4380*/  UISETP.NE.U32.AND UP6, UPT, UR42, URZ, UPT ;  /* 0x000000ff2a00728c */ /* 0x010fe4000bfc5070 */
[----:B------:R-:W-:Y:S01]  /*4390*/  UISETP.NE.AND.EX UP5, UPT, UR5, URZ, UPT, UP0 ;  /* 0x000000ff0500728c */ /* 0x000fe2000bfa5300 */
[----:B------:R-:W-:Y:S01]  /*43a0*/  UMOV UR6, 0x400 ;  /* 0x0000040000067882 */ /* 0x000fe20000000000 */
[----:B------:R-:W-:Y:S01]  /*43b0*/  UISETP.NE.AND UP0, UPT, UR21, 0x1, UPT ;  /* 0x000000011500788c */ /* 0x000fe2000bf05270 */
[----:B------:R-:W-:Y:S01]  /*43c0*/  UMOV UR8, UR9 ;  /* 0x0000000900087c82 */ /* 0x000fe20008000000 */
[----:B------:R-:W-:Y:S01]  /*43d0*/  UMOV UR45, UR11 ;  /* 0x0000000b002d7c82 */ /* 0x000fe20008000000 */
[----:B------:R-:W-:Y:S01]  /*43e0*/  UISETP.NE.AND UP0, UPT, UR29, 0x1, UPT ;  /* 0x000000011d00788c */ /* 0x000fe2000bf05270 */
[----:B------:R-:W2:Y:S01]  /*43f0*/  LDCU.64 UR54, c[0x0][0x348] ;  /* 0x00006900ff3677ac */ /* 0x000ea20008000a00 */
[----:B------:R-:W-:Y:S01]  /*4400*/  UMOV UR30, URZ ;  /* 0x000000ff001e7c82 */ /* 0x000fe20008000000 */
[----:B------:R-:W-:-:S02]  /*4410*/  UPLOP3.LUT UP1, UPT, UPT, UPT, UPT, 0x40, 0x4 ;  /* 0x000000000004789c */ /* 0x000fc40003f2e870 */
[----:B------:R-:W-:Y:S01]  /*4420*/  UISETP.GE.AND UP3, UPT, UR21, 0x1, UPT ;  /* 0x000000011500788c */ /* 0x000fe2000bf66270 */
[----:B------:R-:W3:Y:S01]  /*4430*/  LDCU.64 UR22, c[0x0][0xb28] ;  /* 0x00016500ff1677ac */ /* 0x000ee20008000a00 */
[----:B------:R-:W-:Y:S02]  /*4440*/  ULEA UR6, UR15, UR6, 0x18 ;  /* 0x000000060f067291 */ /* 0x000fe4000f8ec0ff */
[----:B------:R-:W-:Y:S02]  /*4450*/  UISETP.NE.AND.EX UP6, UPT, UR43, URZ, UPT, UP6 ;  /* 0x000000ff2b00728c */ /* 0x000fe4000bfc5360 */
[----:B------:R-:W-:Y:S02]  /*4460*/  USHF.R.U32.HI UR52, URZ, UR49, UR8 ;  /* 0x00000031ff347299 */ /* 0x000fe40008011608 */
[----:B-1----:R-:W-:Y:S02]  /*4470*/  USHF.R.U32.HI UR45, URZ, UR56, UR45 ;  /* 0x00000038ff2d7299 */ /* 0x002fe4000801162d */
[----:B------:R-:W-:-:S02]  /*4480*/  UISETP.NE.AND UP0, UPT, UR50, 0x1, UPT ;  /* 0x000000013200788c */ /* 0x000fc4000bf05270 */
[----:B------:R-:W-:-:S11]  /*4490*/  UISETP.NE.AND UP4, UPT, UR4, 0x1, UPT ;  /* 0x000000010400788c */ /* 0x000fd6000bf85270 */
.L_x_94:
[C---:B------:R-:W-:Y:S02]  /*44a0*/  LEA R3, R10.reuse, UR6, 0x3 ;  /* 0x000000060a037c11 */ /* 0x040fe4000f8e18ff */
[----:B------:R-:W-:Y:S02]  /*44b0*/  SHF.L.U32 R0, R9, 0x1f, RZ ;  /* 0x0000001f09007819 */ /* 0x000fe400000006ff */
[----:B------:R-:W-:Y:S02]  /*44c0*/  LEA R4, R10, UR6, 0x4 ;  /* 0x000000060a047c11 */ /* 0x000fe4000f8e20ff */
[----:B-1----:R-:W1:Y:S02]  /*44d0*/  SYNCS.PHASECHK.TRANS64.TRYWAIT P0, [R3+URZ+0xa0], R0 ;  /* 0x0000a000030075a7 */ /* 0x002e6400080011ff */
[----:B-1----:R-:W-:Y:S05]  /*44e0*/  @!P0 BRA `(.L_x_87) ;  /* 0x0000008c00408947 */ /* 0x002fea0003800000 */
.L_x_159:
[----:B------:R-:W4:Y:S01]  /*44f0*/  LDS.128 R4, [R4+0x110] ;  /* 0x0001100004047984 */ /* 0x000f220000000c00 */
[----:B------:R-:W-:Y:S01]  /*4500*/  UISETP.GE.AND UP0, UPT, UR21, 0x1, UPT ;  /* 0x000000011500788c */ /* 0x000fe2000bf06270 */
[----:B------:R-:W-:Y:S01]  /*4510*/  @!PT LDS RZ, [RZ] ;  /* 0x00000000fffff984 */ /* 0x000fe20000000800 */
[----:B------:R-:W-:Y:S01]  /*4520*/  @!PT LDS RZ, [RZ] ;  /* 0x00000000fffff984 */ /* 0x000fe20000000800 */
[----:B------:R-:W-:Y:S01]  /*4530*/  @!PT LDS RZ, [RZ] ;  /* 0x00000000fffff984 */ /* 0x000fe20000000800 */
[----:B------:R-:W-:Y:S01]  /*4540*/  @!PT LDS RZ, [RZ] ;  /* 0x00000000fffff984 */ /* 0x000fe20000000800 */
[----:B------:R1:W-:Y:S06]  /*4550*/  MEMBAR.ALL.CTA ;  /* 0x0000000000007992 */ /* 0x0003ec0000008000 */
[----:B-1----:R-:W1:Y:S01]  /*4560*/  FENCE.VIEW.ASYNC.S ;  /* 0x00000000000073c6 */ /* 0x002e620000000000 */
[----:B----4-:R-:W-:Y:S11]  /*4570*/  LOP3.LUT P0, RZ, R6, 0x1, RZ, 0xc0, !PT ;  /* 0x0000000106ff7812 */ /* 0x010ff6000780c0ff */
[----:B------:R-:W-:Y:S02]  /*4580*/  @!UPT UIADD3 URZ, UPT, UPT, URZ, URZ, URZ ;  /* 0x000000fffffff290 */ /* 0x000fe4000fffe0ff */
[----:B-1----:R-:W-:Y:S01]  /*4590*/  VOTEU.ANY UP3, P0 ;  /* 0x0000000000ff7886 */ /* 0x002fe20000060100 */
[----:B------:R-:W-:Y:S11]  /*45a0*/  PLOP3.LUT P0, PT, PT, PT, UP3, 0x80, 0x8 ;  /* 0x000000000008781c */ /* 0x000ff60003f0f038 */
[----:B------:R-:W-:Y:S02]  /*45b0*/  @!UPT UIADD3 URZ, UPT, UPT, URZ, URZ, URZ ;  /* 0x000000fffffff290 */ /* 0x000fe4000fffe0ff */
[----:B------:R-:W-:Y:S02]  /*45c0*/  @P0 SHF.R.U32.HI R0, RZ, 0x10, R5 ;  /* 0x00000010ff000819 */ /* 0x000fe40000011605 */
[----:B------:R-:W-:Y:S02]  /*45d0*/  @P0 MOV R2, R4 ;  /* 0x0000000400020202 */ /* 0x000fe40000000f00 */
[----:B------:R-:W-:Y:S01]  /*45e0*/  @P0 R2UR UR4, R0 ;  /* 0x00000000000402ca */ /* 0x000fe200000e0000 */
[----:B------:R-:W-:Y:S01]  /*45f0*/  VIADD R0, R3, 0xb0 ;  /* 0x000000b003007836 */ /* 0x000fe20000000000 */
[----:B------:R-:W-:Y:S02]  /*4600*/  @P0 LOP3.LUT R4, R5, 0xffff, RZ, 0xc0, !PT ;  /* 0x0000ffff05040812 */ /* 0x000fe400078ec0ff */
[----:B------:R-:W-:Y:S02]  /*4610*/  @P0 R2UR UR7, R2 ;  /* 0x00000000020702ca */ /* 0x000fe400000e0000 */
[----:B------:R-:W-:Y:S02]  /*4620*/  PRMT R0, RZ, 0x654, R0 ;  /* 0x00000654ff007816 */ /* 0x000fe40000000000 */
[----:B------:R-:W-:Y:S02]  /*4630*/  @P0 R2UR UR5, R4 ;  /* 0x00000000040502ca */ /* 0x000fe400000e0000 */
[----:B------:R1:W-:Y:S03]  /*4640*/  SYNCS.ARRIVE.TRANS64.RED.A1T0 RZ, [R0+URZ], RZ ;  /* 0x000000ff00ff79a7 */ /* 0x0003e600081004ff */
[----:B------:R-:W-:Y:S04]  /*4650*/  @UP3 UMOV UR31, UR4 ;  /* 0x00000004001f3c82 */ /* 0x000fe80008000000 */
[----:B------:R-:W-:Y:S04]  /*4660*/  @UP3 UMOV UR14, UR7 ;  /* 0x00000007000e3c82 */ /* 0x000fe80008000000 */
[----:B------:R-:W-:Y:S01]  /*4670*/  @UP3 UMOV UR13, UR5 ;  /* 0x00000005000d3c82 */ /* 0x000fe20008000000 */
[----:B------:R-:W-:Y:S05]  /*4680*/  BRA.U !UP0, `(.L_x_88) ;  /* 0x0000000108c07547 */ /* 0x000fea000b800000 */
[----:B------:R-:W-:Y:S02]  /*4690*/  UIMAD.WIDE.U32 UR10, UR13, UR51, URZ ;  /* 0x000000330d0a72a5 */ /* 0x000fe4000f8e00ff */
[----:B------:R-:W-:Y:S02]  /*46a0*/  UP2UR UR12, UPR, URZ, 0x4 ;  /* 0x00000004ff0c7883 */ /* 0x000fe40008000000 */
[----:B------:R-:W-:Y:S02]  /*46b0*/  UISETP.NE.AND UP2, UPT, UR50, 0x1, UPT ;  /* 0x000000013200788c */ /* 0x000fe4000bf45270 */
[----:B------:R-:W-:Y:S02]  /*46c0*/  UIMAD.WIDE.U32 UR16, UR14, UR48, URZ ;  /* 0x000000300e1072a5 */ /* 0x000fe4000f8e00ff */
[----:B------:R-:W-:Y:S02]  /*46d0*/  USEL UR4, UR37, UR45, !UP2 ;  /* 0x0000002d25047287 */ /* 0x000fe4000d000000 */
[----:B------:R-:W-:Y:S02]  /*46e0*/  UISETP.NE.AND UP0, UPT, UR29, 0x1, UPT ;  /* 0x000000011d00788c */ /* 0x000fe4000bf05270 */
[----:B------:R-:W-:Y:S02]  /*46f0*/  UP2UR UR20, UPR, URZ, 0x2 ;  /* 0x00000002ff147883 */ /* 0x000fe40008000000 */
[----:B------:R-:W-:Y:S02]  /*4700*/  UISETP.NE.AND UP1, UPT, UR21, 0x1, UPT ;  /* 0x000000011500788c */ /* 0x000fe4000bf25270 */
[----:B---3--:R-:W-:Y:S02]  /*4710*/  UIMAD.WIDE.U32 UR18, UR4, UR22, URZ ;  /* 0x00000016041272a5 */ /* 0x008fe4000f8e00ff */
[----:B------:R-:W-:Y:S01]  /*4720*/  USEL UR8, UR44, UR52, !UP0 ;  /* 0x000000342c087287 */ /* 0x000fe2000c000000 */
[----:B------:R-:W-:Y:S02]  /*4730*/  UMOV UR5, UR11 ;  /* 0x0000000b00057c82 */ /* 0x000fe40008000000 */
[----:B------:R-:W-:Y:S02]  /*4740*/  USHF.R.U32.HI UR7, URZ, UR56, UR5 ;  /* 0x00000038ff077299 */ /* 0x000fe40008011605 */
[----:B------:R-:W-:Y:S02]  /*4750*/  UIMAD.WIDE.U32 UR24, UR8, UR22, URZ ;  /* 0x00000016081872a5 */ /* 0x000fe4000f8e00ff */
[----:B------:R-:W-:Y:S02]  /*4760*/  USEL UR7, UR13, UR7, !UP2 ;  /* 0x000000070d077287 */ /* 0x000fe4000d000000 */
[----:B------:R-:W-:Y:S02]  /*4770*/  UISETP.NE.AND UP2, UPT, UR12, URZ, UPT ;  /* 0x000000ff0c00728c */ /* 0x000fe4000bf45270 */
[----:B------:R-:W-:Y:S01]  /*4780*/  UIMAD.WIDE.U32 UR10, UR7, UR22, URZ ;  /* 0x00000016070a72a5 */ /* 0x000fe2000f8e00ff */
[----:B------:R-:W-:Y:S02]  /*4790*/  UMOV UR5, UR17 ;  /* 0x0000001100057c82 */ /* 0x000fe40008000000 */
[----:B------:R-:W-:Y:S03]  /*47a0*/  USHF.R.U32.HI UR9, URZ, UR49, UR5 ;  /* 0x00000031ff097299 */ /* 0x000fe60008011605 */
[----:B------:R-:W-:Y:S02]  /*47b0*/  UMOV UR5, UR19 ;  /* 0x0000001300057c82 */ /* 0x000fe40008000000 */
[----:B------:R-:W-:Y:S03]  /*47c0*/  @UP1 USHF.R.U32.HI UR4, URZ, UR23, UR5 ;  /* 0x00000017ff041299 */ /* 0x000fe60008011605 */
[----:B------:R-:W-:Y:S01]  /*47d0*/  UMOV UR5, UR25 ;  /* 0x0000001900057c82 */ /* 0x000fe20008000000 */
[----:B------:R-:W-:Y:S02]  /*47e0*/  UIMAD UR4, UR21, UR4, URZ ;  /* 0x00000004150472a4 */ /* 0x000fe4000f8e02ff */
[----:B------:R-:W-:Y:S02]  /*47f0*/  @UP1 USHF.R.U32.HI UR8, URZ, UR23, UR5 ;  /* 0x00000017ff081299 */ /* 0x000fe40008011605 */
[----:B------:R-:W-:Y:S02]  /*4800*/  USEL UR5, UR14, UR9, !UP0 ;  /* 0x000000090e057287 */ /* 0x000fe4000c000000 */
[----:B------:R-:W-:Y:S02]  /*4810*/  UIMAD UR9, UR21, UR8, URZ ;  /* 0x00000008150972a4 */ /* 0x000fe4000f8e02ff */
[----:B------:R-:W-:Y:S03]  /*4820*/  UISETP.GE.AND UP0, UPT, UR7, UR4, UPT ;  /* 0x000000040700728c */ /* 0x000fe6000bf06270 */
[----:B------:R-:W-:Y:S01]  /*4830*/  UMOV UR4, UR11 ;  /* 0x0000000b00047c82 */ /* 0x000fe20008000000 */
[----:B------:R-:W-:Y:S02]  /*4840*/  UISETP.GE.OR UP0, UPT, UR5, UR9, UP0 ;  /* 0x000000090500728c */ /* 0x000fe40008706670 */
[----:B------:R-:W-:Y:S02]  /*4850*/  USHF.R.U32.HI UR4, URZ, UR23, UR4 ;  /* 0x00000017ff047299 */ /* 0x000fe40008011604 */
[----:B------:R-:W-:Y:S02]  /*4860*/  UIMAD.WIDE.U32 UR10, UR5, UR22, URZ ;  /* 0x00000016050a72a5 */ /* 0x000fe4000f8e00ff */
[----:B------:R-:W-:Y:S04]  /*4870*/  USEL UR12, UR7, UR4, !UP1 ;  /* 0x00000004070c7287 */ /* 0x000fe8000c800000 */
[----:B------:R-:W-:Y:S01]  /*4880*/  UIADD3 UR9, UPT, UPT, -UR12, URZ, URZ ;  /* 0x000000ff0c097290 */ /* 0x000fe2000fffe1ff */
[----:B------:R-:W-:Y:S02]  /*4890*/  @!UP0 UMOV UR4, UR11 ;  /* 0x0000000b00048c82 */ /* 0x000fe40008000000 */
[----:B------:R-:W-:Y:S02]  /*48a0*/  @!UP0 USHF.R.U32.HI UR4, URZ, UR23, UR4 ;  /* 0x00000017ff048299 */ /* 0x000fe40008011604 */
[----:B------:R-:W-:Y:S02]  /*48b0*/  UIMAD UR9, UR21, UR9, UR7 ;  /* 0x00000009150972a4 */ /* 0x000fe4000f8e0207 */
[----:B------:R-:W-:Y:S02]  /*48c0*/  @!UP0 USEL UR4, UR5, UR4, !UP1 ;  /* 0x0000000405048287 */ /* 0x000fe4000c800000 */
[----:B------:R-:W-:Y:S02]  /*48d0*/  UISETP.NE.AND UP1, UPT, UR20, URZ, UPT ;  /* 0x000000ff1400728c */ /* 0x000fe4000bf25270 */
[----:B------:R-:W-:Y:S02]  /*48e0*/  @!UP0 UIMAD UR8, UR8, UR9, UR4 ;  /* 0x00000009080882a4 */ /* 0x000fe4000f8e0204 */
[----:B------:R-:W-:Y:S02]  /*48f0*/  @!UP0 UIADD3 UR10, UPT, UPT, UR12, -UR4, URZ ;  /* 0x800000040c0a8290 */ /* 0x000fe4000fffe0ff */
[----:B------:R-:W-:Y:S02]  /*4900*/  UIADD3 UR9, UPT, UPT, -UR7, URZ, URZ ;  /* 0x000000ff07097290 */ /* 0x000fe4000fffe1ff */
[----:B------:R-:W-:Y:S02]  /*4910*/  UIADD3 UR4, UPT, UPT, -UR5, URZ, URZ ;  /* 0x000000ff05047290 */ /* 0x000fe4000fffe1ff */
[----:B------:R-:W-:Y:S03]  /*4920*/  @!UP0 UIMAD UR7, UR10, UR21, UR5 ;  /* 0x000000150a0782a4 */ /* 0x000fe6000f8e0205 */
[----:B------:R-:W-:Y:S01]  /*4930*/  @!UP0 UMOV UR5, UR8 ;  /* 0x0000000800058c82 */ /* 0x000fe20008000000 */
[----:B------:R-:W-:Y:S02]  /*4940*/  UIMAD UR8, UR29, UR4, UR14 ;  /* 0x000000041d0872a4 */ /* 0x000fe4000f8e020e */
[----:B------:R-:W-:Y:S02]  /*4950*/  UIMAD UR4, UR50, UR9, UR13 ;  /* 0x00000009320472a4 */ /* 0x000fe4000f8e020d */
[----:B------:R-:W-:Y:S02]  /*4960*/  UIMAD UR14, UR5, UR29, UR8 ;  /* 0x0000001d050e72a4 */ /* 0x000fe4000f8e0208 */
[----:B------:R-:W-:Y:S11]  /*4970*/  UIMAD UR13, UR7, UR50, UR4 ;  /* 0x00000032070d72a4 */ /* 0x000ff6000f8e0204 */
[----:B------:R-:W-:Y:S01]  /*4980*/  @!UPT UIADD3 URZ, UPT, UPT, URZ, URZ, URZ ;  /* 0x000000fffffff290 */ /* 0x000fe2000fffe0ff */
.L_x_88:
[----:B------:R-:W4:Y:S01]  /*4990*/  @!UP4 LDCU.128 UR16, c[0x0][0xb10] ;  /* 0x00016200ff10c7ac */ /* 0x000f220008000c00 */
[----:B------:R-:W-:Y:S04]  /*49a0*/  ISETP.NE.U32.AND P0, PT, RZ, UR42, PT ;  /* 0x0000002aff007c0c */ /* 0x000fe8000bf05070 */
[----:B------:R-:W-:Y:S01]  /*49b0*/  ISETP.NE.AND.EX P0, PT, RZ, UR43, PT, P0 ;  /* 0x0000002bff007c0c */ /* 0x000fe2000bf05300 */
[----:B------:R-:W2:Y:S01]  /*49c0*/  @!UP4 LDCU UR5, c[0x0][0xb0c] ;  /* 0x00016180ff05c7ac */ /* 0x000ea20008000800 */
[----:B----4-:R-:W-:Y:S02]  /*49d0*/  UIMAD.WIDE.U32 UR8, UR14, UR16, URZ ;  /* 0x000000100e0872a5 */ /* 0x010fe4000f8e00ff */
[----:B------:R-:W-:Y:S05]  /*49e0*/  UIMAD.WIDE.U32 UR10, UR13, UR19, URZ ;  /* 0x000000130d0a72a5 */ /* 0x000fea000f8e00ff */
[----:B------:R-:W-:Y:S01]  /*49f0*/  @!UP4 UMOV UR4, UR9 ;  /* 0x000000090004cc82 */ /* 0x000fe20008000000 */
[----:B--2---:R-:W-:Y:S02]  /*4a00*/  @!UP4 UISETP.NE.AND UP0, UPT, UR5, 0x1, UPT ;  /* 0x000000010500c88c */ /* 0x004fe4000bf05270 */
[----:B------:R-:W-:Y:S01]  /*4a10*/  @!UP4 USHF.R.U32.HI UR4, URZ, UR17, UR4 ;  /* 0x00000011ff04c299 */ /* 0x000fe20008011604 */
[----:B------:R-:W-:Y:S03]  /*4a20*/  @!UP4 UMOV UR7, UR11 ;  /* 0x0000000b0007cc82 */ /* 0x000fe60008000000 */
[----:B------:R-:W-:Y:S02]  /*4a30*/  @!UP4 USEL UR8, UR14, UR4, !UP0 ;  /* 0x000000040e08c287 */ /* 0x000fe4000c000000 */
[----:B------:R-:W-:Y:S05]  /*4a40*/  @!UP4 UISETP.NE.AND UP0, UPT, UR18, 0x1, UPT ;  /* 0x000000011200c88c */ /* 0x000fea000bf05270 */
[----:B------:R-:W2:Y:S02]  /*4a50*/  @!UP4 LDCU UR4, c[0x0][0xb20] ;  /* 0x00016400ff04c7ac */ /* 0x000ea40008000800 */
[----:B--2---:R-:W-:Y:S04]  /*4a60*/  @!UP4 USHF.R.U32.HI UR7, URZ, UR4, UR7 ;  /* 0x00000004ff07c299 */ /* 0x004fe80008011607 */
[----:B------:R-:W-:Y:S04]  /*4a70*/  @!UP4 USEL UR7, UR13, UR7, !UP0 ;  /* 0x000000070d07c287 */ /* 0x000fe8000c000000 */
[----:B------:R-:W-:Y:S02]  /*4a80*/  @!UP4 UIADD3 UR4, UPT, UPT, -UR8, UR7, URZ ;  /* 0x000000070804c290 */ /* 0x000fe4000fffe1ff */
[----:B------:R-:W-:Y:S02]  /*4a90*/  @!UP4 UIADD3 UR7, UPT, UPT, UR8, -UR7, URZ ;  /* 0x800000070807c290 */ /* 0x000fe4000fffe0ff */
[----:B------:R-:W-:Y:S02]  /*4aa0*/  @!UP4 UIMAD UR14, UR4, UR5, UR14 ;  /* 0x00000005040ec2a4 */ /* 0x000fe4000f8e020e */
[----:B------:R-:W-:Y:S01]  /*4ab0*/  @!UP4 UIMAD UR13, UR7, UR18, UR13 ;  /* 0x00000012070dc2a4 */ /* 0x000fe2000f8e020d */
[----:B------:R-:W-:Y:S11]  /*4ac0*/  BRA.U UP1, `(.L_x_89) ;  /* 0x0000000101107547 */ /* 0x000ff6000b800000 */
[----:B------:R-:W-:Y:S04]  /*4ad0*/  MOV R2, UR53 ;  /* 0x0000003500027c02 */ /* 0x000fe80008000f00 */
[----:B------:R-:W-:Y:S04]  /*4ae0*/  SHF.L.U32 R2, R2, 0x1f, RZ ;  /* 0x0000001f02027819 */ /* 0x000fe800000006ff */
[----:B------:R-:W2:Y:S02]  /*4af0*/  SYNCS.PHASECHK.TRANS64.TRYWAIT P1, [UR6+0x98], R2 ;  /* 0x00009802ff0075a7 */ /* 0x000ea40008021106 */
[----:B--2---:R-:W-:Y:S05]  /*4b00*/  @!P1 BRA `(.L_x_90) ;  /* 0x0000008400cc9947 */ /* 0x004fea0003800000 */
.L_x_89:
[----:B------:R-:W-:Y:S05]  /*4b10*/  BRA.U !UP6, `(.L_x_91) ;  /* 0x000000010e407547 */ /* 0x000fea000b800000 */
[----:B------:R-:W-:Y:S01]  /*4b20*/  UPLOP3.LUT UP2, UPT, UPT, UPT, UP5, 0x80, 0x8 ;  /* 0x000000000008789c */ /* 0x000fe20003f4f050 */
[----:B-1----:R-:W-:Y:S01]  /*4b30*/  IMAD.MOV.U32 R0, RZ, RZ, 0x1 ;  /* 0x00000001ff007424 */ /* 0x002fe200078e00ff */
[----:B------:R-:W1:Y:S04]  /*4b40*/  LDCU.64 UR8, c[0x0][0x358] ;  /* 0x00006b00ff0877ac */ /* 0x000e680008000a00 */
[----:B------:R-:W-:Y:S05]  /*4b50*/  PLOP3.LUT P1, PT, PT, PT, UP2, 0x80, 0x8 ;  /* 0x000000000008781c */ /* 0x000fea0003f2f028 */
[----:B------:R-:W2:Y:S01]  /*4b60*/  @UP2 LDCU.64 UR4, c[0x0][0x888] ;  /* 0x00011100ff0427ac */ /* 0x000ea20008000a00 */
[----:B------:R-:W-:Y:S04]  /*4b70*/  @UP2 UIMAD UR7, UR36, UR42, URZ ;  /* 0x0000002a240722a4 */ /* 0x000fe8000f8e02ff */
[----:B--2---:R-:W-:Y:S06]  /*4b80*/  @UP2 UIMAD.WIDE UR4, UR7, 0x4, UR4 ;  /* 0x00000004070428a5 */ /* 0x004fec000f8e0204 */
[----:B------:R-:W-:Y:S02]  /*4b90*/  IMAD.U32 R2, RZ, RZ, UR4 ;  /* 0x00000004ff027e24 */ /* 0x000fe4000f8e00ff */
[----:B------:R-:W-:Y:S03]  /*4ba0*/  IMAD.U32 R3, RZ, RZ, UR5 ;  /* 0x00000005ff037e24 */ /* 0x000fe6000f8e00ff */
[----:B------:R-:W2:Y:S02]  /*4bb0*/  @!UP2 LDCU UR4, c[0x0][0x880] ;  /* 0x00011000ff04a7ac */ /* 0x000ea40008000800 */
[----:B-1---5:R1:W5:Y:S02]  /*4bc0*/  @P1 LDG.E R249, desc[UR8][R2.64] ;  /* 0x0000000802f91981 */ /* 0x022364000c1e1900 */
[----:B-1----:R-:W-:Y:S05]  /*4bd0*/  HFMA2 R2, -RZ, RZ, 0, 5.9604644775390625e-08 ;  /* 0x00000001ff027431 */ /* 0x002fea00000001ff */
[----:B------:R-:W-:Y:S04]  /*4be0*/  @P1 PRMT R4, R2, 0x7610, R4 ;  /* 0x0000761002041816 */ /* 0x000fe80000000004 */
[----:B------:R-:W-:Y:S05]  /*4bf0*/  @!P1 PRMT R4, R0, 0x7610, R4 ;  /* 0x0000761000049816 */ /* 0x000fea0000000004 */
[----:B------:R4:W-:Y:S02]  /*4c00*/  STL.S16 [R1+0x190], R4 ;  /* 0x0001900401007387 */ /* 0x0009e40000100600 */
[----:B--2-4-:R-:W-:Y:S07]  /*4c10*/  @!P1 MOV R249, UR4 ;  /* 0x0000000400f99c02 */ /* 0x014fee0008000f00 */
.L_x_91:
[----:B-----5:R-:W-:Y:S01]  /*4c20*/  @!P0 FSETP.EQ.AND P1, PT, R249, RZ, PT ;  /* 0x000000fff900820b */ /* 0x020fe20003f22000 */
[----:B------:R-:W-:Y:S01]  /*4c30*/  @!UPT UIADD3 URZ, UPT, UPT, URZ, URZ, URZ ;  /* 0x000000fffffff290 */ /* 0x000fe2000fffe0ff */
[----:B------:R-:W-:Y:S11]  /*4c40*/  @!P0 BRA `(.L_x_92) ;  /* 0x00000000001c8947 */ /* 0x000ff60003800000 */
[----:B------:R-:W-:Y:S01]  /*4c50*/  PLOP3.LUT P1, PT, PT, PT, UP2, 0x80, 0x8 ;  /* 0x000000000008781c */ /* 0x000fe20003f2f028 */
[----:B-1----:R-:W2:Y:S03]  /*4c60*/  LDL R0, [R1+0x190] ;  /* 0x0001900001007983 */ /* 0x002ea60000100800 */
[----:B------:R-:W-:Y:S02]  /*4c70*/  PLOP3.LUT P1, PT, P1, PT, PT, 0x8, 0x80 ;  /* 0x000000000080781c */ /* 0x000fe40000f2e170 */
[----:B--2---:R-:W-:Y:S11]  /*4c80*/  LOP3.LUT P0, RZ, R0, 0xff, RZ, 0xc0, !PT ;  /* 0x000000ff00ff7812 */ /* 0x004ff6000780c0ff */
[----:B------:R-:W-:Y:S02]  /*4c90*/  @!UPT UIADD3 URZ, UPT, UPT, URZ, URZ, URZ ;  /* 0x000000fffffff290 */ /* 0x000fe4000fffe0ff */
[----:B------:R-:W-:Y:S11]  /*4ca0*/  @P0 FSETP.EQ.AND P1, PT, R249, RZ, PT ;  /* 0x000000fff900020b */ /* 0x000ff60003f22000 */
[----:B------:R-:W-:Y:S02]  /*4cb0*/  @!UPT UIADD3 URZ, UPT, UPT, URZ, URZ, URZ ;  /* 0x000000fffffff290 */ /* 0x000fe4000fffe0ff */
.L_x_92:
[----:B------:R-:W-:Y:S01]  /*4cc0*/  ULEA UR5, UR30, UR6, 0x3 ;  /* 0x000000061e057291 */ /* 0x000fe2000f8e18ff */
[----:B-1----:R-:W-:Y:S02]  /*4cd0*/  SHF.L.U32 R0, R11, 0x1f, RZ ;  /* 0x0000001f0b007819 */ /* 0x002fe400000006ff */
[----:B------:R-:W-:Y:S01]  /*4ce0*/  ELECT P0, URZ, PT ;  /* 0x0000000000ff782f */ /* 0x000fe20003800000 */
[----:B------:R-:W-:Y:S05]  /*4cf0*/  VIADD R10, R10, 0x1 ;  /* 0x000000010a0a7836 */ /* 0x000fea0000000000 */
[----:B------:R-:W1:Y:S02]  /*4d00*/  SYNCS.PHASECHK.TRANS64.TRYWAIT P2, [UR5+0x80], R0 ;  /* 0x00008000ff0075a7 */ /* 0x000e640008041105 */
[----:B-1----:R-:W-:Y:S05]  /*4d10*/  @!P2 BRA `(.L_x_93) ;  /* 0x000000840060a947 */ /* 0x002fea0003800000 */
.L_x_162:
[----:B------:R-:W-:Y:S01]  /*4d20*/  UIADD3 UR33, UPT, UPT, UR5, 0x70, URZ ;  /* 0x0000007005217890 */ /* 0x000fe2000fffe0ff */
[----:B------:R-:W-:Y:S01]  /*4d30*/  PLOP3.LUT P0, PT, P1, P0, PT, 0xf2, 0x2f ;  /* 0x00000000002f781c */ /* 0x000fe20000f01e72 */
[----:B------:R-:W-:Y:S01]  /*4d40*/  UMOV UR40, 0x0 ;  /* 0x0000000000287882 */ /* 0x000fe20000000000 */
[----:B------:R-:W-:Y:S01]  /*4d50*/  UMOV UR41, 0x10000000 ;  /* 0x1000000000297882 */ /* 0x000fe20000000000 */
[----:B------:R-:W-:Y:S01]  /*4d60*/  UMOV UR12, UR36 ;  /* 0x00000024000c7c82 */ /* 0x000fe20008000000 */
[----:B------:R-:W-:Y:S01]  /*4d70*/  UMOV UR20, UR36 ;  /* 0x0000002400147c82 */ /* 0x000fe20008000000 */
[----:B------:R-:W-:Y:S01]  /*4d80*/  UMOV UR28, UR36 ;  /* 0x00000024001c7c82 */ /* 0x000fe20008000000 */
[----:B------:R-:W-:Y:S01]  /*4d90*/  UMOV UR9, UR33 ;  /* 0x0000002100097c82 */ /* 0x000fe20008000000 */
[----:B------:R-:W-:Y:S01]  /*4da0*/  UMOV UR17, UR33 ;  /* 0x0000002100117c82 */ /* 0x000fe20008000000 */
[----:B------:R-:W-:Y:S01]  /*4db0*/  UMOV UR25, UR33 ;  /* 0x0000002100197c82 */ /* 0x000fe20008000000 */
[C---:B------:R-:W-:Y:S04]  /*4dc0*/  ISETP.NE.AND P1, PT, R10.reuse, 0x2, PT ;  /* 0x000000020a00780c */ /* 0x040fe80003f25270 */
[----:B------:R-:W-:Y:S01]  /*4dd0*/  VOTEU.ALL UP0, P0 ;  /* 0x0000000000ff7886 */ /* 0x000fe20000000000 */
[----:B-1----:R-:W-:Y:S02]  /*4de0*/  SEL R0, RZ, 0x1, P1 ;  /* 0x00000001ff007807 */ /* 0x002fe40000800000 */
[----:B------:R-:W-:Y:S02]  /*4df0*/  SEL R10, R10, RZ, P1 ;  /* 0x000000ff0a0a7207 */ /* 0x000fe40000800000 */
[----:B------:R-:W-:Y:S01]  /*4e00*/  @!UP0 UIADD3 UR38, UP1, UPT, UR54, 0x580, URZ ;  /* 0x0000058036268890 */ /* 0x000fe2000ff3e0ff */
[----:B------:R-:W-:Y:S01]  /*4e10*/  LOP3.LUT R9, R9, R0, RZ, 0x3c, !PT ;  /* 0x0000000009097212 */ /* 0x000fe200078e3cff */
[----:B------:R-:W-:Y:S02]  /*4e20*/  @!UP0 UIMAD UR4, UR30, 0xe000, UR6 ;  /* 0x0000e0001e0488a4 */ /* 0x000fe4000f8e0206 */
[----:B------:R-:W-:Y:S02]  /*4e30*/  @!UP0 UIADD3.X UR39, UPT, UPT, URZ, UR55, URZ, UP1, !UPT ;  /* 0x00000037ff278290 */ /* 0x000fe40008ffe4ff */
[----:B------:R-:W-:Y:S02]  /*4e40*/  @!UP0 USHF.L.U32 UR35, UR46, 0x7, URZ ;  /* 0x000000072e238899 */ /* 0x000fe400080006ff */
[----:B------:R-:W-:Y:S02]  /*4e50*/  @!UP0 UIMAD UR34, UR47, 0xe0, URZ ;  /* 0x000000e02f2288a4 */ /* 0x000fe4000f8e02ff */
[----:B------:R-:W-:Y:S01]  /*4e60*/  @!UP0 UIADD3 UR32, UPT, UPT, UR4, 0x200, URZ ;  /* 0x0000020004208890 */ /* 0x000fe2000fffe0ff */
[----:B------:R-:W-:Y:S01]  /*4e70*/  VOTEU.ALL UP1, P0 ;  /* 0x0000000000ff7886 */ /* 0x000fe20000020000 */
[----:B------:R-:W-:Y:S02]  /*4e80*/  @!UP0 UIADD3 UR10, UPT, UPT, UR34, 0x20, URZ ;  /* 0x00000020220a8890 */ /* 0x000fe4000fffe0ff */
[----:B------:R-:W-:Y:S01]  /*4e90*/  @!UP0 UIADD3 UR8, UPT, UPT, UR4, 0x2200, URZ ;  /* 0x0000220004088890 */ /* 0x000fe2000fffe0ff */
[----:B------:R-:W-:Y:S01]  /*4ea0*/  UMOV UR11, UR35 ;  /* 0x00000023000b7c82 */ /* 0x000fe20008000000 */
[----:B------:R-:W-:Y:S03]  /*4eb0*/  @!UP0 UIADD3 UR18, UPT, UPT, UR34, 0x40, URZ ;  /* 0x0000004022128890 */ /* 0x000fe6000fffe0ff */
[----:B------:R1:W-:Y:S01]  /*4ec0*/  @!UP1 UTMALDG.3D [UR32], [UR38], desc[UR40] ;  /* 0x00002820260095b4 */ /* 0x0003e20008011000 */
[----:B------:R-:W-:Y:S01]  /*4ed0*/  VOTEU.ALL UP1, P0 ;  /* 0x0000000000ff7886 */ /* 0x000fe20000020000 */
[----:B------:R-:W-:Y:S01]  /*4ee0*/  @!UP0 UIADD3 UR16, UPT, UPT, UR4, 0x4200, URZ ;  /* 0x0000420004108890 */ /* 0x000fe2000fffe0ff */
[----:B------:R-:W-:Y:S01]  /*4ef0*/  UMOV UR19, UR35 ;  /* 0x0000002300137c82 */ /* 0x000fe20008000000 */
[----:B------:R-:W-:Y:S02]  /*4f00*/  @!UP0 UIADD3 UR26, UPT, UPT, UR34, 0x60, URZ ;  /* 0x00000060221a8890 */ /* 0x000fe4000fffe0ff */
[----:B------:R-:W-:Y:S01]  /*4f10*/  @!UP0 UIADD3 UR24, UPT, UPT, UR4, 0x6200, URZ ;  /* 0x0000620004188890 */ /* 0x000fe2000fffe0ff */
[----:B------:R2:W-:Y:S01]  /*4f20*/  @!UP1 UTMALDG.3D [UR8], [UR38], desc[UR40] ;  /* 0x00002808260095b4 */ /* 0x0005e20008011000 */
[----:B------:R-:W-:Y:S01]  /*4f30*/  VOTEU.ALL UP1, P0 ;  /* 0x0000000000ff7886 */ /* 0x000fe20000020000 */
[----:B------:R-:W-:Y:S01]  /*4f40*/  UMOV UR27, UR35 ;  /* 0x00000023001b7c82 */ /* 0x000fe20008000000 */
[----:B------:R-:W-:Y:S02]  /*4f50*/  UIADD3 UR47, UPT, UPT, UR13, UR61, URZ ;  /* 0x0000003d0d2f7290 */ /* 0x000fe4000fffe0ff */
[----:B------:R-:W-:Y:S01]  /*4f60*/  UIADD3 UR46, UPT, UPT, UR14, UR60, URZ ;  /* 0x0000003c0e2e7290 */ /* 0x000fe2000fffe0ff */
[----:B------:R4:W-:Y:S01]  /*4f70*/  @!UP1 UTMALDG.3D [UR16], [UR38], desc[UR40] ;  /* 0x00002810260095b4 */ /* 0x0009e20008011000 */
[----:B------:R-:W-:Y:S05]  /*4f80*/  VOTEU.ALL UP1, P0 ;  /* 0x0000000000ff7886 */ /* 0x000fea0000020000 */
[----:B------:R-:W-:Y:S01]  /*4f90*/  @!UP1 UTMALDG.3D [UR24], [UR38], desc[UR40] ;  /* 0x00002818260095b4 */ /* 0x000fe20008011000 */
[----:B------:R-:W-:Y:S01]  /*4fa0*/  VOTEU.ALL UP1, P0 ;  /* 0x0000000000ff7886 */ /* 0x000fe20000020000 */
[----:B-1----:R-:W-:Y:S01]  /*4fb0*/  UMOV UR36, UR31 ;  /* 0x0000001f00247c82 */ /* 0x002fe20008000000 */
[----:B--2---:R-:W-:Y:S02]  /*4fc0*/  @!UP0 UIADD3 UR10, UPT, UPT, UR34, 0x80, URZ ;  /* 0x00000080220a8890 */ /* 0x004fe4000fffe0ff */
[----:B------:R-:W-:Y:S02]  /*4fd0*/  @!UP0 UIADD3 UR8, UPT, UPT, UR4, 0x8200, URZ ;  /* 0x0000820004088890 */ /* 0x000fe4000fffe0ff */
[----:B----4-:R-:W-:Y:S02]  /*4fe0*/  @!UP0 UIADD3 UR18, UPT, UPT, UR34, 0xa0, URZ ;  /* 0x000000a022128890 */ /* 0x010fe4000fffe0ff */
[----:B------:R-:W-:Y:S05]  /*4ff0*/  @!UP0 UIADD3 UR16, UPT, UPT, UR4, 0xa200, URZ ;  /* 0x0000a20004108890 */ /* 0x000fea000fffe0ff */
[----:B------:R1:W-:Y:S01]  /*5000*/  @!UP1 UTMALDG.3D [UR8], [UR38], desc[UR40] ;  /* 0x00002808260095b4 */ /* 0x0003e20008011000 */
[----:B------:R-:W-:Y:S02]  /*5010*/  UPLOP3.LUT UP1, UPT, UPT, UPT, UPT, 0x80, 0x8 ;  /* 0x000000000008789c */ /* 0x000fe40003f2f070 */
[----:B-1----:R-:W-:Y:S02]  /*5020*/  @!UP0 UIADD3 UR10, UPT, UPT, UR34, 0xc0, URZ ;  /* 0x000000c0220a8890 */ /* 0x002fe4000fffe0ff */
[----:B------:R-:W-:Y:S01]  /*5030*/  @!UP0 UIADD3 UR8, UPT, UPT, UR4, 0xc200, URZ ;  /* 0x0000c20004088890 */ /* 0x000fe2000fffe0ff */
[----:B------:R-:W-:Y:S01]  /*5040*/  VOTEU.ALL UP0, P0 ;  /* 0x0000000000ff7886 */ /* 0x000fe20000000000 */
[----:B------:R-:W-:Y:S04]  /*5050*/  UIADD3 UR4, UPT, UPT, UR30, 0x1, URZ ;  /* 0x000000011e047890 */ /* 0x000fe8000fffe0ff */
[----:B------:R1:W-:Y:S01]  /*5060*/  @!UP0 UTMALDG.3D [UR16], [UR38], desc[UR40] ;  /* 0x00002810260085b4 */ /* 0x0003e20008011000 */
[----:B------:R-:W-:Y:S04]  /*5070*/  UISETP.NE.AND UP0, UPT, UR4, 0x2, UPT ;  /* 0x000000020400788c */ /* 0x000fe8000bf05270 */
[----:B------:R-:W-:Y:S02]  /*5080*/  USEL UR7, URZ, 0x1, UP0 ;  /* 0x00000001ff077887 */ /* 0x000fe40008000000 */
[----:B------:R-:W-:Y:S02]  /*5090*/  USEL UR30, UR4, URZ, UP0 ;  /* 0x000000ff041e7287 */ /* 0x000fe40008000000 */
[----:B------:R-:W-:Y:S01]  /*50a0*/  VOTEU.ALL UP0, P0 ;  /* 0x0000000000ff7886 */ /* 0x000fe20000000000 */
[----:B------:R-:W-:Y:S01]  /*50b0*/  UPRMT UR4, UR15, 0x654, UR33 ;  /* 0x000006540f047896 */ /* 0x000fe20008000021 */
[----:B------:R-:W-:Y:S03]  /*50c0*/  LOP3.LUT R11, R11, UR7, RZ, 0x3c, !PT ;  /* 0x000000070b0b7c12 */ /* 0x000fe6000f8e3cff */
[----:B------:R1:W-:Y:S01]  /*50d0*/  @!UP0 UTMALDG.3D [UR8], [UR38], desc[UR40] ;  /* 0x00002808260085b4 */ /* 0x0003e20008011000 */
[----:B------:R1:W-:Y:S04]  /*50e0*/  @!P0 SYNCS.ARRIVE.TRANS64.RED.A0TR RZ, [UR5+0x70], R8 ;  /* 0x00007008ffff89a7 */ /* 0x0003e80008300405 */
[----:B------:R-:W-:Y:S01]  /*50f0*/  SYNCS.ARRIVE.TRANS64.RED.A1T0 RZ, [UR4], RZ ;  /* 0x000000ffffff79a7 */ /* 0x000fe20008100404 */
[----:B------:R-:W-:Y:S05]  /*5100*/  BRA.U UP3, `(.L_x_94) ;  /* 0xfffffff103e47547 */ /* 0x000fea000b83ffff */
[----:B------:R-:W-:Y:S01]  /*5110*/  UIADD3 UR6, UPT, UPT, UR6, 0x80, URZ ;  /* 0x0000008006067890 */ /* 0x000fe2000fffe0ff */
[----:B------:R-:W-:-:S03]  /*5120*/  SHF.L.U32 R2, R11, 0x1f, RZ ;  /* 0x0000001f0b027819 */ /* 0x000fc600000006ff */
[----:B------:R-:W-:-:S09]  /*5130*/  ULEA UR4, UR30, UR6, 0x3 ;  /* 0x000000061e047291 */ /* 0x000fd2000f8e18ff */
[----:B------:R-:W2:Y:S02]  /*5140*/  SYNCS.PHASECHK.TRANS64.TRYWAIT P0, [UR4], R2 ;  /* 0x00000002ff0075a7 */ /* 0x000ea40008001104 */
[----:B--2---:R-:W-:Y:S05]  /*5150*/  @!P0 BRA `(.L_x_95) ;  /* 0x0000008000688947 */ /* 0x004fea0003800000 */
.L_x_164:
[----:B------:R-:W-:-:S04]  /*5160*/  UIADD3 UR4, UPT, UPT, UR30, 0x1, URZ ;  /* 0x000000011e047890 */ /* 0x000fc8000fffe0ff */
[----:B------:R-:W-:-:S04]  /*5170*/  UISETP.NE.AND UP0, UPT, UR4, 0x2, UPT ;  /* 0x000000020400788c */ /* 0x000fc8000bf05270 */
[----:B------:R-:W-:Y:S02]  /*5180*/  USEL UR5, URZ, 0x1, UP0 ;  /* 0x00000001ff057887 */ /* 0x000fe40008000000 */
[----:B------:R-:W-:-:S04]  /*5190*/  USEL UR4, UR4, URZ, UP0 ;  /* 0x000000ff04047287 */ /* 0x000fc80008000000 */
[----:B------:R-:W-:Y:S01]  /*51a0*/  ULEA UR4, UR4, UR6, 0x3 ;  /* 0x0000000604047291 */ /* 0x000fe2000f8e18ff */
[----:B--2---:R-:W-:-:S04]  /*51b0*/  LOP3.LUT R2, R11, UR5, RZ, 0x3c, !PT ;  /* 0x000000050b027c12 */ /* 0x004fc8000f8e3cff */
[----:B------:R-:W-:Y:S01]  /*51c0*/  SHF.L.U32 R2, R2, 0x1f, RZ ;  /* 0x0000001f02027819 */ /* 0x000fe200000006ff */
[----:B------:R-:W-:-:S07]  /*51d0*/  IMAD.U32 R0, RZ, RZ, UR4 ;  /* 0x00000004ff007e24 */ /* 0x000fce000f8e00ff */
.L_x_96:
[----:B--2---:R2:W4:Y:S02]  /*51e0*/  SYNCS.PHASECHK.TRANS64.TRYWAIT P0, [R0+URZ], R2 ;  /* 0x00000002000075a7 */ /* 0x00452400080011ff */
[----:B----4-:R-:W-:Y:S05]  /*51f0*/  @!P0 NANOSLEEP.SYNCS 0x989680 ;  /* 0x009896800000895d */ /* 0x010fea0003900000 */
[----:B------:R-:W4:Y:S02]  /*5200*/  @!P0 SYNCS.PHASECHK.TRANS64 P0, [R0+URZ], R2 ;  /* 0x00000002000085a7 */ /* 0x000f2400080010ff */
[----:B-1-34-:R-:W-:Y:S05]  /*5210*/  @P0 EXIT ;  /* 0x000000000000094d */ /* 0x01afea0003800000 */
[----:B------:R-:W-:Y:S05]  /*5220*/  BRA `(.L_x_96) ;  /* 0xfffffffc00ec7947 */ /* 0x000fea000383ffff */
.L_x_86:
[----:B------:R-:W-:-:S06]  /*5230*/  UISETP.GE.AND UP0, UPT, UR14, 0x4, UPT ;  /* 0x000000040e00788c */ /* 0x000fcc000bf06270 */
[----:B------:R-:W-:-:S13]  /*5240*/  PLOP3.LUT P0, PT, PT, PT, UP0, 0x80, 0x8 ;  /* 0x000000000008781c */ /* 0x000fda0003f0f008 */
[----:B------:R-:W-:Y:S05]  /*5250*/  @!P0 EXIT ;  /* 0x000000000000894d */ /* 0x000fea0003800000 */
[----:B------:R-:W-:Y:S01]  /*5260*/  BAR.SYNC.DEFER_BLOCKING 0x6, 0xa0 ;  /* 0x0182800000007b1d */ /* 0x000fe20000010000 */
[----:B------:R-:W-:-:S05]  /*5270*/  IMAD.U32 R2, R4, 0x10000, RZ ;  /* 0x0001000004027824 */ /* 0x000fca00078e00ff */
[----:B------:R-:W-:Y:S01]  /*5280*/  UMOV UR4, 0x400 ;  /* 0x0000040000047882 */ /* 0x000fe20000000000 */
[----:B------:R-:W-:Y:S01]  /*5290*/  LOP3.LUT R2, R2, 0x600000, RZ, 0xc0, !PT ;  /* 0x0060000002027812 */ /* 0x000fe200078ec0ff */
[----:B------:R-:W-:Y:S01]  /*52a0*/  ULEA UR4, UR15, UR4, 0x18 ;  /* 0x000000040f047291 */ /* 0x000fe2000f8ec0ff */
[----:B------:R-:W1:Y:S01]  /*52b0*/  LDCU UR41, c[0x0][0xb0c] ;  /* 0x00016180ff2977ac */ /* 0x000e620008000800 */
[----:B------:R-:W2:Y:S01]  /*52c0*/  LDCU UR40, c[0x0][0xb30] ;  /* 0x00016600ff2877ac */ /* 0x000ea20008000800 */
[----:B------:R-:W3:Y:S01]  /*52d0*/  LDCU.64 UR62, c[0x0][0x888] ;  /* 0x00011100ff3e77ac */ /* 0x000ee20008000a00 */
[----:B------:R-:W4:Y:S05]  /*52e0*/  LDCU.64 UR42, c[0x0][0xb28] ;  /* 0x00016500ff2a77ac */ /* 0x000f2a0008000a00 */
[----:B------:R-:W1:Y:S01]  /*52f0*/  LDS R0, [UR4+0x130] ;  /* 0x00013004ff007984 */ /* 0x000e620008000800 */
[----:B------:R-:W1:Y:S01]  /*5300*/  LDCU.128 UR56, c[0x0][0xb10] ;  /* 0x00016200ff3877ac */ /* 0x000e620008000c00 */
[----:B------:R-:W-:Y:S01]  /*5310*/  UMOV UR53, 0x1 ;  /* 0x0000000100357882 */ /* 0x000fe20000000000 */
[----:B------:R-:W-:Y:S01]  /*5320*/  UMOV UR45, URZ ;  /* 0x000000ff002d7c82 */ /* 0x000fe20008000000 */
[----:B------:R-:W-:Y:S01]  /*5330*/  UMOV UR52, URZ ;  /* 0x000000ff00347c82 */ /* 0x000fe20008000000 */
[----:B------:R-:W-:Y:S01]  /*5340*/  UMOV UR18, URZ ;  /* 0x000000ff00127c82 */ /* 0x000fe20008000000 */
[----:B------:R-:W-:Y:S01]  /*5350*/  UMOV UR51, URZ ;  /* 0x000000ff00337c82 */ /* 0x000fe20008000000 */
[----:B------:R-:W-:Y:S01]  /*5360*/  UMOV UR44, URZ ;  /* 0x000000ff002c7c82 */ /* 0x000fe20008000000 */
[----:B------:R-:W-:Y:S01]  /*5370*/  UMOV UR50, URZ ;  /* 0x000000ff00327c82 */ /* 0x000fe20008000000 */
[----:B------:R-:W-:Y:S01]  /*5380*/  UMOV UR49, URZ ;  /* 0x000000ff00317c82 */ /* 0x000fe20008000000 */
[----:B-1234-:R-:W-:-:S07]  /*5390*/  IADD3 R2, PT, PT, R0, R2, RZ ;  /* 0x0000000200027210 */ /* 0x01efce0007ffe0ff */
.L_x_122:
[----:B-1----:R-:W1:Y:S01]  /*53a0*/  S2UR UR4, SR_CgaCtaId ;  /* 0x00000000000479c3 */ /* 0x002e620000008800 */
[----:B------:R-:W-:Y:S01]  /*53b0*/  UMOV UR5, 0x400 ;  /* 0x0000040000057882 */ /* 0x000fe20000000000 */
[----:B------:R-:W-:Y:S04]  /*53c0*/  MOV R3, UR51 ;  /* 0x0000003300037c02 */ /* 0x000fe80008000f00 */
[----:B------:R-:W-:Y:S01]  /*53d0*/  SHF.L.U32 R3, R3, 0x1f, RZ ;  /* 0x0000001f03037819 */ /* 0x000fe200000006ff */
[----:B-1----:R-:W-:Y:S04]  /*53e0*/  ULEA UR39, UR4, UR5, 0x18 ;  /* 0x0000000504277291 */ /* 0x002fe8000f8ec0ff */
[----:B------:R-:W-:Y:S09]  /*53f0*/  ULEA UR4, UR18, UR39, 0x3 ;  /* 0x0000002712047291 */ /* 0x000ff2000f8e18ff */
[----:B------:R-:W1:Y:S02]  /*5400*/  SYNCS.PHASECHK.TRANS64.TRYWAIT P0, [UR4+0xa0], R3 ;  /* 0x0000a003ff0075a7 */ /* 0x000e640008001104 */
[----:B-12--5:R-:W-:Y:S05]  /*5410*/  @!P0 BRA `(.L_x_97) ;  /* 0x0000007c00d08947 */ /* 0x026fea0003800000 */
.L_x_166:
[----:B------:R-:W-:Y:S02]  /*5420*/  ULEA UR5, UR18, UR39, 0x4 ;  /* 0x0000002712057291 */ /* 0x000fe4000f8e20ff */
[----:B------:R-:W-:Y:S01]  /*5430*/  UIADD3 UR4, UPT, UPT, UR4, 0xb0, URZ ;  /* 0x000000b004047890 */ /* 0x000fe2000fffe0ff */
[----:B------:R-:W2:Y:S03]  /*5440*/  LDCU UR10, c[0x0][0xb24] ;  /* 0x00016480ff0a77ac */ /* 0x000ea60008000800 */
[----:B------:R-:W-:Y:S03]  /*5450*/  UPRMT UR4, URZ, 0x654, UR4 ;  /* 0x00000654ff047896 */ /* 0x000fe60008000004 */
[----:B------:R-:W3:Y:S01]  /*5460*/  LDS.128 R4, [UR5+0x110] ;  /* 0x00011005ff047984 */ /* 0x000ee20008000c00 */
[----:B------:R-:W-:Y:S01]  /*5470*/  @!PT LDS RZ, [RZ] ;  /* 0x00000000fffff984 */ /* 0x000fe20000000800 */
[----:B------:R-:W-:Y:S01]  /*5480*/  @!PT LDS RZ, [RZ] ;  /* 0x00000000fffff984 */ /* 0x000fe20000000800 */
[----:B------:R-:W-:Y:S01]  /*5490*/  @!PT LDS RZ, [RZ] ;  /* 0x00000000fffff984 */ /* 0x000fe20000000800 */
[----:B------:R-:W-:Y:S01]  /*54a0*/  @!PT LDS RZ, [RZ] ;  /* 0x00000000fffff984 */ /* 0x000fe20000000800 */
[----:B------:R4:W-:Y:S07]  /*54b0*/  MEMBAR.ALL.CTA ;  /* 0x0000000000007992 */ /* 0x0009ee0000008000 */
[----:B----4-:R-:W4:Y:S02]  /*54c0*/  FENCE.VIEW.ASYNC.S ;  /* 0x00000000000073c6 */ /* 0x010f240000000000 */
[----:B----4-:R-:W-:Y:S01]  /*54d0*/  SYNCS.ARRIVE.TRANS64.RED.A1T0 RZ, [UR4], RZ ;  /* 0x000000ffffff79a7 */ /* 0x010fe20008100404 */
[----:B---3--:R-:W-:Y:S11]  /*54e0*/  LOP3.LUT P0, RZ, R6, 0x1, RZ, 0xc0, !PT ;  /* 0x0000000106ff7812 */ /* 0x008ff6000780c0ff */
[----:B------:R-:W-:Y:S02]  /*54f0*/  @!UPT UIADD3 URZ, UPT, UPT, URZ, URZ, URZ ;  /* 0x000000fffffff290 */ /* 0x000fe4000fffe0ff */
[----:B------:R-:W-:Y:S01]  /*5500*/  VOTEU.ANY UP0, P0 ;  /* 0x0000000000ff7886 */ /* 0x000fe20000000100 */
[----:B------:R-:W-:Y:S01]  /*5510*/  PLOP3.LUT P3, PT, PT, PT, UP0, 0x80, 0x8 ;  /* 0x000000000008781c */ /* 0x000fe20003f6f008 */
[----:B------:R-:W-:Y:S01]  /*5520*/  UP2UR UR54, UPR, URZ, 0x1 ;  /* 0x00000001ff367883 */ /* 0x000fe20008000000 */
[----:B------:R-:W-:Y:S02]  /*5530*/  PLOP3.LUT P1, PT, PT, PT, UP0, 0x80, 0x8 ;  /* 0x000000000008781c */ /* 0x000fe40003f2f008 */
[----:B------:R-:W-:Y:S02]  /*5540*/  PLOP3.LUT P2, PT, PT, PT, UP0, 0x80, 0x8 ;  /* 0x000000000008781c */ /* 0x000fe40003f4f008 */
[----:B------:R-:W-:Y:S01]  /*5550*/  PLOP3.LUT P0, PT, PT, PT, UP0, 0x80, 0x8 ;  /* 0x000000000008781c */ /* 0x000fe20003f0f008 */
[----:B--2---:R-:W-:Y:S06]  /*5560*/  UISETP.GE.AND UP0, UPT, UR10, 0x1, UPT ;  /* 0x000000010a00788c */ /* 0x004fec000bf06270 */
[----:B-1----:R-:W-:Y:S02]  /*5570*/  @P3 MOV R3, R4 ;  /* 0x0000000400033202 */ /* 0x002fe40000000f00 */
[----:B------:R-:W-:Y:S02]  /*5580*/  @P1 LOP3.LUT R0, R5, 0xffff, RZ, 0xc0, !PT ;  /* 0x0000ffff05001812 */ /* 0x000fe400078ec0ff */
[----:B------:R-:W-:Y:S02]  /*5590*/  @P2 R2UR UR38, R3 ;  /* 0x00000000032622ca */ /* 0x000fe400000e0000 */
[----:B------:R-:W-:Y:S01]  /*55a0*/  @P0 R2UR UR37, R0 ;  /* 0x00000000002502ca */ /* 0x000fe200000e0000 */
[----:B------:R-:W-:Y:S03]  /*55b0*/  @!UPT UIADD3 URZ, UPT, UPT, URZ, URZ, URZ ;  /* 0x000000fffffff290 */ /* 0x000fe6000fffe0ff */
[----:B------:R-:W-:Y:S11]  /*55c0*/  BRA.U !UP0, `(.L_x_98) ;  /* 0x0000000108cc7547 */ /* 0x000ff6000b800000 */
[----:B------:R-:W1:Y:S01]  /*55d0*/  LDCU UR6, c[0x0][0xb20] ;  /* 0x00016400ff0677ac */ /* 0x000e620008000800 */
[----:B------:R-:W2:Y:S01]  /*55e0*/  LDCU UR7, c[0x0][0x370] ;  /* 0x00006e00ff0777ac */ /* 0x000ea20008000800 */
[----:B------:R-:W3:Y:S01]  /*55f0*/  LDCU UR4, c[0x0][0x374] ;  /* 0x00006e80ff0477ac */ /* 0x000ee20008000800 */
[----:B------:R-:W-:Y:S02]  /*5600*/  UISETP.NE.AND UP0, UPT, UR58, 0x1, UPT ;  /* 0x000000013a00788c */ /* 0x000fe4000bf05270 */
[----:B------:R-:W-:Y:S02]  /*5610*/  UIMAD.WIDE.U32 UR12, UR37, UR59, URZ ;  /* 0x0000003b250c72a5 */ /* 0x000fe4000f8e00ff */
[----:B------:R-:W-:Y:S02]  /*5620*/  UISETP.NE.AND UP1, UPT, UR41, 0x1, UPT ;  /* 0x000000012900788c */ /* 0x000fe4000bf25270 */
[----:B------:R-:W-:Y:S02]  /*5630*/  UISETP.NE.AND UP2, UPT, UR10, 0x1, UPT ;  /* 0x000000010a00788c */ /* 0x000fe4000bf45270 */
[----:B------:R-:W-:Y:S02]  /*5640*/  UIMAD.WIDE.U32 UR16, UR38, UR56, URZ ;  /* 0x00000038261072a5 */ /* 0x000fe4000f8e00ff */
[----:B--2---:R-:W-:Y:S02]  /*5650*/  UIMAD.WIDE.U32 UR14, UR7, UR56, URZ ;  /* 0x00000038070e72a5 */ /* 0x004fe4000f8e00ff */
[----:B---3--:R-:W-:Y:S07]  /*5660*/  UIMAD.WIDE.U32 UR8, UR4, UR59, URZ ;  /* 0x0000003b040872a5 */ /* 0x008fee000f8e00ff */
[----:B------:R-:W-:Y:S02]  /*5670*/  UMOV UR5, UR9 ;  /* 0x0000000900057c82 */ /* 0x000fe40008000000 */
[----:B-1----:R-:W-:Y:S03]  /*5680*/  @UP0 USHF.R.U32.HI UR4, URZ, UR6, UR5 ;  /* 0x00000006ff040299 */ /* 0x002fe60008011605 */
[----:B------:R-:W-:Y:S01]  /*5690*/  UMOV UR5, UR13 ;  /* 0x0000000d00057c82 */ /* 0x000fe20008000000 */
[----:B------:R-:W-:Y:S02]  /*56a0*/  UIMAD.WIDE.U32 UR8, UR4, UR42, URZ ;  /* 0x0000002a040872a5 */ /* 0x000fe4000f8e00ff */
[----:B------:R-:W-:Y:S03]  /*56b0*/  USHF.R.U32.HI UR6, URZ, UR6, UR5 ;  /* 0x00000006ff067299 */ /* 0x000fe60008011605 */
[----:B------:R-:W-:Y:S01]  /*56c0*/  UMOV UR5, UR15 ;  /* 0x0000000f00057c82 */ /* 0x000fe20008000000 */
[----:B------:R-:W-:Y:S02]  /*56d0*/  USEL UR6, UR37, UR6, !UP0 ;  /* 0x0000000625067287 */ /* 0x000fe4000c000000 */
[----:B------:R-:W-:Y:S01]  /*56e0*/  @UP1 USHF.R.U32.HI UR7, URZ, UR57, UR5 ;  /* 0x00000039ff071299 */ /* 0x000fe20008011605 */
[----:B------:R-:W-:Y:S02]  /*56f0*/  UMOV UR8, UR9 ;  /* 0x0000000900087c82 */ /* 0x000fe40008000000 */
[----:B------:R-:W-:Y:S01]  /*5700*/  UMOV UR5, UR17 ;  /* 0x0000001100057c82 */ /* 0x000fe20008000000 */
[----:B------:R-:W-:Y:S02]  /*5710*/  UIMAD.WIDE.U32 UR12, UR7, UR42, URZ ;  /* 0x0000002a070c72a5 */ /* 0x000fe4000f8e00ff */
[----:B------:R-:W-:Y:S02]  /*5720*/  @UP2 USHF.R.U32.HI UR4, URZ, UR43, UR8 ;  /* 0x0000002bff042299 */ /* 0x000fe40008011608 */
[----:B------:R-:W-:Y:S02]  /*5730*/  USHF.R.U32.HI UR5, URZ, UR57, UR5 ;  /* 0x00000039ff057299 */ /* 0x000fe40008011605 */
[----:B------:R-:W-:Y:S02]  /*5740*/  UIMAD UR4, UR10, UR4, URZ ;  /* 0x000000040a0472a4 */ /* 0x000fe4000f8e02ff */
[----:B------:R-:W-:Y:S02]  /*5750*/  USEL UR5, UR38, UR5, !UP1 ;  /* 0x0000000526057287 */ /* 0x000fe4000c800000 */
[----:B------:R-:W-:Y:S01]  /*5760*/  UISETP.GE.AND UP0, UPT, UR6, UR4, UPT ;  /* 0x000000040600728c */ /* 0x000fe2000bf06270 */
[----:B------:R-:W-:Y:S01]  /*5770*/  UMOV UR8, UR13 ;  /* 0x0000000d00087c82 */ /* 0x000fe20008000000 */
[----:B------:R-:W-:Y:S02]  /*5780*/  UIMAD.WIDE.U32 UR12, UR6, UR42, URZ ;  /* 0x0000002a060c72a5 */ /* 0x000fe4000f8e00ff */
[----:B------:R-:W-:Y:S04]  /*5790*/  @UP2 USHF.R.U32.HI UR7, URZ, UR43, UR8 ;  /* 0x0000002bff072299 */ /* 0x000fe80008011608 */
[----:B------:R-:W-:Y:S01]  /*57a0*/  UIMAD UR8, UR10, UR7, URZ ;  /* 0x000000070a0872a4 */ /* 0x000fe2000f8e02ff */
[----:B------:R-:W-:Y:S03]  /*57b0*/  UMOV UR4, UR13 ;  /* 0x0000000d00047c82 */ /* 0x000fe60008000000 */
[----:B------:R-:W-:Y:S02]  /*57c0*/  UISETP.GE.OR UP0, UPT, UR5, UR8, UP0 ;  /* 0x000000080500728c */ /* 0x000fe40008706670 */
[----:B------:R-:W-:Y:S02]  /*57d0*/  USHF.R.U32.HI UR4, URZ, UR43, UR4 ;  /* 0x0000002bff047299 */ /* 0x000fe40008011604 */
[----:B------:R-:W-:Y:S02]  /*57e0*/  UIMAD.WIDE.U32 UR8, UR5, UR42, URZ ;  /* 0x0000002a050872a5 */ /* 0x000fe4000f8e00ff */
[----:B------:R-:W-:Y:S02]  /*57f0*/  USEL UR12, UR6, UR4, !UP2 ;  /* 0x00000004060c7287 */ /* 0x000fe4000d000000 */
[----:B------:R-:W-:Y:S02]  /*5800*/  UIADD3 UR8, UPT, UPT, -UR5, URZ, URZ ;  /* 0x000000ff05087290 */ /* 0x000fe4000fffe1ff */
[----:B------:R-:W-:Y:S01]  /*5810*/  UIADD3 UR11, UPT, UPT, -UR12, URZ, URZ ;  /* 0x000000ff0c0b7290 */ /* 0x000fe2000fffe1ff */
[----:B------:R-:W-:Y:S01]  /*5820*/  @!UP0 UMOV UR4, UR9 ;  /* 0x0000000900048c82 */ /* 0x000fe20008000000 */
[----:B------:R-:W-:Y:S02]  /*5830*/  UIADD3 UR9, UPT, UPT, -UR6, URZ, URZ ;  /* 0x000000ff06097290 */ /* 0x000fe4000fffe1ff */
[----:B------:R-:W-:Y:S02]  /*5840*/  @!UP0 USHF.R.U32.HI UR4, URZ, UR43, UR4 ;  /* 0x0000002bff048299 */ /* 0x000fe40008011604 */
[----:B------:R-:W-:Y:S02]  /*5850*/  UIMAD UR11, UR10, UR11, UR6 ;  /* 0x0000000b0a0b72a4 */ /* 0x000fe4000f8e0206 */
[----:B------:R-:W-:Y:S04]  /*5860*/  @!UP0 USEL UR4, UR5, UR4, !UP2 ;  /* 0x0000000405048287 */ /* 0x000fe8000d000000 */
[----:B------:R-:W-:Y:S02]  /*5870*/  @!UP0 UIMAD UR11, UR7, UR11, UR4 ;  /* 0x0000000b070b82a4 */ /* 0x000fe4000f8e0204 */
[----:B------:R-:W-:Y:S02]  /*5880*/  @!UP0 UIADD3 UR12, UPT, UPT, UR12, -UR4, URZ ;  /* 0x800000040c0c8290 */ /* 0x000fe4000fffe0ff */
[----:B------:R-:W-:Y:S02]  /*5890*/  UIMAD UR7, UR41, UR8, UR38 ;  /* 0x00000008290772a4 */ /* 0x000fe4000f8e0226 */
[----:B------:R-:W-:Y:S02]  /*58a0*/  @!UP0 UIMAD UR6, UR12, UR10, UR5 ;  /* 0x0000000a0c0682a4 */ /* 0x000fe4000f8e0205 */
[----:B------:R-:W-:Y:S01]  /*58b0*/  UIMAD UR4, UR58, UR9, UR37 ;  /* 0x000000093a0472a4 */ /* 0x000fe2000f8e0225 */
[----:B------:R-:W-:Y:S02]  /*58c0*/  @!UP0 UMOV UR5, UR11 ;  /* 0x0000000b00058c82 */ /* 0x000fe40008000000 */
[----:B------:R-:W-:Y:S02]  /*58d0*/  UIMAD UR38, UR5, UR41, UR7 ;  /* 0x00000029052672a4 */ /* 0x000fe4000f8e0207 */
[----:B------:R-:W-:Y:S11]  /*58e0*/  UIMAD UR37, UR6, UR58, UR4 ;  /* 0x0000003a062572a4 */ /* 0x000ff6000f8e0204 */
[----:B------:R-:W-:Y:S01]  /*58f0*/  @!UPT UIADD3 URZ, UPT, UPT, URZ, URZ, URZ ;  /* 0x000000fffffff290 */ /* 0x000fe2000fffe0ff */
.L_x_98:
[----:B------:R-:W-:Y:S02]  /*5900*/  UISETP.NE.AND UP0, UPT, UR40, 0x1, UPT ;  /* 0x000000012800788c */ /* 0x000fe4000bf05270 */
[----:B------:R-:W-:Y:S02]  /*5910*/  UISETP.NE.AND UP1, UPT, UR54, URZ, UPT ;  /* 0x000000ff3600728c */ /* 0x000fe4000bf25270 */
[----:B------:R-:W-:Y:S04]  /*5920*/  UIADD3 UR48, UPT, UPT, UR18, 0x1, URZ ;  /* 0x0000000112307890 */ /* 0x000fe8000fffe0ff */
[----:B------:R-:W-:Y:S02]  /*5930*/  PLOP3.LUT P1, PT, PT, PT, UP1, 0x80, 0x8 ;  /* 0x000000000008781c */ /* 0x000fe40003f2f018 */
[----:B------:R-:W-:Y:S01]  /*5940*/  PLOP3.LUT P0, PT, PT, PT, UP1, 0x80, 0x8 ;  /* 0x000000000008781c */ /* 0x000fe20003f0f018 */
[----:B------:R-:W1:Y:S01]  /*5950*/  @!UP0 LDCU.128 UR12, c[0x0][0xb10] ;  /* 0x00016200ff0c87ac */ /* 0x000e620008000c00 */
[----:B------:R-:W2:Y:S09]  /*5960*/  @!UP0 LDCU UR5, c[0x0][0xb0c] ;  /* 0x00016180ff0587ac */ /* 0x000eb20008000800 */
[----:B------:R-:W-:Y:S01]  /*5970*/  @P1 SHF.R.U32.HI R4, RZ, 0x10, R5 ;  /* 0x00000010ff041819 */ /* 0x000fe20000011605 */
[----:B------:R-:W3:Y:S03]  /*5980*/  @!UP0 LDCU UR10, c[0x0][0xb20] ;  /* 0x00016400ff0a87ac */ /* 0x000ee60008000800 */
[----:B------:R-:W-:Y:S01]  /*5990*/  @P0 R2UR UR55, R4 ;  /* 0x00000000043702ca */ /* 0x000fe200000e0000 */
[----:B-1----:R-:W-:Y:S02]  /*59a0*/  UIMAD.WIDE.U32 UR8, UR38, UR12, URZ ;  /* 0x0000000c260872a5 */ /* 0x002fe4000f8e00ff */
[----:B------:R-:W-:Y:S02]  /*59b0*/  UIMAD.WIDE.U32 UR6, UR37, UR15, URZ ;  /* 0x0000000f250672a5 */ /* 0x000fe4000f8e00ff */
[----:B------:R-:W-:Y:S03]  /*59c0*/  @!UP0 UISETP.NE.AND UP1, UPT, UR14, 0x1, UPT ;  /* 0x000000010e00888c */ /* 0x000fe6000bf25270 */
[----:B------:R-:W-:Y:S01]  /*59d0*/  @!UP0 UMOV UR4, UR9 ;  /* 0x0000000900048c82 */ /* 0x000fe20008000000 */
[----:B--2---:R-:W-:Y:S02]  /*59e0*/  @!UP0 UISETP.NE.AND UP2, UPT, UR5, 0x1, UPT ;  /* 0x000000010500888c */ /* 0x004fe4000bf45270 */
[----:B------:R-:W-:Y:S01]  /*59f0*/  @!UP0 USHF.R.U32.HI UR4, URZ, UR13, UR4 ;  /* 0x0000000dff048299 */ /* 0x000fe20008011604 */
[----:B------:R-:W-:Y:S02]  /*5a00*/  @!UP0 UMOV UR6, UR7 ;  /* 0x0000000700068c82 */ /* 0x000fe40008000000 */
[----:B---3--:R-:W-:Y:S02]  /*5a10*/  @!UP0 USHF.R.U32.HI UR6, URZ, UR10, UR6 ;  /* 0x0000000aff068299 */ /* 0x008fe40008011606 */
[----:B------:R-:W-:Y:S02]  /*5a20*/  @!UP0 USEL UR7, UR38, UR4, !UP2 ;  /* 0x0000000426078287 */ /* 0x000fe4000d000000 */
[----:B------:R-:W-:Y:S04]  /*5a30*/  @!UP0 USEL UR6, UR37, UR6, !UP1 ;  /* 0x0000000625068287 */ /* 0x000fe8000c800000 */
[----:B------:R-:W-:Y:S02]  /*5a40*/  @!UP0 UIADD3 UR4, UPT, UPT, -UR7, UR6, URZ ;  /* 0x0000000607048290 */ /* 0x000fe4000fffe1ff */
[----:B------:R-:W-:Y:S02]  /*5a50*/  @!UP0 UIADD3 UR6, UPT, UPT, UR7, -UR6, URZ ;  /* 0x8000000607068290 */ /* 0x000fe4000fffe0ff */
[----:B------:R-:W-:Y:S02]  /*5a60*/  UIADD3 UR7, UPT, UPT, UR39, 0x200, URZ ;  /* 0x0000020027077890 */ /* 0x000fe4000fffe0ff */
[----:B------:R-:W-:Y:S02]  /*5a70*/  @!UP0 UIMAD UR38, UR4, UR5, UR38 ;  /* 0x00000005042682a4 */ /* 0x000fe4000f8e0226 */
[----:B------:R-:W-:Y:S02]  /*5a80*/  @!UP0 UIMAD UR37, UR6, UR14, UR37 ;  /* 0x0000000e062582a4 */ /* 0x000fe4000f8e0225 */
[----:B------:R-:W-:Y:S09]  /*5a90*/  ULOP3.LUT UP0, URZ, UR7, 0x1b0, URZ, 0xc0, !UPT ;  /* 0x000001b007ff7892 */ /* 0x000ff2000f80c0ff */
[----:B------:R-:W-:Y:S05]  /*5aa0*/  BRA.U !UP0, `(.L_x_99) ;  /* 0x00000001087c7547 */ /* 0x000fea000b800000 */
[----:B------:R-:W1:Y:S01]  /*5ab0*/  LDCU.64 UR8, c[0x4][0x80] ;  /* 0x01001000ff0877ac */ /* 0x000e620008000a00 */
[----:B------:R-:W-:Y:S01]  /*5ac0*/  MOV R16, 0x0 ;  /* 0x0000000000107802 */ /* 0x000fe20000000f00 */
[----:B------:R-:W-:Y:S02]  /*5ad0*/  HFMA2 R12, -RZ, RZ, 0, 5.9604644775390625e-08 ;  /* 0x00000001ff0c7431 */ /* 0x000fe400000001ff */
[----:B------:R-:W-:Y:S01]  /*5ae0*/  IMAD.MOV.U32 R8, RZ, RZ, 0x70 ;  /* 0x00000070ff087424 */ /* 0x000fe200078e00ff */
[----:B------:R2:W3:Y:S01]  /*5af0*/  LDC.64 R14, c[0x4][R16] ;  /* 0x01000000100e7b82 */ /* 0x0004e20000000a00 */
[----:B------:R-:W4:Y:S01]  /*5b00*/  LDCU.64 UR6, c[0x4][0x88] ;  /* 0x01001100ff0677ac */ /* 0x000f220008000a00 */
[----:B------:R-:W-:Y:S01]  /*5b10*/  IMAD.MOV.U32 R13, RZ, RZ, RZ ;  /* 0x000000ffff0d7224 */ /* 0x000fe200078e00ff */
[----:B------:R-:W2:Y:S01]  /*5b20*/  LDCU.64 UR4, c[0x4][0x8] ;  /* 0x01000100ff0477ac */ /* 0x000ea20008000a00 */
[----:B-1----:R-:W-:Y:S01]  /*5b30*/  MOV R5, UR9 ;  /* 0x0000000900057c02 */ /* 0x002fe20008000f00 */
[----:B------:R-:W-:Y:S01]  /*5b40*/  IMAD.U32 R4, RZ, RZ, UR8 ;  /* 0x00000008ff047e24 */ /* 0x000fe2000f8e00ff */
[----:B----4-:R-:W-:Y:S01]  /*5b50*/  MOV R7, UR7 ;  /* 0x0000000700077c02 */ /* 0x010fe20008000f00 */
[----:B------:R-:W-:Y:S01]  /*5b60*/  IMAD.U32 R6, RZ, RZ, UR6 ;  /* 0x00000006ff067e24 */ /* 0x000fe2000f8e00ff */
[----:B--2---:R-:W-:Y:S01]  /*5b70*/  MOV R11, UR5 ;  /* 0x00000005000b7c02 */ /* 0x004fe20008000f00 */
[----:B------:R-:W-:Y:S02]  /*5b80*/  IMAD.U32 R10, RZ, RZ, UR4 ;  /* 0x00000004ff0a7e24 */ /* 0x000fe4000f8e00ff */
[----:B------:R-:W-:Y:S07]  /*5b90*/  LEPC R20, `(.L_x_100) ;  /* 0x000000001014794e */ /* 0x000fee0000000000 */
[----:B---3-5:R-:W-:Y:S05]  /*5ba0*/  CALL.ABS.NOINC R14 ;  /* 0x000000000e007343 */ /* 0x028fea0003c00000 */
.L_x_100:
[----:B------:R-:W1:Y:S01]  /*5bb0*/  LDCU.64 UR8, c[0x4][0x80] ;  /* 0x01001000ff0877ac */ /* 0x000e620008000a00 */
[----:B------:R-:W2:Y:S01]  /*5bc0*/  LDC.64 R16, c[0x4][R16] ;  /* 0x0100000010107b82 */ /* 0x000ea20000000a00 */
[----:B------:R-:W-:Y:S02]  /*5bd0*/  HFMA2 R12, -RZ, RZ, 0, 5.9604644775390625e-08 ;  /* 0x00000001ff0c7431 */ /* 0x000fe400000001ff */
[----:B------:R-:W-:Y:S02]  /*5be0*/  IMAD.MOV.U32 R8, RZ, RZ, 0x70 ;  /* 0x00000070ff087424 */ /* 0x000fe400078e00ff */
[----:B------:R-:W-:Y:S01]  /*5bf0*/  IMAD.MOV.U32 R13, RZ, RZ, RZ ;  /* 0x000000ffff0d7224 */ /* 0x000fe200078e00ff */
[----:B------:R-:W3:Y:S01]  /*5c00*/  LDCU.64 UR6, c[0x4][0x88] ;  /* 0x01001100ff0677ac */ /* 0x000ee20008000a00 */
[----:B------:R-:W4:Y:S01]  /*5c10*/  LDCU.64 UR4, c[0x4][0x8] ;  /* 0x01000100ff0477ac */ /* 0x000f220008000a00 */
[----:B-1----:R-:W-:Y:S02]  /*5c20*/  MOV R4, UR8 ;  /* 0x0000000800047c02 */ /* 0x002fe40008000f00 */
[----:B------:R-:W-:Y:S02]  /*5c30*/  MOV R5, UR9 ;  /* 0x0000000900057c02 */ /* 0x000fe40008000f00 */
[----:B---3--:R-:W-:Y:S01]  /*5c40*/  MOV R7, UR7 ;  /* 0x0000000700077c02 */ /* 0x008fe20008000f00 */
[----:B------:R-:W-:Y:S01]  /*5c50*/  IMAD.U32 R6, RZ, RZ, UR6 ;  /* 0x00000006ff067e24 */ /* 0x000fe2000f8e00ff */
[----:B----4-:R-:W-:Y:S01]  /*5c60*/  MOV R11, UR5 ;  /* 0x00000005000b7c02 */ /* 0x010fe20008000f00 */
[----:B------:R-:W-:Y:S02]  /*5c70*/  IMAD.U32 R10, RZ, RZ, UR4 ;  /* 0x00000004ff0a7e24 */ /* 0x000fe4000f8e00ff */
[----:B------:R-:W-:Y:S07]  /*5c80*/  LEPC R20, `(.L_x_99) ;  /* 0x000000001014794e */ /* 0x000fee0000000000 */
[----:B--2---:R-:W-:Y:S05]  /*5c90*/  CALL.ABS.NOINC R16 ;  /* 0x0000000010007343 */ /* 0x004fea0003c00000 */
.L_x_99:
[----:B------:R-:W-:Y:S01]  /*5ca0*/  PLOP3.LUT P1, PT, PT, PT, PT, 0x8, 0x80 ;  /* 0x000000000080781c */ /* 0x000fe20003f2e170 */
[----:B------:R-:W2:Y:S01]  /*5cb0*/  LDL R17, [R1+0x194] ;  /* 0x0001940001117983 */ /* 0x000ea20000100800 */
[----:B------:R-:W1:Y:S03]  /*5cc0*/  LDC.64 R6, c[0x0][0x890] ;  /* 0x00022400ff067b82 */ /* 0x000e660000000a00 */
[----:B------:R3:W5:Y:S05]  /*5cd0*/  LDL R16, [R1+0x190] ;  /* 0x0001900001107983 */ /* 0x00076a0000100800 */
[----:B------:R-:W4:Y:S01]  /*5ce0*/  LDC.64 R4, c[0x0][0x8b0] ;  /* 0x00022c00ff047b82 */ /* 0x000f220000000a00 */
[----:B------:R-:W1:Y:S01]  /*5cf0*/  S2R R3, SR_TID.X ;  /* 0x0000000000037919 */ /* 0x000e620000002100 */
[----:B--2---:R-:W-:Y:S02]  /*5d00*/  R2UR UR4, R17 ;  /* 0x00000000110472ca */ /* 0x004fe400000e0000 */
[----:B-1----:R-:W-:Y:S02]  /*5d10*/  ISETP.NE.U32.AND P3, PT, R6, RZ, PT ;  /* 0x000000ff0600720c */ /* 0x002fe40003f65070 */
[----:B----4-:R-:W-:Y:S02]  /*5d20*/  ISETP.NE.U32.AND P4, PT, R4, RZ, PT ;  /* 0x000000ff0400720c */ /* 0x010fe40003f85070 */
[----:B------:R-:W-:Y:S02]  /*5d30*/  ISETP.NE.AND.EX P3, PT, R7, RZ, PT, P3 ;  /* 0x000000ff0700720c */ /* 0x000fe40003f65330 */
[----:B------:R-:W-:Y:S05]  /*5d40*/  ISETP.NE.AND.EX P4, PT, R5, RZ, PT, P4 ;  /* 0x000000ff0500720c */ /* 0x000fea0003f85340 */
[----:B------:R-:W-:Y:S06]  /*5d50*/  UISETP.NE.AND UP1, UPT, UR4, URZ, UPT ;  /* 0x000000ff0400728c */ /* 0x000fec000bf25270 */
[----:B------:R-:W-:Y:S05]  /*5d60*/  PLOP3.LUT P0, PT, PT, PT, UP1, 0x80, 0x8 ;  /* 0x000000000008781c */ /* 0x000fea0003f0f018 */
[----:B------:R-:W1:Y:S08]  /*5d70*/  @UP1 LDCU.64 UR4, c[0x0][0x888] ;  /* 0x00011100ff0417ac */ /* 0x000e700008000a00 */
[----:B------:R-:W-:Y:S01]  /*5d80*/  @P0 PLOP3.LUT P1, PT, P3, PT, PT, 0x80, 0x8 ;  /* 0x000000000008081c */ /* 0x000fe20001f2f070 */
[----:B-1----:R-:W-:Y:S04]  /*5d90*/  @UP1 UISETP.NE.U32.AND UP0, UPT, UR4, URZ, UPT ;  /* 0x000000ff0400128c */ /* 0x002fe8000bf05070 */
[----:B------:R-:W-:Y:S04]  /*5da0*/  @UP1 UISETP.NE.AND.EX UP0, UPT, UR5, URZ, UPT, UP0 ;  /* 0x000000ff0500128c */ /* 0x000fe8000bf05300 */
[----:B------:R-:W-:Y:S01]  /*5db0*/  @UP1 USEL UR4, URZ, 0xffffffff, UP0 ;  /* 0xffffffffff041887 */ /* 0x000fe20008000000 */
[----:B---3--:R-:W-:Y:S11]  /*5dc0*/  @!P3 BRA `(.L_x_101) ;  /* 0x00000000003cb947 */ /* 0x008ff60003800000 */
[----:B------:R-:W1:Y:S01]  /*5dd0*/  LDC.64 R8, c[0x0][0x888] ;  /* 0x00022200ff087b82 */ /* 0x000e620000000a00 */
[----:B------:R-:W2:Y:S01]  /*5de0*/  LDCU.64 UR6, c[0x0][0x358] ;  /* 0x00006b00ff0677ac */ /* 0x000ea20008000a00 */
[----:B------:R-:W-:Y:S02]  /*5df0*/  IMAD.MOV.U32 R5, RZ, RZ, 0x1 ;  /* 0x00000001ff057424 */ /* 0x000fe400078e00ff */
[----:B------:R-:W-:Y:S01]  /*5e00*/  IMAD.MOV.U32 R0, RZ, RZ, 0x1 ;  /* 0x00000001ff007424 */ /* 0x000fe200078e00ff */
[----:B-1----:R-:W-:Y:S04]  /*5e10*/  ISETP.NE.U32.AND P2, PT, R8, RZ, PT ;  /* 0x000000ff0800720c */ /* 0x002fe80003f45070 */
[----:B------:R-:W-:Y:S11]  /*5e20*/  ISETP.NE.AND.EX P2, PT, R9, RZ, PT, P2 ;  /* 0x000000ff0900720c */ /* 0x000ff60003f45320 */
[----:B------:R-:W-:Y:S02]  /*5e30*/  @!UPT UIADD3 URZ, UPT, UPT, URZ, URZ, URZ ;  /* 0x000000fffffff290 */ /* 0x000fe4000fffe0ff */
[----:B------:R-:W1:Y:S01]  /*5e40*/  @P2 LDC.64 R8, c[0x0][0x888] ;  /* 0x00022200ff082b82 */ /* 0x000e620000000a00 */
[----:B------:R-:W-:Y:S01]  /*5e50*/  @P2 IMAD R6, R6, UR36, RZ ;  /* 0x0000002406062c24 */ /* 0x000fe2000f8e02ff */
[----:B-----5:R-:W-:Y:S04]  /*5e60*/  @P2 PRMT R16, R5, 0x7610, R16 ;  /* 0x0000761005102816 */ /* 0x020fe80000000010 */
[----:B------:R-:W-:Y:S05]  /*5e70*/  @!P2 PRMT R16, R0, 0x7610, R16 ;  /* 0x000076100010a816 */ /* 0x000fea0000000010 */
[----:B------:R3:W-:Y:S01]  /*5e80*/  STL.S16 [R1+0x190], R16 ;  /* 0x0001901001007387 */ /* 0x0007e20000100600 */
[----:B-1----:R-:W-:Y:S05]  /*5e90*/  @P2 IMAD.WIDE R8, R6, 0x4, R8 ;  /* 0x0000000406082825 */ /* 0x002fea00078e0208 */
[----:B--2---:R3:W5:Y:S02]  /*5ea0*/  @P2 LDG.E R249, desc[UR6][R8.64] ;  /* 0x0000000608f92981 */ /* 0x004764000c1e1900 */
[----:B---3--:R-:W1:Y:S02]  /*5eb0*/  @!P2 LDC R249, c[0x0][0x880] ;  /* 0x00022000fff9ab82 */ /* 0x008e640000000800 */
.L_x_101:
[----:B------:R-:W-:Y:S05]  /*5ec0*/  @!P4 BRA `(.L_x_102) ;  /* 0x000000000028c947 */ /* 0x000fea0003800000 */
[----:B------:R-:W2:Y:S01]  /*5ed0*/  LDC.64 R6, c[0x0][0x8a8] ;  /* 0x00022a00ff067b82 */ /* 0x000ea20000000a00 */
[----:B------:R-:W3:Y:S01]  /*5ee0*/  LDCU.64 UR6, c[0x0][0x358] ;  /* 0x00006b00ff0677ac */ /* 0x000ee20008000a00 */
[----:B--2---:R-:W-:Y:S04]  /*5ef0*/  ISETP.NE.U32.AND P2, PT, R6, RZ, PT ;  /* 0x000000ff0600720c */ /* 0x004fe80003f45070 */
[----:B------:R-:W-:Y:S11]  /*5f00*/  ISETP.NE.AND.EX P2, PT, R7, RZ, PT, P2 ;  /* 0x000000ff0700720c */ /* 0x000ff60003f45320 */
[----:B------:R-:W-:Y:S02]  /*5f10*/  @!UPT UIADD3 URZ, UPT, UPT, URZ, URZ, URZ ;  /* 0x000000fffffff290 */ /* 0x000fe4000fffe0ff */
[----:B------:R-:W2:Y:S01]  /*5f20*/  @P2 LDC.64 R6, c[0x0][0x8a8] ;  /* 0x00022a00ff062b82 */ /* 0x000ea20000000a00 */
[----:B------:R-:W-:Y:S04]  /*5f30*/  @P2 IMAD R4, R4, UR36, RZ ;  /* 0x0000002404042c24 */ /* 0x000fe8000f8e02ff */
[----:B--2---:R-:W-:Y:S05]  /*5f40*/  @P2 IMAD.WIDE R6, R4, 0x4, R6 ;  /* 0x0000000404062825 */ /* 0x004fea00078e0206 */
[----:B---3-5:R2:W5:Y:S02]  /*5f50*/  @P2 LDG.E R248, desc[UR6][R6.64] ;  /* 0x0000000606f82981 */ /* 0x028564000c1e1900 */
[----:B--2---:R-:W3:Y:S02]  /*5f60*/  @!P2 LDC R248, c[0x0][0x8a0] ;  /* 0x00022800fff8ab82 */ /* 0x004ee40000000800 */
.L_x_102:
[----:B-1---5:R-:W-:Y:S01]  /*5f70*/  @P0 FSETP.NEU.AND P4, PT, R249, RZ, PT ;  /* 0x000000fff900020b */ /* 0x022fe20003f8d000 */
[----:B------:R-:W-:Y:S01]  /*5f80*/  IMAD.U32 R0, RZ, RZ, UR4 ;  /* 0x00000004ff007e24 */ /* 0x000fe2000f8e00ff */
[----:B------:R-:W-:Y:S01]  /*5f90*/  @P0 LOP3.LUT P2, RZ, R16, 0xff, RZ, 0xc0, !PT ;  /* 0x000000ff10ff0812 */ /* 0x000fe2000784c0ff */
[----:B------:R-:W-:Y:S01]  /*5fa0*/  IMAD.U32 R8, RZ, RZ, UR44 ;  /* 0x0000002cff087e24 */ /* 0x000fe2000f8e00ff */
[----:B------:R-:W-:Y:S01]  /*5fb0*/  @P0 SEL R4, RZ, 0xffffffff, P4 ;  /* 0xffffffffff040807 */ /* 0x000fe20002000000 */
[C---:B------:R-:W-:Y:S01]  /*5fc0*/  IMAD.SHL.U32 R5, R3.reuse, 0x20, RZ ;  /* 0x0000002003057824 */ /* 0x040fe200078e00ff */
[----:B------:R-:W-:Y:S01]  /*5fd0*/  BSSY B1, `(.L_x_103) ;  /* 0x0000120000017945 */ /* 0x000fe20003800000 */
[----:B------:R-:W-:Y:S01]  /*5fe0*/  IMAD.U32 R6, RZ, RZ, UR53 ;  /* 0x00000035ff067e24 */ /* 0x000fe2000f8e00ff */
[----:B------:R-:W-:Y:S01]  /*5ff0*/  @P1 SEL R4, R0, R4, !P2 ;  /* 0x0000000400041207 */ /* 0x000fe20005000000 */
[----:B------:R-:W-:Y:S01]  /*6000*/  IMAD.SHL.U32 R0, R3, 0x4, RZ ;  /* 0x0000000403007824 */ /* 0x000fe200078e00ff */
[----:B------:R-:W-:Y:S02]  /*6010*/  LEA R8, R8, UR39, 0x3 ;  /* 0x0000002708087c11 */ /* 0x000fe4000f8e18ff */
[----:B------:R-:W-:Y:S02]  /*6020*/  CS2R R218, SRZ ;  /* 0x0000000000da7805 */ /* 0x000fe4000001ff00 */
[----:B------:R-:W-:Y:S02]  /*6030*/  @P0 LOP3.LUT R4, R4, 0x1, RZ, 0xc0, !PT ;  /* 0x0000000104040812 */ /* 0x000fe400078ec0ff */
[----:B------:R-:W-:Y:S02]  /*6040*/  CS2R R216, SRZ ;  /* 0x0000000000d87805 */ /* 0x000fe4000001ff00 */
[----:B------:R-:W-:Y:S02]  /*6050*/  LOP3.LUT R6, R6, 0x1, RZ, 0x3c, !PT ;  /* 0x0000000106067812 */ /* 0x000fe400078e3cff */
[----:B------:R-:W-:Y:S02]  /*6060*/  CS2R R222, SRZ ;  /* 0x0000000000de7805 */ /* 0x000fe4000001ff00 */
[----:B------:R-:W-:Y:S02]  /*6070*/  ISETP.NE.U32.OR P6, PT, R4, 0x1, !P0 ;  /* 0x000000010400780c */ /* 0x000fe400047c5470 */
[----:B------:R-:W-:Y:S02]  /*6080*/  CS2R R220, SRZ ;  /* 0x0000000000dc7805 */ /* 0x000fe4000001ff00 */
[----:B------:R-:W-:Y:S02]  /*6090*/  LOP3.LUT R4, R5, 0xc0, RZ, 0xc0, !PT ;  /* 0x000000c005047812 */ /* 0x000fe400078ec0ff */
[----:B------:R-:W-:Y:S02]  /*60a0*/  CS2R R226, SRZ ;  /* 0x0000000000e27805 */ /* 0x000fe4000001ff00 */
[----:B------:R-:W-:Y:S02]  /*60b0*/  P2R R7, PR, RZ, 0x40 ;  /* 0x00000040ff077803 */ /* 0x000fe40000000000 */
[----:B------:R-:W-:Y:S02]  /*60c0*/  CS2R R224, SRZ ;  /* 0x0000000000e07805 */ /* 0x000fe4000001ff00 */
[----:B------:R-:W-:Y:S02]  /*60d0*/  LOP3.LUT R0, R4, 0x18, R0, 0xf8, !PT ;  /* 0x0000001804007812 */ /* 0x000fe400078ef800 */
[----:B------:R-:W-:Y:S01]  /*60e0*/  PLOP3.LUT P5, PT, PT, PT, PT, 0x8, 0x80 ;  /* 0x000000000080781c */ /* 0x000fe20003fae170 */
[----:B------:R1:W-:Y:S01]  /*60f0*/  STL [R1+0x198], R7 ;  /* 0x0001980701007387 */ /* 0x0003e20000100800 */
[----:B------:R-:W-:Y:S01]  /*6100*/  LOP3.LUT R0, R0, 0xf20, R5, 0xf8, !PT ;  /* 0x00000f2000007812 */ /* 0x000fe200078ef805 */
[----:B------:R-:W-:Y:S02]  /*6110*/  IMAD.U32 R5, RZ, RZ, UR45 ;  /* 0x0000002dff057e24 */ /* 0x000fe4000f8e00ff */
[----:B------:R2:W-:Y:S01]  /*6120*/  STL [R1+0x148], RZ ;  /* 0x000148ff01007387 */ /* 0x0005e20000100800 */
[----:B------:R-:W-:Y:S02]  /*6130*/  @P6 SHF.L.U32 R4, R6, 0x1f, RZ ;  /* 0x0000001f06046819 */ /* 0x000fe400000006ff */
[----:B------:R-:W-:Y:S01]  /*6140*/  LEA R5, R5, UR39, 0x3 ;  /* 0x0000002705057c11 */ /* 0x000fe2000f8e18ff */
[----:B------:R2:W-:Y:S01]  /*6150*/  STL [R1+0x14c], RZ ;  /* 0x00014cff01007387 */ /* 0x0005e20000100800 */
[----:B------:R-:W4:Y:S01]  /*6160*/  @P6 SYNCS.PHASECHK.TRANS64.TRYWAIT P0, [R8+URZ+0x70], R4 ;  /* 0x00007004080065a7 */ /* 0x000f2200080011ff */
[----:B------:R-:W-:Y:S02]  /*6170*/  LEA R0, R0, UR39, 0x1 ;  /* 0x0000002700007c11 */ /* 0x000fe4000f8e08ff */
[----:B------:R2:W-:Y:S04]  /*6180*/  STL [R1+0x140], RZ ;  /* 0x000140ff01007387 */ /* 0x0005e80000100800 */
[----:B------:R2:W-:Y:S04]  /*6190*/  STL [R1+0x144], RZ ;  /* 0x000144ff01007387 */ /* 0x0005e80000100800 */
[----:B------:R2:W-:Y:S04]  /*61a0*/  STL [R1+0x128], RZ ;  /* 0x000128ff01007387 */ /* 0x0005e80000100800 */
[----:B------:R2:W-:Y:S01]  /*61b0*/  STL [R1+0x12c], RZ ;  /* 0x00012cff01007387 */ /* 0x0005e20000100800 */
[----:B-1----:R-:W-:Y:S03]  /*61c0*/  IMAD.U32 R7, RZ, RZ, UR52 ;  /* 0x00000034ff077e24 */ /* 0x002fe6000f8e00ff */
[----:B------:R2:W-:Y:S02]  /*61d0*/  STL [R1+0x120], RZ ;  /* 0x000120ff01007387 */ /* 0x0005e40000100800 */
[----:B------:R-:W-:Y:S02]  /*61e0*/  SHF.L.U32 R7, R7, 0x1f, RZ ;  /* 0x0000001f07077819 */ /* 0x000fe400000006ff */
[----:B------:R2:W-:Y:S02]  /*61f0*/  STL [R1+0x124], RZ ;  /* 0x000124ff01007387 */ /* 0x0005e40000100800 */
[----:B------:R2:W1:Y:S02]  /*6200*/  SYNCS.PHASECHK.TRANS64.TRYWAIT P4, [R5+URZ+0xc0], R7 ;  /* 0x0000c007050075a7 */ /* 0x00046400080811ff */
[----:B------:R2:W-:Y:S04]  /*6210*/  STL [R1+0x108], RZ ;  /* 0x000108ff01007387 */ /* 0x0005e80000100800 */
        /* <DEDUP_REMOVED lines=14> */
[----:B------:R2:W-:Y:S01]  /*6300*/  STL [R1+0xb4], RZ ;  /* 0x0000b4ff01007387 */ /* 0x0005e20000100800 */
[----:B----4-:R-:W-:Y:S03]  /*6310*/  @P6 PLOP3.LUT P5, PT, P0, PT, PT, 0x8, 0x80 ;  /* 0x000000000080681c */ /* 0x010fe600007ae170 */
        /* <DEDUP_REMOVED lines=30> */
[----:B------:R2:W-:Y:S04]  /*6500*/  STL [R1], RZ ;  /* 0x000000ff01007387 */ /* 0x0005e80000100800 */
        /* <DEDUP_REMOVED lines=45> */
[----:B-1----:R-:W-:Y:S05]  /*67e0*/  @!P6 BRA `(.L_x_104) ;  /* 0x000000080078e947 */ /* 0x002fea0003800000 */
[----:B------:R-:W-:Y:S01]  /*67f0*/  ISETP.NE.U32.AND P0, PT, RZ, UR62, PT ;  /* 0x0000003eff007c0c */ /* 0x000fe2000bf05070 */
[----:B------:R-:W-:Y:S01]  /*6800*/  IMAD.U32 R4, RZ, RZ, UR44 ;  /* 0x0000002cff047e24 */ /* 0x000fe2000f8e00ff */
[----:B------:R-:W-:Y:S01]  /*6810*/  FSETP.NEU.AND P2, PT, R249, RZ, PT ;  /* 0x000000fff900720b */ /* 0x000fe20003f4d000 */
[----:B------:R-:W-:Y:S01]  /*6820*/  BSSY B0, `(.L_x_105) ;  /* 0x000000c000007945 */ /* 0x000fe20003800000 */
[----:B------:R-:W-:Y:S01]  /*6830*/  ISETP.NE.AND.EX P0, PT, RZ, UR63, PT, P0 ;  /* 0x0000003fff007c0c */ /* 0x000fe2000bf05300 */
[----:B------:R-:W-:Y:S01]  /*6840*/  IMAD R0, R4, 0xe000, R0 ;  /* 0x0000e00004007824 */ /* 0x000fe200078e0200 */
[----:B------:R-:W-:Y:S02]  /*6850*/  LOP3.LUT P1, RZ, R16, 0xff, RZ, 0xc0, !PT ;  /* 0x000000ff10ff7812 */ /* 0x000fe4000782c0ff */
[----:B------:R-:W-:Y:S02]  /*6860*/  SEL R9, RZ, 0xffffffff, P2 ;  /* 0xffffffffff097807 */ /* 0x000fe40001000000 */
[----:B------:R-:W-:Y:S04]  /*6870*/  SEL R10, RZ, 0xffffffff, P0 ;  /* 0xffffffffff0a7807 */ /* 0x000fe80000000000 */
[----:B------:R-:W-:Y:S04]  /*6880*/  @P3 SEL R9, R10, R9, !P1 ;  /* 0x000000090a093207 */ /* 0x000fe80004800000 */
[----:B------:R-:W-:Y:S01]  /*6890*/  LOP3.LUT R9, R9, 0x1, RZ, 0xc0, !PT ;  /* 0x0000000109097812 */ /* 0x000fe200078ec0ff */
[----:B------:R-:W-:Y:S06]  /*68a0*/  @!P5 BRA `(.L_x_106) ;  /* 0x00000000000cd947 */ /* 0x000fec0003800000 */
[----:B------:R-:W-:Y:S04]  /*68b0*/  SHF.L.U32 R6, R6, 0x1f, RZ ;  /* 0x0000001f06067819 */ /* 0x000fe800000006ff */
[----:B------:R-:W1:Y:S02]  /*68c0*/  SYNCS.PHASECHK.TRANS64.TRYWAIT P0, [R8+URZ+0x70], R6 ;  /* 0x00007006080075a7 */ /* 0x000e6400080011ff */
[----:B-1----:R-:W-:Y:S05]  /*68d0*/  @!P0 BRA `(.L_x_107) ;  /* 0x0000006800b88947 */ /* 0x002fea0003800000 */
.L_x_106:
[----:B------:R-:W-:Y:S05]  /*68e0*/  BSYNC B0 ;  /* 0x0000000000007941 */ /* 0x000fea0003800000 */
.L_x_105:
[----:B------:R-:W-:Y:S02]  /*68f0*/  ISETP.NE.U32.AND P0, PT, R9, 0x1, PT ;  /* 0x000000010900780c */ /* 0x000fe40003f05070 */
[----:B------:R-:W-:Y:S02]  /*6900*/  CS2R R58, SRZ ;  /* 0x00000000003a7805 */ /* 0x000fe4000001ff00 */
        /* <DEDUP_REMOVED lines=10> */
[----:B------:R-:W-:Y:S01]  /*69b0*/  CS2R R36, SRZ ;  /* 0x0000000000247805 */ /* 0x000fe2000001ff00 */
[----:B------:R-:W4:Y:S01]  /*69c0*/  @P0 LDS.128 R56, [R0+0x2200] ;  /* 0x0022000000380984 */ /* 0x000f220000000c00 */
[----:B------:R-:W-:Y:S02]  /*69d0*/  CS2R R34, SRZ ;  /* 0x0000000000227805 */ /* 0x000fe4000001ff00 */
[----:B------:R-:W-:Y:S02]  /*69e0*/  CS2R R32, SRZ ;  /* 0x0000000000207805 */ /* 0x000fe4000001ff00 */
[----:B------:R-:W-:Y:S01]  /*69f0*/  CS2R R30, SRZ ;  /* 0x00000000001e7805 */ /* 0x000fe2000001ff00 */
[----:B------:R-:W5:Y:S01]  /*6a00*/  @P0 LDS.128 R52, [R0+0x4200] ;  /* 0x0042000000340984 */ /* 0x000f620000000c00 */
[----:B------:R-:W-:Y:S02]  /*6a10*/  CS2R R28, SRZ ;  /* 0x00000000001c7805 */ /* 0x000fe4000001ff00 */
[----:B------:R-:W-:Y:S02]  /*6a20*/  CS2R R26, SRZ ;  /* 0x00000000001a7805 */ /* 0x000fe4000001ff00 */
[----:B------:R-:W-:Y:S01]  /*6a30*/  CS2R R24, SRZ ;  /* 0x0000000000187805 */ /* 0x000fe2000001ff00 */
[----:B------:R-:W2:Y:S01]  /*6a40*/  @P0 LDS.128 R48, [R0+0x6200] ;  /* 0x0062000000300984 */ /* 0x000ea20000000c00 */
[----:B------:R-:W-:Y:S02]  /*6a50*/  CS2R R22, SRZ ;  /* 0x0000000000167805 */ /* 0x000fe4000001ff00 */
[----:B------:R-:W-:Y:S02]  /*6a60*/  CS2R R20, SRZ ;  /* 0x0000000000147805 */ /* 0x000fe4000001ff00 */
[----:B------:R-:W-:Y:S01]  /*6a70*/  CS2R R18, SRZ ;  /* 0x0000000000127805 */ /* 0x000fe2000001ff00 */
[----:B------:R-:W3:Y:S01]  /*6a80*/  @P0 LDS.128 R44, [R0+0x8200] ;  /* 0x00820000002c0984 */ /* 0x000ee20000000c00 */
[----:B------:R-:W-:Y:S02]  /*6a90*/  CS2R R16, SRZ ;  /* 0x0000000000107805 */ /* 0x000fe4000001ff00 */
[----:B------:R-:W-:Y:S02]  /*6aa0*/  CS2R R14, SRZ ;  /* 0x00000000000e7805 */ /* 0x000fe4000001ff00 */
[----:B------:R-:W-:Y:S01]  /*6ab0*/  CS2R R12, SRZ ;  /* 0x00000000000c7805 */ /* 0x000fe2000001ff00 */
[----:B------:R-:W3:Y:S01]  /*6ac0*/  @P0 LDS.128 R40, [R0+0xa200] ;  /* 0x00a2000000280984 */ /* 0x000ee20000000c00 */
[----:B-1----:R-:W-:Y:S01]  /*6ad0*/  IMAD.SHL.U32 R8, R3, 0x10, RZ ;  /* 0x0000001003087824 */ /* 0x002fe200078e00ff */
[----:B------:R-:W-:Y:S02]  /*6ae0*/  CS2R R10, SRZ ;  /* 0x00000000000a7805 */ /* 0x000fe4000001ff00 */
[----:B------:R-:W-:Y:S01]  /*6af0*/  CS2R R226, SRZ ;  /* 0x0000000000e27805 */ /* 0x000fe2000001ff00 */
[----:B------:R-:W1:Y:S01]  /*6b00*/  @P0 LDS.128 R36, [R0+0xc200] ;  /* 0x00c2000000240984 */ /* 0x000e620000000c00 */
[----:B------:R-:W-:Y:S02]  /*6b10*/  CS2R R224, SRZ ;  /* 0x0000000000e07805 */ /* 0x000fe4000001ff00 */
[----:B------:R-:W-:Y:S02]  /*6b20*/  LOP3.LUT R6, R8, 0x20, RZ, 0xc0, !PT ;  /* 0x0000002008067812 */ /* 0x000fe400078ec0ff */
[----:B------:R-:W-:Y:S02]  /*6b30*/  CS2R R222, SRZ ;  /* 0x0000000000de7805 */ /* 0x000fe4000001ff00 */
[----:B------:R-:W-:Y:S02]  /*6b40*/  CS2R R220, SRZ ;  /* 0x0000000000dc7805 */ /* 0x000fe4000001ff00 */
[----:B------:R-:W-:Y:S02]  /*6b50*/  CS2R R218, SRZ ;  /* 0x0000000000da7805 */ /* 0x000fe4000001ff00 */
[--C-:B------:R-:W-:Y:S01]  /*6b60*/  IADD3 R6, PT, PT, -R6, 0x200, R0.reuse ;  /* 0x0000020006067810 */ /* 0x100fe20007ffe100 */
[----:B------:R4:W-:Y:S01]  /*6b70*/  @P0 LDS.128 R224, [R0+0x200] ;  /* 0x0002000000e00984 */ /* 0x0009e20000000c00 */
[----:B------:R-:W-:Y:S02]  /*6b80*/  CS2R R216, SRZ ;  /* 0x0000000000d87805 */ /* 0x000fe4000001ff00 */
[----:B------:R-:W-:Y:S01]  /*6b90*/  LOP3.LUT R8, R8, 0x40, RZ, 0xc0, !PT ;  /* 0x0000004008087812 */ /* 0x000fe200078ec0ff */
[----:B------:R-:W1:Y:S03]  /*6ba0*/  @P0 LDS.128 R32, [R6+0x2010] ;  /* 0x0020100006200984 */ /* 0x000e660000000c00 */
[----:B------:R-:W-:Y:S01]  /*6bb0*/  IADD3 R4, PT, PT, -R8, 0x200, R0 ;  /* 0x0000020008047810 */ /* 0x000fe20007ffe100 */
[----:B------:R-:W1:Y:S04]  /*6bc0*/  @P0 LDS.128 R28, [R6+0x4010] ;  /* 0x00401000061c0984 */ /* 0x000e680000000c00 */
[----:B------:R-:W1:Y:S04]  /*6bd0*/  @P0 LDS.128 R24, [R6+0x6010] ;  /* 0x0060100006180984 */ /* 0x000e680000000c00 */
[----:B------:R-:W1:Y:S04]  /*6be0*/  @P0 LDS.128 R20, [R6+0x8010] ;  /* 0x0080100006140984 */ /* 0x000e680000000c00 */
[----:B------:R-:W1:Y:S01]  /*6bf0*/  @P0 LDS.128 R16, [R6+0xa010] ;  /* 0x00a0100006100984 */ /* 0x000e620000000c00 */
[----:B----4-:R-:W-:Y:S03]  /*6c00*/  IMAD.IADD R0, R6, 0x1, -R8 ;  /* 0x0000000106007824 */ /* 0x010fe600078e0a08 */
[----:B------:R-:W4:Y:S01]  /*6c10*/  @P0 LDS.128 R12, [R6+0xc010] ;  /* 0x00c01000060c0984 */ /* 0x000f220000000c00 */
[----:B------:R-:W-:Y:S03]  /*6c20*/  CS2R R8, SRZ ;  /* 0x0000000000087805 */ /* 0x000fe6000001ff00 */
[----:B------:R-:W-:Y:S04]  /*6c30*/  STL.64 [R1+0x170], R56 ;  /* 0x0001703801007387 */ /* 0x000fe80000100a00 */
[----:B------:R-:W4:Y:S04]  /*6c40*/  @P0 LDS.128 R8, [R4+0x2020] ;  /* 0x0020200004080984 */ /* 0x000f280000000c00 */
[----:B------:R-:W-:Y:S04]  /*6c50*/  STL.64 [R1+0x178], R58 ;  /* 0x0001783a01007387 */ /* 0x000fe80000100a00 */
[----:B-----5:R-:W-:Y:S04]  /*6c60*/  STL.64 [R1+0x110], R52 ;  /* 0x0001103401007387 */ /* 0x020fe80000100a00 */
[----:B------:R-:W-:Y:S04]  /*6c70*/  STL.64 [R1+0x118], R54 ;  /* 0x0001183601007387 */ /* 0x000fe80000100a00 */
[----:B--2---:R-:W-:Y:S04]  /*6c80*/  STL.64 [R1+0x30], R48 ;  /* 0x0000303001007387 */ /* 0x004fe80000100a00 */
[----:B------:R-:W-:Y:S04]  /*6c90*/  STL.64 [R1+0x38], R50 ;  /* 0x0000383201007387 */ /* 0x000fe80000100a00 */
[----:B---3--:R-:W-:Y:S04]  /*6ca0*/  STL.64 [R1+0x40], R44 ;  /* 0x0000402c01007387 */ /* 0x008fe80000100a00 */
[----:B------:R-:W-:Y:S04]  /*6cb0*/  STL.64 [R1+0x48], R46 ;  /* 0x0000482e01007387 */ /* 0x000fe80000100a00 */
[----:B------:R-:W-:Y:S04]  /*6cc0*/  STL.64 [R1+0x80], R40 ;  /* 0x0000802801007387 */ /* 0x000fe80000100a00 */
[----:B------:R-:W-:Y:S04]  /*6cd0*/  STL.64 [R1+0x88], R42 ;  /* 0x0000882a01007387 */ /* 0x000fe80000100a00 */
[----:B-1----:R-:W-:Y:S04]  /*6ce0*/  STL.64 [R1+0xe0], R36 ;  /* 0x0000e02401007387 */ /* 0x002fe80000100a00 */
[----:B------:R-:W-:Y:S04]  /*6cf0*/  STL.64 [R1+0xe8], R38 ;  /* 0x0000e82601007387 */ /* 0x000fe80000100a00 */
[----:B------:R1:W-:Y:S04]  /*6d00*/  STL.64 [R1+0x160], R32 ;  /* 0x0001602001007387 */ /* 0x0003e80000100a00 */
[----:B------:R2:W-:Y:S04]  /*6d10*/  STL.64 [R1+0x168], R34 ;  /* 0x0001682201007387 */ /* 0x0005e80000100a00 */
[----:B------:R3:W-:Y:S04]  /*6d20*/  STL.64 [R1+0xf0], R28 ;  /* 0x0000f01c01007387 */ /* 0x0007e80000100a00 */
[----:B------:R5:W-:Y:S04]  /*6d30*/  STL.64 [R1+0xf8], R30 ;  /* 0x0000f81e01007387 */ /* 0x000be80000100a00 */
[----:B------:R4:W-:Y:S04]  /*6d40*/  STL.64 [R1+0x10], R24 ;  /* 0x0000101801007387 */ /* 0x0009e80000100a00 */
[----:B------:R4:W-:Y:S04]  /*6d50*/  STL.64 [R1+0x18], R26 ;  /* 0x0000181a01007387 */ /* 0x0009e80000100a00 */
[----:B------:R4:W-:Y:S01]  /*6d60*/  STL.64 [R1+0x50], R20 ;  /* 0x0000501401007387 */ /* 0x0009e20000100a00 */
[----:B-1----:R-:W-:Y:S03]  /*6d70*/  CS2R R32, SRZ ;  /* 0x0000000000207805 */ /* 0x002fe6000001ff00 */
[----:B------:R1:W-:Y:S01]  /*6d80*/  STL.64 [R1+0x58], R22 ;  /* 0x0000581601007387 */ /* 0x0003e20000100a00 */
[----:B--2---:R-:W-:Y:S03]  /*6d90*/  CS2R R34, SRZ ;  /* 0x0000000000227805 */ /* 0x004fe6000001ff00 */
[----:B------:R2:W-:Y:S01]  /*6da0*/  STL.64 [R1+0x90], R16 ;  /* 0x0000901001007387 */ /* 0x0005e20000100a00 */
[----:B---3--:R-:W-:Y:S03]  /*6db0*/  CS2R R28, SRZ ;  /* 0x00000000001c7805 */ /* 0x008fe6000001ff00 */
[----:B------:R3:W-:Y:S01]  /*6dc0*/  STL.64 [R1+0x98], R18 ;  /* 0x0000981201007387 */ /* 0x0007e20000100a00 */
[----:B-----5:R-:W-:Y:S03]  /*6dd0*/  CS2R R30, SRZ ;  /* 0x00000000001e7805 */ /* 0x020fe6000001ff00 */
[----:B------:R-:W-:Y:S01]  /*6de0*/  @P0 LDS.128 R32, [R0+0x30] ;  /* 0x0000300000200984 */ /* 0x000fe20000000c00 */
[----:B----4-:R-:W-:Y:S03]  /*6df0*/  CS2R R24, SRZ ;  /* 0x0000000000187805 */ /* 0x010fe6000001ff00 */
[----:B------:R4:W-:Y:S01]  /*6e00*/  STL.64 [R1+0x100], R12 ;  /* 0x0001000c01007387 */ /* 0x0009e20000100a00 */
[----:B------:R-:W-:Y:S03]  /*6e10*/  CS2R R26, SRZ ;  /* 0x00000000001a7805 */ /* 0x000fe6000001ff00 */
[----:B------:R-:W5:Y:S01]  /*6e20*/  @P0 LDS.128 R28, [R4+0x4020] ;  /* 0x00402000041c0984 */ /* 0x000f620000000c00 */
[----:B------:R-:W-:Y:S03]  /*6e30*/  CS2R R20, SRZ ;  /* 0x0000000000147805 */ /* 0x000fe6000001ff00 */
[----:B------:R4:W-:Y:S01]  /*6e40*/  STL.64 [R1+0x108], R14 ;  /* 0x0001080e01007387 */ /* 0x0009e20000100a00 */
[----:B-1----:R-:W-:Y:S03]  /*6e50*/  CS2R R22, SRZ ;  /* 0x0000000000167805 */ /* 0x002fe6000001ff00 */
[----:B------:R-:W1:Y:S01]  /*6e60*/  @P0 LDS.128 R24, [R4+0x6020] ;  /* 0x0060200004180984 */ /* 0x000e620000000c00 */
[----:B--2---:R-:W-:Y:S03]  /*6e70*/  CS2R R16, SRZ ;  /* 0x0000000000107805 */ /* 0x004fe6000001ff00 */
[----:B------:R2:W-:Y:S01]  /*6e80*/  STL.64 [R1+0x150], R8 ;  /* 0x0001500801007387 */ /* 0x0005e20000100a00 */
[----:B---3--:R-:W-:Y:S03]  /*6e90*/  CS2R R18, SRZ ;  /* 0x0000000000127805 */ /* 0x008fe6000001ff00 */
[----:B------:R-:W3:Y:S04]  /*6ea0*/  @P0 LDS.128 R20, [R4+0x8020] ;  /* 0x0080200004140984 */ /* 0x000ee80000000c00 */
[----:B------:R5:W-:Y:S01]  /*6eb0*/  STL.64 [R1+0x158], R10 ;  /* 0x0001580a01007387 */ /* 0x000be20000100a00 */
[----:B----4-:R-:W-:Y:S03]  /*6ec0*/  CS2R R12, SRZ ;  /* 0x00000000000c7805 */ /* 0x010fe6000001ff00 */
[----:B------:R-:W4:Y:S04]  /*6ed0*/  @P0 LDS.128 R16, [R4+0xa020] ;  /* 0x00a0200004100984 */ /* 0x000f280000000c00 */
[----:B------:R-:W-:Y:S01]  /*6ee0*/  @P0 LDS.128 R220, [R6+0x10] ;  /* 0x0000100006dc0984 */ /* 0x000fe20000000c00 */
[----:B------:R-:W-:Y:S03]  /*6ef0*/  CS2R R14, SRZ ;  /* 0x00000000000e7805 */ /* 0x000fe6000001ff00 */
[----:B------:R-:W-:Y:S04]  /*6f00*/  @P0 LDS.128 R216, [R4+0x20] ;  /* 0x0000200004d80984 */ /* 0x000fe80000000c00 */
[----:B------:R-:W4:Y:S01]  /*6f10*/  @P0 LDS.128 R12, [R4+0xc020] ;  /* 0x00c02000040c0984 */ /* 0x000f220000000c00 */
[----:B--2---:R-:W-:Y:S03]  /*6f20*/  CS2R R8, SRZ ;  /* 0x0000000000087805 */ /* 0x004fe6000001ff00 */
[----:B-----5:R2:W5:Y:S01]  /*6f30*/  LDL.LU R10, [R1+0x148] ;  /* 0x00014800010a7983 */ /* 0x0205620000300800 */
[----:B------:R-:W-:Y:S03]  /*6f40*/  IMAD.MOV.U32 R11, RZ, RZ, RZ ;  /* 0x000000ffff0b7224 */ /* 0x000fe600078e00ff */
[----:B------:R2:W-:Y:S04]  /*6f50*/  STL.64 [R1+0xd0], R28 ;  /* 0x0000d01c01007387 */ /* 0x0005e80000100a00 */
[----:B------:R2:W-:Y:S04]  /*6f60*/  STL.64 [R1+0xd8], R30 ;  /* 0x0000d81e01007387 */ /* 0x0005e80000100a00 */
[----:B-1----:R1:W-:Y:S04]  /*6f70*/  STL.64 [R1], R24 ;  /* 0x0000001801007387 */ /* 0x0023e80000100a00 */
[----:B------:R1:W-:Y:S04]  /*6f80*/  STL.64 [R1+0x8], R26 ;  /* 0x0000081a01007387 */ /* 0x0003e80000100a00 */
[----:B---3--:R3:W-:Y:S04]  /*6f90*/  STL.64 [R1+0x60], R20 ;  /* 0x0000601401007387 */ /* 0x0087e80000100a00 */
[----:B------:R3:W-:Y:S04]  /*6fa0*/  STL.64 [R1+0x68], R22 ;  /* 0x0000681601007387 */ /* 0x0007e80000100a00 */
[----:B----4-:R4:W-:Y:S01]  /*6fb0*/  STL.64 [R1+0xb0], R16 ;  /* 0x0000b01001007387 */ /* 0x0109e20000100a00 */
[----:B--2---:R-:W-:Y:S03]  /*6fc0*/  CS2R R28, SRZ ;  /* 0x00000000001c7805 */ /* 0x004fe6000001ff00 */
[----:B------:R2:W-:Y:S01]  /*6fd0*/  STL.64 [R1+0xb8], R18 ;  /* 0x0000b81201007387 */ /* 0x0005e20000100a00 */
[----:B------:R-:W-:Y:S03]  /*6fe0*/  CS2R R30, SRZ ;  /* 0x00000000001e7805 */ /* 0x000fe6000001ff00 */
[----:B------:R2:W-:Y:S01]  /*6ff0*/  STL.64 [R1+0x120], R12 ;  /* 0x0001200c01007387 */ /* 0x0005e20000100a00 */
[----:B-1----:R-:W-:Y:S03]  /*7000*/  CS2R R24, SRZ ;  /* 0x0000000000187805 */ /* 0x002fe6000001ff00 */
[----:B------:R1:W-:Y:S01]  /*7010*/  STL.64 [R1+0x128], R14 ;  /* 0x0001280e01007387 */ /* 0x0003e20000100a00 */
[----:B------:R-:W-:Y:S03]  /*7020*/  CS2R R26, SRZ ;  /* 0x00000000001a7805 */ /* 0x000fe6000001ff00 */
[----:B------:R-:W1:Y:S01]  /*7030*/  @P0 LDS.128 R28, [R0+0x2030] ;  /* 0x00203000001c0984 */ /* 0x000e620000000c00 */
[----:B---3--:R-:W-:Y:S03]  /*7040*/  CS2R R20, SRZ ;  /* 0x0000000000147805 */ /* 0x008fe6000001ff00 */
[----:B------:R-:W-:Y:S01]  /*7050*/  STL.64 [R1+0x180], R32 ;  /* 0x0001802001007387 */ /* 0x000fe20000100a00 */
[----:B------:R-:W-:Y:S03]  /*7060*/  CS2R R22, SRZ ;  /* 0x0000000000167805 */ /* 0x000fe6000001ff00 */
[----:B------:R-:W3:Y:S01]  /*7070*/  @P0 LDS.128 R24, [R0+0x4030] ;  /* 0x0040300000180984 */ /* 0x000ee20000000c00 */
[----:B----4-:R-:W-:Y:S03]  /*7080*/  CS2R R16, SRZ ;  /* 0x0000000000107805 */ /* 0x010fe6000001ff00 */
[----:B------:R-:W-:Y:S01]  /*7090*/  STL.64 [R1+0x188], R34 ;  /* 0x0001882201007387 */ /* 0x000fe20000100a00 */
[----:B--2---:R-:W-:Y:S03]  /*70a0*/  CS2R R18, SRZ ;  /* 0x0000000000127805 */ /* 0x004fe6000001ff00 */
[----:B------:R-:W2:Y:S01]  /*70b0*/  @P0 LDS.128 R20, [R0+0x6030] ;  /* 0x0060300000140984 */ /* 0x000ea20000000c00 */
[----:B------:R-:W-:Y:S03]  /*70c0*/  CS2R R12, SRZ ;  /* 0x00000000000c7805 */ /* 0x000fe6000001ff00 */
[----:B------:R-:W-:Y:S01]  /*70d0*/  @P0 LDS.128 R16, [R0+0x8030] ;  /* 0x0080300000100984 */ /* 0x000fe20000000c00 */
[----:B-1----:R-:W-:Y:S06]  /*70e0*/  CS2R R14, SRZ ;  /* 0x00000000000e7805 */ /* 0x002fec000001ff00 */
[----:B------:R-:W-:Y:S04]  /*70f0*/  @P0 LDS.128 R12, [R0+0xa030] ;  /* 0x00a03000000c0984 */ /* 0x000fe80000000c00 */
[----:B------:R-:W-:Y:S04]  /*7100*/  STL.64 [R1+0x130], R28 ;  /* 0x0001301c01007387 */ /* 0x000fe80000100a00 */
[----:B------:R-:W-:Y:S04]  /*7110*/  STL.64 [R1+0x138], R30 ;  /* 0x0001381e01007387 */ /* 0x000fe80000100a00 */
[----:B---3--:R-:W-:Y:S04]  /*7120*/  STL.64 [R1+0xa0], R24 ;  /* 0x0000a01801007387 */ /* 0x008fe80000100a00 */
[----:B------:R-:W-:Y:S04]  /*7130*/  STL.64 [R1+0xa8], R26 ;  /* 0x0000a81a01007387 */ /* 0x000fe80000100a00 */
[----:B--2---:R-:W-:Y:S04]  /*7140*/  STL.64 [R1+0x20], R20 ;  /* 0x0000201401007387 */ /* 0x004fe80000100a00 */
[----:B------:R-:W-:Y:S04]  /*7150*/  STL.64 [R1+0x28], R22 ;  /* 0x0000281601007387 */ /* 0x000fe80000100a00 */
[----:B-----5:R-:W1:Y:S04]  /*7160*/  @P0 LDS.128 R8, [R0+0xc030] ;  /* 0x00c0300000080984 */ /* 0x020e680000000c00 */
[----:B-1----:R1:W-:Y:S04]  /*7170*/  STL.64 [R1+0x140], R8 ;  /* 0x0001400801007387 */ /* 0x0023e80000100a00 */
[----:B------:R1:W-:Y:S04]  /*7180*/  STL.64 [R1+0x70], R16 ;  /* 0x0000701001007387 */ /* 0x0003e80000100a00 */
[----:B------:R1:W-:Y:S04]  /*7190*/  STL.64 [R1+0x78], R18 ;  /* 0x0000781201007387 */ /* 0x0003e80000100a00 */
[----:B------:R1:W-:Y:S04]  /*71a0*/  STL.64 [R1+0x148], R10 ;  /* 0x0001480a01007387 */ /* 0x0003e80000100a00 */
[----:B------:R1:W-:Y:S04]  /*71b0*/  STL.64 [R1+0xc0], R12 ;  /* 0x0000c00c01007387 */ /* 0x0003e80000100a00 */
[----:B------:R1:W-:Y:S02]  /*71c0*/  STL.64 [R1+0xc8], R14 ;  /* 0x0000c80e01007387 */ /* 0x0003e40000100a00 */
.L_x_104:
[----:B------:R-:W-:Y:S05]  /*71d0*/  BSYNC B1 ;  /* 0x0000000000017941 */ /* 0x000fea0003800000 */
.L_x_103:
[----:B-1----:R-:W-:Y:S01]  /*71e0*/  SHF.R.U32.HI R17, RZ, 0x5, R3 ;  /* 0x00000005ff117819 */ /* 0x002fe20000011603 */
[----:B------:R-:W-:Y:S04]  /*71f0*/  IMAD.U32 R0, RZ, RZ, UR45 ;  /* 0x0000002dff007e24 */ /* 0x000fe8000f8e00ff */
[----:B------:R-:W-:Y:S05]  /*7200*/  IMAD R16, R0, 0xe0, R2 ;  /* 0x000000e000107824 */ /* 0x000fea00078e0202 */
[----:B------:R-:W-:Y:S04]  /*7210*/  SHF.R.U32.HI R0, RZ, 0x15, R16 ;  /* 0x00000015ff007819 */ /* 0x000fe80000011610 */
[----:B------:R-:W-:Y:S01]  /*7220*/  LOP3.LUT P0, RZ, R0, 0x3, R17, 0x48, !PT ;  /* 0x0000000300ff7812 */ /* 0x000fe20007804811 */
[----:B------:R-:W-:Y:S01]  /*7230*/  @!UPT UIADD3 URZ, UPT, UPT, URZ, URZ, URZ ;  /* 0x000000fffffff290 */ /* 0x000fe2000fffe0ff */
[----:B------:R-:W-:Y:S11]  /*7240*/  @P4 BRA `(.L_x_108) ;  /* 0x0000000000084947 */ /* 0x000ff60003800000 */
[----:B------:R-:W1:Y:S02]  /*7250*/  SYNCS.PHASECHK.TRANS64.TRYWAIT P1, [R5+URZ+0xc0], R7 ;  /* 0x0000c007050075a7 */ /* 0x000e6400080211ff */
[----:B-1----:R-:W-:Y:S05]  /*7260*/  @!P1 BRA `(.L_x_109) ;  /* 0x0000006000689947 */ /* 0x002fea0003800000 */
.L_x_108:
[----:B------:R-:W-:Y:S05]  /*7270*/  @!P0 BRA `(.L_x_110) ;  /* 0x0000000000408947 */ /* 0x000fea0003800000 */
[----:B------:R-:W1:Y:S01]  /*7280*/  LDCU.64 UR8, c[0x4][0x70] ;  /* 0x01000e00ff0877ac */ /* 0x000e620008000a00 */
[----:B------:R-:W-:Y:S01]  /*7290*/  MOV R15, 0x0 ;  /* 0x00000000000f7802 */ /* 0x000fe20000000f00 */
[----:B------:R-:W-:Y:S02]  /*72a0*/  HFMA2 R12, -RZ, RZ, 0, 5.9604644775390625e-08 ;  /* 0x00000001ff0c7431 */ /* 0x000fe400000001ff */
[----:B------:R-:W-:Y:S02]  /*72b0*/  IMAD.MOV.U32 R8, RZ, RZ, 0x192 ;  /* 0x00000192ff087424 */ /* 0x000fe400078e00ff */
[----:B------:R-:W-:Y:S01]  /*72c0*/  IMAD.MOV.U32 R13, RZ, RZ, RZ ;  /* 0x000000ffff0d7224 */ /* 0x000fe200078e00ff */
[----:B------:R-:W4:Y:S01]  /*72d0*/  LDCU.64 UR6, c[0x4][0x78] ;  /* 0x01000f00ff0677ac */ /* 0x000f220008000a00 */
[----:B------:R-:W3:Y:S01]  /*72e0*/  LDC.64 R14, c[0x4][R15] ;  /* 0x010000000f0e7b82 */ /* 0x000ee20000000a00 */
[----:B------:R-:W5:Y:S01]  /*72f0*/  LDCU.64 UR4, c[0x4][0x10] ;  /* 0x01000200ff0477ac */ /* 0x000f620008000a00 */
[----:B-12---:R-:W-:Y:S01]  /*7300*/  MOV R5, UR9 ;  /* 0x0000000900057c02 */ /* 0x006fe20008000f00 */
[----:B------:R-:W-:Y:S01]  /*7310*/  IMAD.U32 R4, RZ, RZ, UR8 ;  /* 0x00000008ff047e24 */ /* 0x000fe2000f8e00ff */
[----:B----4-:R-:W-:Y:S01]  /*7320*/  MOV R7, UR7 ;  /* 0x0000000700077c02 */ /* 0x010fe20008000f00 */
[----:B------:R-:W-:Y:S01]  /*7330*/  IMAD.U32 R6, RZ, RZ, UR6 ;  /* 0x00000006ff067e24 */ /* 0x000fe2000f8e00ff */
[----:B-----5:R-:W-:Y:S01]  /*7340*/  MOV R11, UR5 ;  /* 0x00000005000b7c02 */ /* 0x020fe20008000f00 */
[----:B------:R-:W-:Y:S02]  /*7350*/  IMAD.U32 R10, RZ, RZ, UR4 ;  /* 0x00000004ff0a7e24 */ /* 0x000fe4000f8e00ff */
[----:B------:R-:W-:Y:S07]  /*7360*/  LEPC R20, `(.L_x_110) ;  /* 0x000000001014794e */ /* 0x000fee0000000000 */
[----:B---3--:R-:W-:Y:S05]  /*7370*/  CALL.ABS.NOINC R14 ;  /* 0x000000000e007343 */ /* 0x008fea0003c00000 */
.L_x_110:
[----:B------:R-:W-:Y:S05]  /*7380*/  WARPSYNC.ALL ;  /* 0x0000000000007948 */ /* 0x000fea0003800000 */
[C---:B------:R-:W-:Y:S01]  /*7390*/  R2UR UR4, R16.reuse ;  /* 0x00000000100472ca */ /* 0x040fe200000e0000 */
[----:B------:R-:W-:Y:S05]  /*73a0*/  VIADD R0, R16, 0x20 ;  /* 0x0000002010007836 */ /* 0x000fea0000000000 */
[----:B------:R-:W-:Y:S04]  /*73b0*/  SHF.R.U32.HI R0, RZ, 0x15, R0 ;  /* 0x00000015ff007819 */ /* 0x000fe80000011600 */
[----:B------:R-:W-:Y:S03]  /*73c0*/  LOP3.LUT P0, RZ, R0, 0x3, R17, 0x48, !PT ;  /* 0x0000000300ff7812 */ /* 0x000fe60007804811 */
[----:B------:R-:W4:Y:S10]  /*73d0*/  LDTM.x32 R184, tmem[UR4] ;  /* 0x0000000400b879ee */ /* 0x000f3400082c0000 */
[----:B----4-:R-:W-:Y:S05]  /*73e0*/  @!P0 BRA `(.L_x_111) ;  /* 0x0000000000408947 */ /* 0x010fea0003800000 */
        /* <DEDUP_REMOVED lines=16> */
.L_x_111:
[----:B------:R-:W-:Y:S05]  /*74f0*/  WARPSYNC.ALL ;  /* 0x0000000000007948 */ /* 0x000fea0003800000 */
[C---:B------:R-:W-:Y:S01]  /*7500*/  R2UR UR4, R16.reuse ;  /* 0x00000000100472ca */ /* 0x040fe200000e0000 */
[----:B------:R-:W-:Y:S05]  /*7510*/  VIADD R0, R16, 0x40 ;  /* 0x0000004010007836 */ /* 0x000fea0000000000 */
[----:B------:R-:W-:Y:S04]  /*7520*/  SHF.R.U32.HI R0, RZ, 0x15, R0 ;  /* 0x00000015ff007819 */ /* 0x000fe80000011600 */
[----:B------:R-:W-:Y:S03]  /*7530*/  LOP3.LUT P0, RZ, R0, 0x3, R17, 0x48, !PT ;  /* 0x0000000300ff7812 */ /* 0x000fe60007804811 */
[----:B------:R-:W4:Y:S10]  /*7540*/  LDTM.x32 R152, tmem[UR4+0x20] ;  /* 0x00002004009879ee */ /* 0x000f3400082c0000 */
        /* <DEDUP_REMOVED lines=17> */
.L_x_112:
        /* <DEDUP_REMOVED lines=23> */
.L_x_113:
        /* <DEDUP_REMOVED lines=23> */
.L_x_114:
[----:B------:R-:W4:Y:S01]  /*7940*/  S2R R0, SR_TID.X ;  /* 0x0000000000007919 */ /* 0x000f220000002100 */
[----:B------:R-:W-:Y:S05]  /*7950*/  WARPSYNC.ALL ;  /* 0x0000000000007948 */ /* 0x000fea0003800000 */
[C---:B------:R-:W-:Y:S01]  /*7960*/  R2UR UR4, R16.reuse ;  /* 0x00000000100472ca */ /* 0x040fe200000e0000 */
[----:B------:R-:W-:Y:S05]  /*7970*/  VIADD R3, R16, 0xa0 ;  /* 0x000000a010037836 */ /* 0x000fea0000000000 */
[----:B------:R-:W-:Y:S07]  /*7980*/  SHF.R.U32.HI R3, RZ, 0x15, R3 ;  /* 0x00000015ff037819 */ /* 0x000fee0000011603 */
[----:B------:R-:W1:Y:S01]  /*7990*/  LDTM.x32 R56, tmem[UR4+0x80] ;  /* 0x00008004003879ee */ /* 0x000e6200082c0000 */
[----:B----4-:R-:W-:Y:S04]  /*79a0*/  SHF.R.U32.HI R0, RZ, 0x5, R0 ;  /* 0x00000005ff007819 */ /* 0x010fe80000011600 */
[----:B------:R-:W-:Y:S11]  /*79b0*/  LOP3.LUT P0, RZ, R3, 0x3, R0, 0x48, !PT ;  /* 0x0000000303ff7812 */ /* 0x000ff60007804800 */
[----:B------:R-:W-:Y:S02]  /*79c0*/  @!UPT UIADD3 URZ, UPT, UPT, URZ, URZ, URZ ;  /* 0x000000fffffff290 */ /* 0x000fe4000fffe0ff */
[----:B-1----:R-:W-:Y:S05]  /*79d0*/  @!P0 BRA `(.L_x_115) ;  /* 0x0000000000408947 */ /* 0x002fea0003800000 */
[----:B------:R-:W2:Y:S01]  /*79e0*/  LDCU.64 UR8, c[0x4][0x70] ;  /* 0x01000e00ff0877ac */ /* 0x000ea20008000a00 */
[----:B------:R-:W-:Y:S01]  /*79f0*/  MOV R15, 0x0 ;  /* 0x00000000000f7802 */ /* 0x000fe20000000f00 */
[----:B------:R-:W-:Y:S02]  /*7a00*/  HFMA2 R12, -RZ, RZ, 0, 5.9604644775390625e-08 ;  /* 0x00000001ff0c7431 */ /* 0x000fe400000001ff */
[----:B------:R-:W-:Y:S02]  /*7a10*/  IMAD.MOV.U32 R8, RZ, RZ, 0x192 ;  /* 0x00000192ff087424 */ /* 0x000fe400078e00ff */
[----:B------:R-:W-:Y:S01]  /*7a20*/  IMAD.MOV.U32 R13, RZ, RZ, RZ ;  /* 0x000000ffff0d7224 */ /* 0x000fe200078e00ff */
[----:B------:R-:W1:Y:S01]  /*7a30*/  LDCU.64 UR6, c[0x4][0x78] ;  /* 0x01000f00ff0677ac */ /* 0x000e620008000a00 */
[----:B------:R-:W4:Y:S01]  /*7a40*/  LDC.64 R14, c[0x4][R15] ;  /* 0x010000000f0e7b82 */ /* 0x000f220000000a00 */
[----:B------:R-:W5:Y:S01]  /*7a50*/  LDCU.64 UR4, c[0x4][0x10] ;  /* 0x01000200ff0477ac */ /* 0x000f620008000a00 */
[----:B--2---:R-:W-:Y:S01]  /*7a60*/  MOV R5, UR9 ;  /* 0x0000000900057c02 */ /* 0x004fe20008000f00 */
[----:B------:R-:W-:Y:S01]  /*7a70*/  IMAD.U32 R4, RZ, RZ, UR8 ;  /* 0x00000008ff047e24 */ /* 0x000fe2000f8e00ff */
[----:B-1----:R-:W-:Y:S01]  /*7a80*/  MOV R7, UR7 ;  /* 0x0000000700077c02 */ /* 0x002fe20008000f00 */
[----:B------:R-:W-:Y:S01]  /*7a90*/  IMAD.U32 R6, RZ, RZ, UR6 ;  /* 0x00000006ff067e24 */ /* 0x000fe2000f8e00ff */
[----:B-----5:R-:W-:Y:S01]  /*7aa0*/  MOV R11, UR5 ;  /* 0x00000005000b7c02 */ /* 0x020fe20008000f00 */
[----:B------:R-:W-:Y:S02]  /*7ab0*/  IMAD.U32 R10, RZ, RZ, UR4 ;  /* 0x00000004ff0a7e24 */ /* 0x000fe4000f8e00ff */
[----:B------:R-:W-:Y:S07]  /*7ac0*/  LEPC R20, `(.L_x_115) ;  /* 0x000000001014794e */ /* 0x000fee0000000000 */
[----:B---34-:R-:W-:Y:S05]  /*7ad0*/  CALL.ABS.NOINC R14 ;  /* 0x000000000e007343 */ /* 0x018fea0003c00000 */
.L_x_115:
[----:B------:R-:W1:Y:S01]  /*7ae0*/  S2R R0, SR_TID.X ;  /* 0x0000000000007919 */ /* 0x000e620000002100 */
[----:B------:R-:W-:Y:S05]  /*7af0*/  WARPSYNC.ALL ;  /* 0x0000000000007948 */ /* 0x000fea0003800000 */
[C---:B------:R-:W-:Y:S01]  /*7b00*/  R2UR UR4, R16.reuse ;  /* 0x00000000100472ca */ /* 0x040fe200000e0000 */
[----:B------:R-:W-:Y:S05]  /*7b10*/  VIADD R3, R16, 0xc0 ;  /* 0x000000c010037836 */ /* 0x000fea0000000000 */
[----:B------:R-:W-:Y:S07]  /*7b20*/  SHF.R.U32.HI R3, RZ, 0x15, R3 ;  /* 0x00000015ff037819 */ /* 0x000fee0000011603 */
[----:B------:R-:W4:Y:S01]  /*7b30*/  LDTM.x32 R24, tmem[UR4+0xa0] ;  /* 0x0000a004001879ee */ /* 0x000f2200082c0000 */
[----:B-1----:R-:W-:Y:S04]  /*7b40*/  SHF.R.U32.HI R0, RZ, 0x5, R0 ;  /* 0x00000005ff007819 */ /* 0x002fe80000011600 */
[----:B------:R-:W-:Y:S11]  /*7b50*/  LOP3.LUT P0, RZ, R3, 0x3, R0, 0x48, !PT ;  /* 0x0000000303ff7812 */ /* 0x000ff60007804800 */
[----:B------:R-:W-:Y:S02]  /*7b60*/  @!UPT UIADD3 URZ, UPT, UPT, URZ, URZ, URZ ;  /* 0x000000fffffff290 */ /* 0x000fe4000fffe0ff */
[----:B----4-:R-:W-:Y:S05]  /*7b70*/  @!P0 BRA `(.L_x_116) ;  /* 0x0000000000408947 */ /* 0x010fea0003800000 */
        /* <DEDUP_REMOVED lines=16> */
.L_x_116:
[----:B------:R-:W1:Y:S01]  /*7c80*/  S2R R15, SR_TID.X ;  /* 0x00000000000f7919 */ /* 0x000e620000002100 */
[----:B------:R-:W-:Y:S05]  /*7c90*/  WARPSYNC.ALL ;  /* 0x0000000000007948 */ /* 0x000fea0003800000 */
[----:B-1----:R-:W-:Y:S01]  /*7ca0*/  LOP3.LUT P1, R250, R15, 0x60, RZ, 0xc0, !PT ;  /* 0x000000600ffa7812 */ /* 0x002fe2000782c0ff */
[----:B------:R-:W4:Y:S01]  /*7cb0*/  LDL.LU R228, [R1+0x180] ;  /* 0x0001800001e47983 */ /* 0x000f220000300800 */
[--C-:B------:R-:W-:Y:S01]  /*7cc0*/  HADD2.F32 R3, -RZ, R224.reuse.H0_H0 ;  /* 0x200000e0ff037230 */ /* 0x100fe20000004100 */
[----:B------:R-:W-:Y:S01]  /*7cd0*/  R2UR UR5, R16 ;  /* 0x00000000100572ca */ /* 0x000fe200000e0000 */
[----:B------:R-:W-:Y:S01]  /*7ce0*/  HADD2.F32 R4, -RZ, R224.H1_H1 ;  /* 0x300000e0ff047230 */ /* 0x000fe20000004100 */
[----:B------:R-:W4:Y:S01]  /*7cf0*/  LDL.LU R252, [R1+0x18c] ;  /* 0x00018c0001fc7983 */ /* 0x000f220000300800 */
[--C-:B--2---:R-:W-:Y:S01]  /*7d00*/  HADD2.F32 R5, -RZ, R225.reuse.H0_H0 ;  /* 0x200000e1ff057230 */ /* 0x104fe20000004100 */
[----:B------:R-:W-:Y:S01]  /*7d10*/  ISETP.NE.AND P0, PT, R250, RZ, PT ;  /* 0x000000fffa00720c */ /* 0x000fe20003f05270 */
[----:B------:R-:W-:Y:S01]  /*7d20*/  HADD2.F32 R6, -RZ, R225.H1_H1 ;  /* 0x300000e1ff067230 */ /* 0x000fe20000004100 */
[----:B------:R1:W-:Y:S01]  /*7d30*/  STL [R1+0x1a4], R54 ;  /* 0x0001a43601007387 */ /* 0x0003e20000100800 */
[--C-:B------:R-:W-:Y:S02]  /*7d40*/  HADD2.F32 R7, -RZ, R226.reuse.H0_H0 ;  /* 0x200000e2ff077230 */ /* 0x100fe40000004100 */
[C---:B---3--:R-:W-:Y:S01]  /*7d50*/  FMUL R0, R248.reuse, R184 ;  /* 0x000000b8f8007220 */ /* 0x048fe20000400000 */
[----:B------:R-:W-:Y:S02]  /*7d60*/  HADD2.F32 R8, -RZ, R226.H1_H1 ;  /* 0x300000e2ff087230 */ /* 0x000fe40000004100 */
[C---:B------:R-:W-:Y:S01]  /*7d70*/  FMUL R9, R248.reuse, R191 ;  /* 0x000000bff8097220 */ /* 0x040fe20000400000 */
[--C-:B------:R-:W-:Y:S02]  /*7d80*/  HADD2.F32 R10, -RZ, R227.reuse.H0_H0 ;  /* 0x200000e3ff0a7230 */ /* 0x100fe40000004100 */
[C---:B------:R-:W-:Y:S01]  /*7d90*/  FFMA R0, R249.reuse, R3, R0 ;  /* 0x00000003f9007223 */ /* 0x040fe20000000000 */
[----:B------:R-:W-:Y:S02]  /*7da0*/  HADD2.F32 R11, -RZ, R227.H1_H1 ;  /* 0x300000e3ff0b7230 */ /* 0x000fe40000004100 */
[C---:B------:R-:W-:Y:S01]  /*7db0*/  FMUL R3, R248.reuse, R185 ;  /* 0x000000b9f8037220 */ /* 0x040fe20000400000 */
[--C-:B------:R-:W-:Y:S02]  /*7dc0*/  HADD2.F32 R13, -RZ, R220.reuse.H0_H0 ;  /* 0x200000dcff0d7230 */ /* 0x100fe40000004100 */
[C---:B------:R-:W-:Y:S01]  /*7dd0*/  FMUL R108, R248.reuse, R108 ;  /* 0x0000006cf86c7220 */ /* 0x040fe20000400000 */
[----:B------:R-:W-:Y:S02]  /*7de0*/  HADD2.F32 R14, -RZ, R220.H1_H1 ;  /* 0x300000dcff0e7230 */ /* 0x000fe40000004100 */
[C---:B------:R-:W-:Y:S01]  /*7df0*/  FFMA R3, R249.reuse, R4, R3 ;  /* 0x00000004f9037223 */ /* 0x040fe20000000003 */
[----:B------:R-:W-:Y:S02]  /*7e00*/  HADD2.F32 R16, -RZ, R221.H1_H1 ;  /* 0x300000ddff107230 */ /* 0x000fe40000004100 */
[C---:B------:R-:W-:Y:S01]  /*7e10*/  FMUL R4, R248.reuse, R186 ;  /* 0x000000baf8047220 */ /* 0x040fe20000400000 */
[--C-:B------:R-:W-:Y:S02]  /*7e20*/  HADD2.F32 R17, -RZ, R222.reuse.H0_H0 ;  /* 0x200000deff117230 */ /* 0x100fe40000004100 */
[C---:B------:R-:W-:Y:S01]  /*7e30*/  FMUL R109, R248.reuse, R109 ;  /* 0x0000006df86d7220 */ /* 0x040fe20000400000 */
[----:B------:R-:W-:Y:S02]  /*7e40*/  HADD2.F32 R18, -RZ, R222.H1_H1 ;  /* 0x300000deff127230 */ /* 0x000fe40000004100 */
[C---:B------:R-:W-:Y:S01]  /*7e50*/  FFMA R4, R249.reuse, R5, R4 ;  /* 0x00000005f9047223 */ /* 0x040fe20000000004 */
[C---:B------:R-:W-:Y:S01]  /*7e60*/  FMUL R5, R248.reuse, R187 ;  /* 0x000000bbf8057220 */ /* 0x040fe20000400000 */
[--C-:B------:R-:W-:Y:S02]  /*7e70*/  HADD2.F32 R19, -RZ, R223.reuse.H0_H0 ;  /* 0x200000dfff137230 */ /* 0x100fe40000004100 */
[C---:B------:R-:W-:Y:S01]  /*7e80*/  FMUL R110, R248.reuse, R110 ;  /* 0x0000006ef86e7220 */ /* 0x040fe20000400000 */
[----:B------:R-:W-:Y:S02]  /*7e90*/  HADD2.F32 R20, -RZ, R223.H1_H1 ;  /* 0x300000dfff147230 */ /* 0x000fe40000004100 */
[----:B------:R-:W-:Y:S01]  /*7ea0*/  FFMA R5, R249, R6, R5 ;  /* 0x00000006f9057223 */ /* 0x000fe20000000005 */
[--C-:B------:R-:W-:Y:S01]  /*7eb0*/  HADD2.F32 R21, -RZ, R217.reuse.H0_H0 ;  /* 0x200000d9ff157230 */ /* 0x100fe20000004100 */
[----:B-1----:R-:W2:Y:S01]  /*7ec0*/  LDL.LU R54, [R1+0x188] ;  /* 0x0001880001367983 */ /* 0x002ea20000300800 */
[----:B------:R-:W-:Y:S02]  /*7ed0*/  HADD2.F32 R22, -RZ, R217.H1_H1 ;  /* 0x300000d9ff167230 */ /* 0x000fe40000004100 */
[C---:B------:R-:W-:Y:S01]  /*7ee0*/  FMUL R6, R248.reuse, R188 ;  /* 0x000000bcf8067220 */ /* 0x040fe20000400000 */
[----:B------:R-:W-:Y:S01]  /*7ef0*/  F2FP.F16.F32.PACK_AB R188, R3, R0 ;  /* 0x0000000003bc723e */ /* 0x000fe200000000ff */
[----:B------:R1:W-:Y:S01]  /*7f00*/  STL [R1+0x1a0], R55 ;  /* 0x0001a03701007387 */ /* 0x0003e20000100800 */
[--C-:B------:R-:W-:Y:S02]  /*7f10*/  HADD2.F32 R23, -RZ, R218.reuse.H0_H0 ;  /* 0x200000daff177230 */ /* 0x100fe40000004100 */
[----:B------:R-:W-:Y:S01]  /*7f20*/  FFMA R6, R249, R7, R6 ;  /* 0x00000007f9067223 */ /* 0x000fe20000000006 */
[----:B------:R-:W-:Y:S02]  /*7f30*/  HADD2.F32 R184, -RZ, R218.H1_H1 ;  /* 0x300000daffb87230 */ /* 0x000fe40000004100 */
[C---:B------:R-:W-:Y:S01]  /*7f40*/  FMUL R7, R248.reuse, R189 ;  /* 0x000000bdf8077220 */ /* 0x040fe20000400000 */
[----:B------:R-:W-:Y:S01]  /*7f50*/  F2FP.F16.F32.PACK_AB R189, R5, R4 ;  /* 0x0000000405bd723e */ /* 0x000fe200000000ff */
[--C-:B------:R-:W-:Y:S02]  /*7f60*/  HADD2.F32 R185, -RZ, R219.reuse.H0_H0 ;  /* 0x200000dbffb97230 */ /* 0x100fe40000004100 */
[C---:B------:R-:W-:Y:S01]  /*7f70*/  FMUL R0, R248.reuse, R192 ;  /* 0x000000c0f8007220 */ /* 0x040fe20000400000 */
[----:B------:R-:W-:Y:S02]  /*7f80*/  HADD2.F32 R186, -RZ, R219.H1_H1 ;  /* 0x300000dbffba7230 */ /* 0x000fe40000004100 */
[----:B------:R-:W-:Y:S01]  /*7f90*/  FFMA R7, R249, R8, R7 ;  /* 0x00000008f9077223 */ /* 0x000fe20000000007 */
[C---:B------:R-:W-:Y:S01]  /*7fa0*/  FMUL R8, R248.reuse, R190 ;  /* 0x000000bef8087220 */ /* 0x040fe20000400000 */
[C---:B------:R-:W-:Y:S01]  /*7fb0*/  FMUL R3, R248.reuse, R193 ;  /* 0x000000c1f8037220 */ /* 0x040fe20000400000 */
[C---:B------:R-:W-:Y:S01]  /*7fc0*/  FMUL R4, R248.reuse, R198 ;  /* 0x000000c6f8047220 */ /* 0x040fe20000400000 */
[C---:B------:R-:W-:Y:S01]  /*7fd0*/  FMUL R5, R248.reuse, R199 ;  /* 0x000000c7f8057220 */ /* 0x040fe20000400000 */
[----:B------:R-:W-:Y:S01]  /*7fe0*/  F2FP.F16.F32.PACK_AB R190, R7, R6 ;  /* 0x0000000607be723e */ /* 0x000fe200000000ff */
[C---:B------:R-:W-:Y:S01]  /*7ff0*/  FFMA R8, R249.reuse, R10, R8 ;  /* 0x0000000af9087223 */ /* 0x040fe20000000008 */
[C---:B------:R-:W-:Y:S01]  /*8000*/  FFMA R9, R249.reuse, R11, R9 ;  /* 0x0000000bf9097223 */ /* 0x040fe20000000009 */
[C---:B------:R-:W-:Y:S01]  /*8010*/  FFMA R0, R249.reuse, R13, R0 ;  /* 0x0000000df9007223 */ /* 0x040fe20000000000 */
[----:B------:R-:W-:Y:S02]  /*8020*/  HADD2.F32 R13, -RZ, R221.H0_H0 ;  /* 0x200000ddff0d7230 */ /* 0x000fe40000004100 */
[----:B------:R-:W-:Y:S01]  /*8030*/  FFMA R3, R249, R14, R3 ;  /* 0x0000000ef9037223 */ /* 0x000fe20000000003 */
[C---:B------:R-:W-:Y:S01]  /*8040*/  FMUL R6, R248.reuse, R202 ;  /* 0x000000caf8067220 */ /* 0x040fe20000400000 */
[----:B------:R-:W-:Y:S01]  /*8050*/  F2FP.F16.F32.PACK_AB R191, R9, R8 ;  /* 0x0000000809bf723e */ /* 0x000fe200000000ff */
[C---:B------:R-:W-:Y:S01]  /*8060*/  FMUL R7, R248.reuse, R203 ;  /* 0x000000cbf8077220 */ /* 0x040fe20000400000 */
[C---:B------:R-:W-:Y:S01]  /*8070*/  FMUL R8, R248.reuse, R204 ;  /* 0x000000ccf8087220 */ /* 0x040fe20000400000 */
[----:B------:R-:W-:Y:S01]  /*8080*/  F2FP.F16.F32.PACK_AB R192, R3, R0 ;  /* 0x0000000003c0723e */ /* 0x000fe200000000ff */
[----:B-1----:R-:W3:Y:S01]  /*8090*/  LDL.LU R55, [R1+0x184] ;  /* 0x0001840001377983 */ /* 0x002ee20000300800 */
[----:B------:R-:W1:Y:S01]  /*80a0*/  S2UR UR6, SR_CgaCtaId ;  /* 0x00000000000679c3 */ /* 0x000e620000008800 */
[C---:B------:R-:W-:Y:S01]  /*80b0*/  SHF.L.U32 R11, R15.reuse, 0x5, RZ ;  /* 0x000000050f0b7819 */ /* 0x040fe200000006ff */
[----:B------:R-:W-:Y:S01]  /*80c0*/  UMOV UR4, 0x400 ;  /* 0x0000040000047882 */ /* 0x000fe20000000000 */
[----:B------:R1:W-:Y:S01]  /*80d0*/  STL [R1+0x19c], R2 ;  /* 0x00019c0201007387 */ /* 0x0003e20000100800 */
[----:B------:R-:W-:Y:S01]  /*80e0*/  SHF.L.U32 R10, R15, 0x2, RZ ;  /* 0x000000020f0a7819 */ /* 0x000fe200000006ff */
[C---:B------:R-:W-:Y:S01]  /*80f0*/  FMUL R0, R248.reuse, R200 ;  /* 0x000000c8f8007220 */ /* 0x040fe20000400000 */
[----:B------:R-:W-:Y:S01]  /*8100*/  LOP3.LUT R12, R11, 0xc0, RZ, 0xc0, !PT ;  /* 0x000000c00b0c7812 */ /* 0x000fe200078ec0ff */
[C---:B------:R-:W-:Y:S01]  /*8110*/  FMUL R3, R248.reuse, R201 ;  /* 0x000000c9f8037220 */ /* 0x040fe20000400000 */
[----:B------:R-:W-:Y:S01]  /*8120*/  SHF.L.U32 R15, R15, 0x4, RZ ;  /* 0x000000040f0f7819 */ /* 0x000fe200000006ff */
[----:B------:R-:W-:Y:S01]  /*8130*/  FMUL R88, R248, R88 ;  /* 0x00000058f8587220 */ /* 0x000fe20000400000 */
[----:B------:R-:W-:Y:S01]  /*8140*/  LOP3.LUT R12, R12, 0x18, R10, 0xf8, !PT ;  /* 0x000000180c0c7812 */ /* 0x000fe200078ef80a */
[C---:B------:R-:W-:Y:S01]  /*8150*/  FMUL R10, R248.reuse, R194 ;  /* 0x000000c2f80a7220 */ /* 0x040fe20000400000 */
[C---:B------:R-:W-:Y:S01]  /*8160*/  FMUL R89, R248.reuse, R89 ;  /* 0x00000059f8597220 */ /* 0x040fe20000400000 */
[----:B------:R-:W-:Y:S01]  /*8170*/  FMUL R90, R248, R90 ;  /* 0x0000005af85a7220 */ /* 0x000fe20000400000 */
[----:B------:R-:W-:Y:S01]  /*8180*/  LOP3.LUT R14, R12, 0xf20, R11, 0xf8, !PT ;  /* 0x00000f200c0e7812 */ /* 0x000fe200078ef80b */
[C---:B------:R-:W-:Y:S01]  /*8190*/  FMUL R11, R248.reuse, R195 ;  /* 0x000000c3f80b7220 */ /* 0x040fe20000400000 */
[C---:B------:R-:W-:Y:S01]  /*81a0*/  FMUL R12, R248.reuse, R196 ;  /* 0x000000c4f80c7220 */ /* 0x040fe20000400000 */
[C---:B------:R-:W-:Y:S01]  /*81b0*/  FFMA R10, R249.reuse, R13, R10 ;  /* 0x0000000df90a7223 */ /* 0x040fe2000000000a */
[C---:B------:R-:W-:Y:S01]  /*81c0*/  FMUL R13, R248.reuse, R197 ;  /* 0x000000c5f80d7220 */ /* 0x040fe20000400000 */
[C---:B------:R-:W-:Y:S01]  /*81d0*/  FFMA R11, R249.reuse, R16, R11 ;  /* 0x00000010f90b7223 */ /* 0x040fe2000000000b */
[C---:B------:R-:W-:Y:S01]  /*81e0*/  FFMA R12, R249.reuse, R17, R12 ;  /* 0x00000011f90c7223 */ /* 0x040fe2000000000c */
[--C-:B------:R-:W-:Y:S02]  /*81f0*/  HADD2.F32 R17, -RZ, R216.reuse.H0_H0 ;  /* 0x200000d8ff117230 */ /* 0x100fe40000004100 */
[C---:B------:R-:W-:Y:S01]  /*8200*/  FFMA R13, R249.reuse, R18, R13 ;  /* 0x00000012f90d7223 */ /* 0x040fe2000000000d */
[----:B------:R-:W-:Y:S02]  /*8210*/  HADD2.F32 R18, -RZ, R216.H1_H1 ;  /* 0x300000d8ff127230 */ /* 0x000fe40000004100 */
[C---:B------:R-:W-:Y:S01]  /*8220*/  FFMA R4, R249.reuse, R19, R4 ;  /* 0x00000013f9047223 */ /* 0x040fe20000000004 */
[C---:B------:R-:W-:Y:S01]  /*8230*/  FFMA R5, R249.reuse, R20, R5 ;  /* 0x00000014f9057223 */ /* 0x040fe20000000005 */
[----:B------:R-:W-:Y:S01]  /*8240*/  MOV R16, UR44 ;  /* 0x0000002c00107c02 */ /* 0x000fe20008000f00 */
[C---:B------:R-:W-:Y:S01]  /*8250*/  FFMA R0, R249.reuse, R17, R0 ;  /* 0x00000011f9007223 */ /* 0x040fe20000000000 */
[C---:B------:R-:W-:Y:S01]  /*8260*/  FFMA R3, R249.reuse, R18, R3 ;  /* 0x00000012f9037223 */ /* 0x040fe20000000003 */
[C---:B------:R-:W-:Y:S01]  /*8270*/  FFMA R6, R249.reuse, R21, R6 ;  /* 0x00000015f9067223 */ /* 0x040fe20000000006 */
[C---:B------:R-:W-:Y:S01]  /*8280*/  FFMA R7, R249.reuse, R22, R7 ;  /* 0x00000016f9077223 */ /* 0x040fe20000000007 */
[----:B------:R-:W-:Y:S01]  /*8290*/  FFMA R8, R249, R23, R8 ;  /* 0x00000017f9087223 */ /* 0x000fe20000000008 */
[----:B------:R-:W-:Y:S01]  /*82a0*/  F2FP.F16.F32.PACK_AB R195, R5, R4 ;  /* 0x0000000405c3723e */ /* 0x000fe200000000ff */
[C---:B------:R-:W-:Y:S01]  /*82b0*/  FMUL R4, R248.reuse, R207 ;  /* 0x000000cff8047220 */ /* 0x040fe20000400000 */
[----:B------:R-:W-:Y:S01]  /*82c0*/  F2FP.F16.F32.PACK_AB R193, R11, R10 ;  /* 0x0000000a0bc1723e */ /* 0x000fe200000000ff */
[C---:B------:R-:W-:Y:S01]  /*82d0*/  FMUL R5, R248.reuse, R208 ;  /* 0x000000d0f8057220 */ /* 0x040fe20000400000 */
[----:B------:R-:W-:Y:S01]  /*82e0*/  F2FP.F16.F32.PACK_AB R17, R7, R6 ;  /* 0x000000060711723e */ /* 0x000fe200000000ff */
[C---:B------:R-:W-:Y:S01]  /*82f0*/  FMUL R6, R248.reuse, R209 ;  /* 0x000000d1f8067220 */ /* 0x040fe20000400000 */
[----:B------:R-:W-:Y:S01]  /*8300*/  F2FP.F16.F32.PACK_AB R194, R13, R12 ;  /* 0x0000000c0dc2723e */ /* 0x000fe200000000ff */
[C---:B------:R-:W-:Y:S01]  /*8310*/  FMUL R91, R248.reuse, R91 ;  /* 0x0000005bf85b7220 */ /* 0x040fe20000400000 */
        /* <DEDUP_REMOVED lines=86> */
[----:B------:R-:W-:Y:S01]  /*8880*/  FMUL R51, R248, R51 ;  /* 0x00000033f8337220 */ /* 0x000fe20000400000 */
[----:B------:R-:W-:Y:S01]  /*8890*/  UIADD3 UR10, UPT, UPT, UR44, 0x1, URZ ;  /* 0x000000012c0a7890 */ /* 0x000fe2000fffe0ff */
[----:B------:R-:W-:Y:S01]  /*88a0*/  BSSY.RECONVERGENT B0, `(.L_x_117) ;  /* 0x00003d5000007945 */ /* 0x000fe20003800200 */
[----:B-1----:R-:W-:Y:S04]  /*88b0*/  ULEA UR4, UR6, UR4, 0x18 ;  /* 0x0000000406047291 */ /* 0x002fe8000f8ec0ff */
[----:B------:R-:W-:Y:S02]  /*88c0*/  ULEA UR7, UR45, UR4, 0x3 ;  /* 0x000000042d077291 */ /* 0x000fe4000f8e18ff */
[----:B------:R-:W-:Y:S02]  /*88d0*/  LEA R14, R14, UR4, 0x1 ;  /* 0x000000040e0e7c11 */ /* 0x000fe4000f8e08ff */
[----:B------:R-:W-:Y:S03]  /*88e0*/  UIADD3 UR7, UPT, UPT, UR7, 0xd0, URZ ;  /* 0x000000d007077890 */ /* 0x000fe6000fffe0ff */
[----:B------:R-:W-:Y:S01]  /*88f0*/  IMAD R14, R16, 0xe000, R14 ;  /* 0x0000e000100e7824 */ /* 0x000fe200078e020e */
[----:B------:R-:W-:Y:S01]  /*8900*/  F2FP.F16.F32.PACK_AB R16, R3, R0 ;  /* 0x000000000310723e */ /* 0x000fe200000000ff */
[C---:B------:R-:W-:Y:S01]  /*8910*/  FMUL R0, R248.reuse, R205 ;  /* 0x000000cdf8007220 */ /* 0x040fe20000400000 */
[----:B------:R-:W-:Y:S01]  /*8920*/  ULOP3.LUT UR7, UR7, 0xfefffff8, URZ, 0xc0, !UPT ;  /* 0xfefffff807077892 */ /* 0x000fe2000f8ec0ff */
[----:B------:R-:W-:Y:S02]  /*8930*/  FMUL R3, R248, R206 ;  /* 0x000000cef8037220 */ /* 0x000fe40000400000 */
[C---:B------:R-:W-:Y:S02]  /*8940*/  FFMA R0, R249.reuse, R184, R0 ;  /* 0x000000b8f9007223 */ /* 0x040fe40000000000 */
[C---:B------:R-:W-:Y:S01]  /*8950*/  FFMA R3, R249.reuse, R185, R3 ;  /* 0x000000b9f9037223 */ /* 0x040fe20000000003 */
[----:B------:R-:W-:Y:S01]  /*8960*/  FFMA R4, R249, R186, R4 ;  /* 0x000000baf9047223 */ /* 0x000fe20000000004 */
[----:B------:R-:W3:Y:S01]  /*8970*/  LDL.LU R185, [R1+0x170] ;  /* 0x0001700001b97983 */ /* 0x000ee20000300800 */
[----:B------:R-:W-:Y:S01]  /*8980*/  F2FP.F16.F32.PACK_AB R18, R0, R8 ;  /* 0x000000080012723e */ /* 0x000fe200000000ff */
[----:B------:R-:W-:Y:S01]  /*8990*/  FMUL R8, R248, R214 ;  /* 0x000000d6f8087220 */ /* 0x000fe20000400000 */
[C---:B------:R-:W-:Y:S01]  /*89a0*/  LOP3.LUT R0, R15.reuse, 0x20, RZ, 0xc0, !PT ;  /* 0x000000200f007812 */ /* 0x040fe200078ec0ff */
[----:B------:R-:W3:Y:S01]  /*89b0*/  LDL.LU R187, [R1+0x174] ;  /* 0x0001740001bb7983 */ /* 0x000ee20000300800 */
[----:B------:R-:W-:Y:S02]  /*89c0*/  LOP3.LUT R15, R15, 0x40, RZ, 0xc0, !PT ;  /* 0x000000400f0f7812 */ /* 0x000fe400078ec0ff */
[--C-:B------:R-:W-:Y:S01]  /*89d0*/  IADD3 R251, PT, PT, -R0, 0x200, R14.reuse ;  /* 0x0000020000fb7810 */ /* 0x100fe20007ffe10e */
[----:B------:R-:W-:Y:S01]  /*89e0*/  FMUL R0, R248, R210 ;  /* 0x000000d2f8007220 */ /* 0x000fe20000400000 */
[----:B------:R-:W-:Y:S01]  /*89f0*/  F2FP.F16.F32.PACK_AB R19, R4, R3 ;  /* 0x000000030413723e */ /* 0x000fe200000000ff */
[C---:B------:R-:W-:Y:S01]  /*8a00*/  FMUL R3, R248.reuse, R211 ;  /* 0x000000d3f8037220 */ /* 0x040fe20000400000 */
[----:B------:R-:W-:Y:S01]  /*8a10*/  IADD3 R2, PT, PT, -R15, 0x200, R14 ;  /* 0x000002000f027810 */ /* 0x000fe20007ffe10e */
[--C-:B----4-:R-:W-:Y:S02]  /*8a20*/  HADD2.F32 R7, -RZ, R228.reuse.H0_H0 ;  /* 0x200000e4ff077230 */ /* 0x110fe40000004100 */
[----:B------:R-:W-:Y:S02]  /*8a30*/  HADD2.F32 R9, -RZ, R228.H1_H1 ;  /* 0x300000e4ff097230 */ /* 0x000fe40000004100 */
[----:B------:R-:W1:Y:S01]  /*8a40*/  LDTM.x32 R216, tmem[UR5+0xc0] ;  /* 0x0000c00500d879ee */ /* 0x000e6200082c0000 */
[----:B------:R-:W-:Y:S01]  /*8a50*/  NOP ;  /* 0x0000000000007918 */ /* 0x000fe20000000000 */
[----:B-1----:R-:W-:Y:S01]  /*8a60*/  SYNCS.ARRIVE.TRANS64.RED.A1T0 RZ, [UR7], RZ ;  /* 0x000000ffffff79a7 */ /* 0x002fe20008100407 */
[----:B------:R1:W-:Y:S01]  /*8a70*/  STS.128 [R14+0x200], R188 ;  /* 0x000200bc0e007388 */ /* 0x0003e20000000c00 */
[--C-:B------:R-:W-:Y:S02]  /*8a80*/  HADD2.F32 R12, -RZ, R252.reuse.H0_H0 ;  /* 0x200000fcff0c7230 */ /* 0x100fe40000004100 */
[C---:B------:R-:W-:Y:S01]  /*8a90*/  FFMA R5, R249.reuse, R7, R5 ;  /* 0x00000007f9057223 */ /* 0x040fe20000000005 */
[----:B------:R-:W-:Y:S01]  /*8aa0*/  HADD2.F32 R13, -RZ, R252.H1_H1 ;  /* 0x300000fcff0d7230 */ /* 0x000fe20000004100 */
[----:B------:R4:W-:Y:S01]  /*8ab0*/  STS.128 [R251+0x10], R192 ;  /* 0x000010c0fb007388 */ /* 0x0009e20000000c00 */
[C---:B------:R-:W-:Y:S01]  /*8ac0*/  FFMA R6, R249.reuse, R9, R6 ;  /* 0x00000009f9067223 */ /* 0x040fe20000000006 */
[----:B------:R-:W-:Y:S01]  /*8ad0*/  FMUL R9, R248, R215 ;  /* 0x000000d7f8097220 */ /* 0x000fe20000400000 */
[----:B------:R-:W-:Y:S01]  /*8ae0*/  UIADD3 UR7, UPT, UPT, UR45, 0x1, URZ ;  /* 0x000000012d077890 */ /* 0x000fe2000fffe0ff */
[----:B------:R4:W-:Y:S01]  /*8af0*/  STS.128 [R2+0x20], R16 ;  /* 0x0000201002007388 */ /* 0x0009e20000000c00 */
[--C-:B--2---:R-:W-:Y:S02]  /*8b00*/  HADD2.F32 R10, -RZ, R54.reuse.H0_H0 ;  /* 0x20000036ff0a7230 */ /* 0x104fe40000004100 */
[----:B------:R-:W-:Y:S01]  /*8b10*/  HADD2.F32 R11, -RZ, R54.H1_H1 ;  /* 0x30000036ff0b7230 */ /* 0x000fe20000004100 */
[----:B-1----:R-:W2:Y:S04]  /*8b20*/  LDL.LU R189, [R1+0x178] ;  /* 0x0001780001bd7983 */ /* 0x002ea80000300800 */
[----:B------:R-:W2:Y:S04]  /*8b30*/  LDL.LU R191, [R1+0x17c] ;  /* 0x00017c0001bf7983 */ /* 0x000ea80000300800 */
[----:B----4-:R-:W4:Y:S01]  /*8b40*/  LDL.LU R193, [R1+0x160] ;  /* 0x0001600001c17983 */ /* 0x010f220000300800 */
[----:B------:R-:W-:Y:S01]  /*8b50*/  F2FP.F16.F32.PACK_AB R16, R6, R5 ;  /* 0x000000050610723e */ /* 0x000fe200000000ff */
[C---:B------:R-:W-:Y:S01]  /*8b60*/  FMUL R5, R248.reuse, R155 ;  /* 0x0000009bf8057220 */ /* 0x040fe20000400000 */
[C---:B------:R-:W-:Y:S01]  /*8b70*/  FMUL R155, R248.reuse, R176 ;  /* 0x000000b0f89b7220 */ /* 0x040fe20000400000 */
[----:B------:R-:W4:Y:S01]  /*8b80*/  LDL.LU R2, [R1+0x164] ;  /* 0x0001640001027983 */ /* 0x000f220000300800 */
[C---:B------:R-:W-:Y:S01]  /*8b90*/  FMUL R6, R248.reuse, R156 ;  /* 0x0000009cf8067220 */ /* 0x040fe20000400000 */
[C---:B------:R-:W-:Y:S01]  /*8ba0*/  FMUL R156, R248.reuse, R177 ;  /* 0x000000b1f89c7220 */ /* 0x040fe20000400000 */
[--C-:B---3--:R-:W-:Y:S02]  /*8bb0*/  HADD2.F32 R4, -RZ, R55.reuse.H0_H0 ;  /* 0x20000037ff047230 */ /* 0x108fe40000004100 */
[----:B------:R-:W-:Y:S02]  /*8bc0*/  HADD2.F32 R7, -RZ, R55.H1_H1 ;  /* 0x30000037ff077230 */ /* 0x000fe40000004100 */
[----:B------:R-:W3:Y:S01]  /*8bd0*/  LDL.LU R55, [R1+0x168] ;  /* 0x0001680001377983 */ /* 0x000ee20000300800 */
[C---:B------:R-:W-:Y:S01]  /*8be0*/  FFMA R0, R249.reuse, R4, R0 ;  /* 0x00000004f9007223 */ /* 0x040fe20000000000 */
[C---:B------:R-:W-:Y:S01]  /*8bf0*/  FMUL R4, R248.reuse, R212 ;  /* 0x000000d4f8047220 */ /* 0x040fe20000400000 */
[C---:B------:R-:W-:Y:S01]  /*8c00*/  FFMA R3, R249.reuse, R7, R3 ;  /* 0x00000007f9037223 */ /* 0x040fe20000000003 */
[----:B------:R-:W3:Y:S01]  /*8c10*/  LDL.LU R54, [R1+0x16c] ;  /* 0x00016c0001367983 */ /* 0x000ee20000300800 */
[C---:B------:R-:W-:Y:S01]  /*8c20*/  FMUL R7, R248.reuse, R213 ;  /* 0x000000d5f8077220 */ /* 0x040fe20000400000 */
[----:B------:R-:W-:Y:S01]  /*8c30*/  FFMA R4, R249, R10, R4 ;  /* 0x0000000af9047223 */ /* 0x000fe20000000004 */
[C---:B------:R-:W-:Y:S01]  /*8c40*/  FMUL R10, R248.reuse, R160 ;  /* 0x000000a0f80a7220 */ /* 0x040fe20000400000 */
[----:B------:R-:W3:Y:S01]  /*8c50*/  LDL.LU R23, [R1+0x150] ;  /* 0x0001500001177983 */ /* 0x000ee20000300800 */
[----:B------:R-:W-:Y:S01]  /*8c60*/  F2FP.F16.F32.PACK_AB R17, R3, R0 ;  /* 0x000000000311723e */ /* 0x000fe200000000ff */
[C---:B------:R-:W-:Y:S01]  /*8c70*/  FFMA R7, R249.reuse, R11, R7 ;  /* 0x0000000bf9077223 */ /* 0x040fe20000000007 */
[C---:B------:R-:W-:Y:S01]  /*8c80*/  FFMA R8, R249.reuse, R12, R8 ;  /* 0x0000000cf9087223 */ /* 0x040fe20000000008 */
[----:B------:R-:W3:Y:S01]  /*8c90*/  LDL.LU R22, [R1+0x154] ;  /* 0x0001540001167983 */ /* 0x000ee20000300800 */
[----:B------:R-:W-:Y:S01]  /*8ca0*/  FFMA R9, R249, R13, R9 ;  /* 0x0000000df9097223 */ /* 0x000fe20000000009 */
[C---:B------:R-:W-:Y:S01]  /*8cb0*/  FMUL R13, R248.reuse, R163 ;  /* 0x000000a3f80d7220 */ /* 0x040fe20000400000 */
[----:B------:R-:W-:Y:S01]  /*8cc0*/  F2FP.F16.F32.PACK_AB R18, R7, R4 ;  /* 0x000000040712723e */ /* 0x000fe200000000ff */
[----:B------:R-:W3:Y:S01]  /*8cd0*/  LDL.LU R21, [R1+0x158] ;  /* 0x0001580001157983 */ /* 0x000ee20000300800 */
[C---:B------:R-:W-:Y:S01]  /*8ce0*/  FMUL R160, R248.reuse, R181 ;  /* 0x000000b5f8a07220 */ /* 0x040fe20000400000 */
[----:B------:R-:W-:Y:S01]  /*8cf0*/  F2FP.F16.F32.PACK_AB R19, R9, R8 ;  /* 0x000000080913723e */ /* 0x000fe200000000ff */
[C---:B------:R-:W-:Y:S01]  /*8d00*/  FMUL R0, R248.reuse, R152 ;  /* 0x00000098f8007220 */ /* 0x040fe20000400000 */
[----:B------:R-:W3:Y:S01]  /*8d10*/  LDL.LU R20, [R1+0x15c] ;  /* 0x00015c0001147983 */ /* 0x000ee20000300800 */
[C---:B------:R-:W-:Y:S01]  /*8d20*/  FMUL R152, R248.reuse, R173 ;  /* 0x000000adf8987220 */ /* 0x040fe20000400000 */
[C---:B------:R-:W-:Y:S01]  /*8d30*/  FMUL R3, R248.reuse, R153 ;  /* 0x00000099f8037220 */ /* 0x040fe20000400000 */
        /* <DEDUP_REMOVED lines=15> */
[--C-:B------:R-:W-:Y:S02]  /*8e30*/  HADD2.F32 R184, -RZ, R185.reuse.H0_H0 ;  /* 0x200000b9ffb87230 */ /* 0x100fe40000004100 */
[----:B------:R-:W-:Y:S02]  /*8e40*/  HADD2.F32 R185, -RZ, R185.H1_H1 ;  /* 0x300000b9ffb97230 */ /* 0x000fe40000004100 */
[--C-:B------:R-:W-:Y:S02]  /*8e50*/  HADD2.F32 R186, -RZ, R187.reuse.H0_H0 ;  /* 0x200000bbffba7230 */ /* 0x100fe40000004100 */
[C---:B------:R-:W-:Y:S01]  /*8e60*/  FFMA R0, R249.reuse, R184, R0 ;  /* 0x000000b8f9007223 */ /* 0x040fe20000000000 */
[----:B------:R-:W-:Y:S02]  /*8e70*/  HADD2.F32 R187, -RZ, R187.H1_H1 ;  /* 0x300000bbffbb7230 */ /* 0x000fe40000004100 */
[C---:B------:R-:W-:Y:S01]  /*8e80*/  FFMA R3, R249.reuse, R185, R3 ;  /* 0x000000b9f9037223 */ /* 0x040fe20000000003 */
[C---:B------:R-:W-:Y:S02]  /*8e90*/  FFMA R4, R249.reuse, R186, R4 ;  /* 0x000000baf9047223 */ /* 0x040fe40000000004 */
[C---:B------:R-:W-:Y:S01]  /*8ea0*/  FFMA R5, R249.reuse, R187, R5 ;  /* 0x000000bbf9057223 */ /* 0x040fe20000000005 */
[--C-:B--2---:R-:W-:Y:S02]  /*8eb0*/  HADD2.F32 R188, -RZ, R189.reuse.H0_H0 ;  /* 0x200000bdffbc7230 */ /* 0x104fe40000004100 */
[----:B------:R-:W-:Y:S02]  /*8ec0*/  HADD2.F32 R189, -RZ, R189.H1_H1 ;  /* 0x300000bdffbd7230 */ /* 0x000fe40000004100 */
[--C-:B------:R-:W-:Y:S02]  /*8ed0*/  HADD2.F32 R190, -RZ, R191.reuse.H0_H0 ;  /* 0x200000bfffbe7230 */ /* 0x100fe40000004100 */
[C---:B------:R-:W-:Y:S01]  /*8ee0*/  FFMA R6, R249.reuse, R188, R6 ;  /* 0x000000bcf9067223 */ /* 0x040fe20000000006 */
[----:B------:R-:W-:Y:S02]  /*8ef0*/  HADD2.F32 R191, -RZ, R191.H1_H1 ;  /* 0x300000bfffbf7230 */ /* 0x000fe40000004100 */
[C---:B------:R-:W-:Y:S01]  /*8f00*/  FFMA R7, R249.reuse, R189, R7 ;  /* 0x000000bdf9077223 */ /* 0x040fe20000000007 */
[--C-:B----4-:R-:W-:Y:S02]  /*8f10*/  HADD2.F32 R192, -RZ, R193.reuse.H0_H0 ;  /* 0x200000c1ffc07230 */ /* 0x110fe40000004100 */
[C---:B------:R-:W-:Y:S01]  /*8f20*/  FFMA R8, R249.reuse, R190, R8 ;  /* 0x000000bef9087223 */ /* 0x040fe20000000008 */
[----:B------:R-:W-:Y:S02]  /*8f30*/  HADD2.F32 R193, -RZ, R193.H1_H1 ;  /* 0x300000c1ffc17230 */ /* 0x000fe40000004100 */
[C---:B------:R-:W-:Y:S01]  /*8f40*/  FFMA R9, R249.reuse, R191, R9 ;  /* 0x000000bff9097223 */ /* 0x040fe20000000009 */
[--C-:B------:R-:W-:Y:S02]  /*8f50*/  HADD2.F32 R195, -RZ, R2.reuse.H1_H1 ;  /* 0x30000002ffc37230 */ /* 0x100fe40000004100 */
[----:B------:R-:W-:Y:S01]  /*8f60*/  FFMA R10, R249, R192, R10 ;  /* 0x000000c0f90a7223 */ /* 0x000fe2000000000a */
[----:B------:R-:W-:Y:S01]  /*8f70*/  HADD2.F32 R194, -RZ, R2.H0_H0 ;  /* 0x20000002ffc27230 */ /* 0x000fe20000004100 */
[----:B------:R-:W-:Y:S01]  /*8f80*/  IADD3 R2, PT, PT, -R15, R251, RZ ;  /* 0x000000fb0f027210 */ /* 0x000fe20007ffe1ff */
[C---:B------:R-:W-:Y:S01]  /*8f90*/  FMUL R15, R248.reuse, R164 ;  /* 0x000000a4f80f7220 */ /* 0x040fe20000400000 */
[C---:B------:R-:W-:Y:S02]  /*8fa0*/  FFMA R11, R249.reuse, R193, R11 ;  /* 0x000000c1f90b7223 */ /* 0x040fe4000000000b */
[C---:B------:R-:W-:Y:S01]  /*8fb0*/  FFMA R12, R249.reuse, R194, R12 ;  /* 0x000000c2f90c7223 */ /* 0x040fe2000000000c */
[----:B------:R1:W-:Y:S01]  /*8fc0*/  STS.128 [R2+0x30], R16 ;  /* 0x0000301002007388 */ /* 0x0003e20000000c00 */
[C---:B------:R-:W-:Y:S01]  /*8fd0*/  FFMA R13, R249.reuse, R195, R13 ;  /* 0x000000c3f90d7223 */ /* 0x040fe2000000000d */
[--C-:B---3--:R-:W-:Y:S02]  /*8fe0*/  HADD2.F32 R196, -RZ, R55.reuse.H0_H0 ;  /* 0x20000037ffc47230 */ /* 0x108fe40000004100 */
[----:B------:R-:W-:Y:S02]  /*8ff0*/  HADD2.F32 R197, -RZ, R55.H1_H1 ;  /* 0x30000037ffc57230 */ /* 0x000fe40000004100 */
[----:B------:R-:W2:Y:S01]  /*9000*/  LDL.LU R55, [R1+0x138] ;  /* 0x0001380001377983 */ /* 0x000ea20000300800 */
[--C-:B------:R-:W-:Y:S02]  /*9010*/  HADD2.F32 R198, -RZ, R54.reuse.H0_H0 ;  /* 0x20000036ffc67230 */ /* 0x100fe40000004100 */
[C---:B------:R-:W-:Y:S01]  /*9020*/  FFMA R15, R249.reuse, R196, R15 ;  /* 0x000000c4f90f7223 */ /* 0x040fe2000000000f */
[----:B------:R-:W-:Y:S02]  /*9030*/  HADD2.F32 R199, -RZ, R54.H1_H1 ;  /* 0x30000036ffc77230 */ /* 0x000fe40000004100 */
[----:B------:R-:W3:Y:S01]  /*9040*/  LDL.LU R54, [R1+0x13c] ;  /* 0x00013c0001367983 */ /* 0x000ee20000300800 */
[--C-:B------:R-:W-:Y:S02]  /*9050*/  HADD2.F32 R200, -RZ, R23.reuse.H0_H0 ;  /* 0x20000017ffc87230 */ /* 0x100fe40000004100 */
[----:B------:R-:W-:Y:S01]  /*9060*/  HADD2.F32 R201, -RZ, R23.H1_H1 ;  /* 0x30000017ffc97230 */ /* 0x000fe20000004100 */
[----:B------:R-:W4:Y:S01]  /*9070*/  LDL.LU R252, [R1+0x114] ;  /* 0x0001140001fc7983 */ /* 0x000f220000300800 */
[C---:B------:R-:W-:Y:S01]  /*9080*/  FMUL R23, R248.reuse, R172 ;  /* 0x000000acf8177220 */ /* 0x040fe20000400000 */
[----:B------:R-:W-:Y:S02]  /*9090*/  HADD2.F32 R202, -RZ, R22.H0_H0 ;  /* 0x20000016ffca7230 */ /* 0x000fe40000004100 */
[----:B------:R-:W4:Y:S01]  /*90a0*/  LDL.LU R251, [R1+0x118] ;  /* 0x0001180001fb7983 */ /* 0x000f220000300800 */
[--C-:B------:R-:W-:Y:S02]  /*90b0*/  HADD2.F32 R204, -RZ, R21.reuse.H0_H0 ;  /* 0x20000015ffcc7230 */ /* 0x100fe40000004100 */
[----:B------:R-:W-:Y:S01]  /*90c0*/  HADD2.F32 R205, -RZ, R21.H1_H1 ;  /* 0x30000015ffcd7230 */ /* 0x000fe20000004100 */
[----:B------:R-:W4:Y:S01]  /*90d0*/  LDL.LU R250, [R1+0x11c] ;  /* 0x00011c0001fa7983 */ /* 0x000f220000300800 */
[----:B------:R-:W-:Y:S02]  /*90e0*/  HADD2.F32 R206, -RZ, R20.H0_H0 ;  /* 0x20000014ffce7230 */ /* 0x000fe40000004100 */
[C---:B-1----:R-:W-:Y:S01]  /*90f0*/  FMUL R16, R248.reuse, R165 ;  /* 0x000000a5f8107220 */ /* 0x042fe20000400000 */
[--C-:B------:R-:W-:Y:S01]  /*9100*/  HADD2.F32 R163, -RZ, R209.reuse.H0_H0 ;  /* 0x200000d1ffa37230 */ /* 0x100fe20000004100 */
[----:B------:R-:W4:Y:S01]  /*9110*/  LDL.LU R215, [R1+0xf0] ;  /* 0x0000f00001d77983 */ /* 0x000f220000300800 */
[----:B------:R-:W-:Y:S02]  /*9120*/  HADD2.F32 R164, -RZ, R209.H1_H1 ;  /* 0x300000d1ffa47230 */ /* 0x000fe40000004100 */
[C---:B------:R-:W-:Y:S01]  /*9130*/  FFMA R16, R249.reuse, R197, R16 ;  /* 0x000000c5f9107223 */ /* 0x040fe20000000010 */
[--C-:B------:R-:W-:Y:S01]  /*9140*/  HADD2.F32 R165, -RZ, R208.reuse.H0_H0 ;  /* 0x200000d0ffa57230 */ /* 0x100fe20000004100 */
[----:B------:R-:W4:Y:S01]  /*9150*/  LDL.LU R214, [R1+0xf4] ;  /* 0x0000f40001d67983 */ /* 0x000f220000300800 */
[C---:B------:R-:W-:Y:S01]  /*9160*/  FMUL R17, R248.reuse, R166 ;  /* 0x000000a6f8117220 */ /* 0x040fe20000400000 */
[----:B------:R-:W-:Y:S02]  /*9170*/  HADD2.F32 R166, -RZ, R208.H1_H1 ;  /* 0x300000d0ffa67230 */ /* 0x000fe40000004100 */
[C---:B------:R-:W-:Y:S01]  /*9180*/  FMUL R18, R248.reuse, R167 ;  /* 0x000000a7f8127220 */ /* 0x040fe20000400000 */
[----:B------:R-:W4:Y:S01]  /*9190*/  LDL.LU R213, [R1+0xf8] ;  /* 0x0000f80001d57983 */ /* 0x000f220000300800 */
[C---:B------:R-:W-:Y:S01]  /*91a0*/  FFMA R17, R249.reuse, R198, R17 ;  /* 0x000000c6f9117223 */ /* 0x040fe20000000011 */
[C---:B------:R-:W-:Y:S01]  /*91b0*/  FMUL R19, R248.reuse, R168 ;  /* 0x000000a8f8137220 */ /* 0x040fe20000400000 */
[C---:B------:R-:W-:Y:S01]  /*91c0*/  FFMA R18, R249.reuse, R199, R18 ;  /* 0x000000c7f9127223 */ /* 0x040fe20000000012 */
[----:B------:R-:W4:Y:S01]  /*91d0*/  LDL.LU R212, [R1+0xfc] ;  /* 0x0000fc0001d47983 */ /* 0x000f220000300800 */
[----:B------:R-:W-:Y:S02]  /*91e0*/  HADD2.F32 R207, -RZ, R20.H1_H1 ;  /* 0x30000014ffcf7230 */ /* 0x000fe40000004100 */
[C---:B------:R-:W-:Y:S01]  /*91f0*/  FFMA R19, R249.reuse, R200, R19 ;  /* 0x000000c8f9137223 */ /* 0x040fe20000000013 */
[C---:B------:R-:W-:Y:S01]  /*9200*/  FMUL R20, R248.reuse, R169 ;  /* 0x000000a9f8147220 */ /* 0x040fe20000400000 */
[----:B------:R-:W4:Y:S01]  /*9210*/  LDL.LU R172, [R1+0x110] ;  /* 0x0001100001ac7983 */ /* 0x000f220000300800 */
[C---:B------:R-:W-:Y:S01]  /*9220*/  FMUL R21, R248.reuse, R170 ;  /* 0x000000aaf8157220 */ /* 0x040fe20000400000 */
[----:B------:R-:W-:Y:S02]  /*9230*/  HADD2.F32 R203, -RZ, R22.H1_H1 ;  /* 0x30000016ffcb7230 */ /* 0x000fe40000004100 */
[C---:B------:R-:W-:Y:S01]  /*9240*/  FFMA R20, R249.reuse, R201, R20 ;  /* 0x000000c9f9147223 */ /* 0x040fe20000000014 */
[----:B------:R-:W4:Y:S01]  /*9250*/  LDL.LU R211, [R1+0xd0] ;  /* 0x0000d00001d37983 */ /* 0x000f220000300800 */
[C---:B------:R-:W-:Y:S01]  /*9260*/  FFMA R21, R249.reuse, R202, R21 ;  /* 0x000000caf9157223 */ /* 0x040fe20000000015 */
[----:B------:R-:W-:Y:S02]  /*9270*/  FMUL R22, R248, R171 ;  /* 0x000000abf8167220 */ /* 0x000fe40000400000 */
[----:B------:R-:W4:Y:S02]  /*9280*/  LDL.LU R210, [R1+0xd4] ;  /* 0x0000d40001d27983 */ /* 0x000f240000300800 */
[C---:B------:R-:W-:Y:S01]  /*9290*/  FFMA R22, R249.reuse, R203, R22 ;  /* 0x000000cbf9167223 */ /* 0x040fe20000000016 */
[C---:B------:R-:W-:Y:S01]  /*92a0*/  FFMA R23, R249.reuse, R204, R23 ;  /* 0x000000ccf9177223 */ /* 0x040fe20000000017 */
[----:B------:R-:W4:Y:S01]  /*92b0*/  LDL.LU R209, [R1+0xd8] ;  /* 0x0000d80001d17983 */ /* 0x000f220000300800 */
[C---:B------:R-:W-:Y:S01]  /*92c0*/  FFMA R152, R249.reuse, R205, R152 ;  /* 0x000000cdf9987223 */ /* 0x040fe20000000098 */
[C---:B------:R-:W-:Y:S01]  /*92d0*/  FFMA R153, R249.reuse, R206, R153 ;  /* 0x000000cef9997223 */ /* 0x040fe20000000099 */
[C---:B------:R-:W-:Y:S01]  /*92e0*/  FFMA R154, R249.reuse, R207, R154 ;  /* 0x000000cff99a7223 */ /* 0x040fe2000000009a */
[----:B------:R-:W4:Y:S01]  /*92f0*/  LDL.LU R208, [R1+0xdc] ;  /* 0x0000dc0001d07983 */ /* 0x000f220000300800 */
[C---:B------:R-:W-:Y:S01]  /*9300*/  FFMA R155, R249.reuse, R163, R155 ;  /* 0x000000a3f99b7223 */ /* 0x040fe2000000009b */
[C---:B------:R-:W-:Y:S01]  /*9310*/  FFMA R156, R249.reuse, R164, R156 ;  /* 0x000000a4f99c7223 */ /* 0x040fe2000000009c */
[C---:B------:R-:W-:Y:S01]  /*9320*/  FFMA R157, R249.reuse, R165, R157 ;  /* 0x000000a5f99d7223 */ /* 0x040fe2000000009d */
[----:B------:R-:W4:Y:S01]  /*9330*/  LDL.LU R197, [R1+0xa0] ;  /* 0x0000a00001c57983 */ /* 0x000f220000300800 */
[----:B------:R-:W-:Y:S02]  /*9340*/  FFMA R158, R249, R166, R158 ;  /* 0x000000a6f99e7223 */ /* 0x000fe4000000009e */
[----:B------:R-:W-:Y:S01]  /*9350*/  F2FP.F16.F32.PACK_AB R156, R156, R155 ;  /* 0x0000009b9c9c723e */ /* 0x000fe200000000ff */
[----:B------:R-:W4:Y:S02]  /*9360*/  LDL.LU R195, [R1+0xa4] ;  /* 0x0000a40001c37983 */ /* 0x000f240000300800 */
[----:B------:R-:W-:Y:S02]  /*9370*/  F2FP.F16.F32.PACK_AB R157, R158, R157 ;  /* 0x0000009d9e9d723e */ /* 0x000fe400000000ff */
[----:B------:R-:W4:Y:S01]  /*9380*/  LDL.LU R196, [R1+0xa8] ;  /* 0x0000a80001c47983 */ /* 0x000f220000300800 */
[--C-:B--2---:R-:W-:Y:S02]  /*9390*/  HADD2.F32 R167, -RZ, R55.reuse.H0_H0 ;  /* 0x20000037ffa77230 */ /* 0x104fe40000004100 */
[----:B------:R-:W-:Y:S01]  /*93a0*/  HADD2.F32 R168, -RZ, R55.H1_H1 ;  /* 0x30000037ffa87230 */ /* 0x000fe20000004100 */
[----:B------:R-:W-:Y:S01]  /*93b0*/  F2FP.F16.F32.PACK_AB R55, R5, R4 ;  /* 0x000000040537723e */ /* 0x000fe200000000ff */
[C---:B------:R-:W-:Y:S01]  /*93c0*/  FMUL R4, R248.reuse, R122 ;  /* 0x0000007af8047220 */ /* 0x040fe20000400000 */
[--C-:B---3--:R-:W-:Y:S02]  /*93d0*/  HADD2.F32 R169, -RZ, R54.reuse.H0_H0 ;  /* 0x20000036ffa97230 */ /* 0x108fe40000004100 */
[----:B------:R-:W-:Y:S01]  /*93e0*/  FFMA R159, R249, R167, R159 ;  /* 0x000000a7f99f7223 */ /* 0x000fe2000000009f */
[----:B------:R-:W-:Y:S01]  /*93f0*/  HADD2.F32 R170, -RZ, R54.H1_H1 ;  /* 0x30000036ffaa7230 */ /* 0x000fe20000004100 */
        /* <DEDUP_REMOVED lines=13> */
[--C-:B----4-:R-:W-:Y:S02]  /*94d0*/  HADD2.F32 R179, -RZ, R215.reuse.H0_H0 ;  /* 0x200000d7ffb37230 */ /* 0x110fe40000004100 */
[C---:B------:R-:W-:Y:S01]  /*94e0*/  FMUL R140, R248.reuse, R144 ;  /* 0x00000090f88c7220 */ /* 0x040fe20000400000 */
[----:B------:R-:W-:Y:S02]  /*94f0*/  HADD2.F32 R180, -RZ, R215.H1_H1 ;  /* 0x300000d7ffb47230 */ /* 0x000fe40000004100 */
[C---:B------:R-:W-:Y:S01]  /*9500*/  FMUL R141, R248.reuse, R145 ;  /* 0x00000091f88d7220 */ /* 0x040fe20000400000 */
[--C-:B------:R-:W-:Y:S02]  /*9510*/  HADD2.F32 R181, -RZ, R214.reuse.H0_H0 ;  /* 0x200000d6ffb57230 */ /* 0x100fe40000004100 */
[----:B------:R-:W-:Y:S01]  /*9520*/  FMUL R144, R248, R148 ;  /* 0x00000094f8907220 */ /* 0x000fe20000400000 */
[----:B------:R-:W-:Y:S02]  /*9530*/  HADD2.F32 R182, -RZ, R214.H1_H1 ;  /* 0x300000d6ffb67230 */ /* 0x000fe40000004100 */
[C---:B------:R-:W-:Y:S01]  /*9540*/  FFMA R160, R249.reuse, R168, R160 ;  /* 0x000000a8f9a07223 */ /* 0x040fe200000000a0 */
[----:B------:R-:W2:Y:S01]  /*9550*/  LDL.LU R214, [R1+0xac] ;  /* 0x0000ac0001d67983 */ /* 0x000ea20000300800 */
[--C-:B------:R-:W-:Y:S02]  /*9560*/  HADD2.F32 R183, -RZ, R213.reuse.H0_H0 ;  /* 0x200000d5ffb77230 */ /* 0x100fe40000004100 */
[C---:B------:R-:W-:Y:S01]  /*9570*/  FFMA R161, R249.reuse, R169, R161 ;  /* 0x000000a9f9a17223 */ /* 0x040fe200000000a1 */
[----:B------:R-:W-:Y:S01]  /*9580*/  HADD2.F32 R184, -RZ, R213.H1_H1 ;  /* 0x300000d5ffb87230 */ /* 0x000fe20000004100 */
[----:B------:R-:W3:Y:S01]  /*9590*/  LDL.LU R215, [R1+0x30] ;  /* 0x0000300001d77983 */ /* 0x000ee20000300800 */
[--C-:B------:R-:W-:Y:S01]  /*95a0*/  HADD2.F32 R185, -RZ, R212.reuse.H0_H0 ;  /* 0x200000d4ffb97230 */ /* 0x100fe20000004100 */
[----:B------:R-:W-:Y:S01]  /*95b0*/  F2FP.F16.F32.PACK_AB R158, R160, R159 ;  /* 0x0000009fa09e723e */ /* 0x000fe200000000ff */
[----:B------:R-:W-:Y:S01]  /*95c0*/  HADD2.F32 R186, -RZ, R212.H1_H1 ;  /* 0x300000d4ffba7230 */ /* 0x000fe20000004100 */
[----:B------:R-:W4:Y:S01]  /*95d0*/  LDL.LU R213, [R1+0x34] ;  /* 0x0000340001d57983 */ /* 0x000f220000300800 */
[C---:B------:R-:W-:Y:S01]  /*95e0*/  FMUL R145, R248.reuse, R149 ;  /* 0x00000095f8917220 */ /* 0x040fe20000400000 */
[----:B------:R-:W-:Y:S02]  /*95f0*/  HADD2.F32 R177, -RZ, R250.H0_H0 ;  /* 0x200000faffb17230 */ /* 0x000fe40000004100 */
[C---:B------:R-:W-:Y:S01]  /*9600*/  FFMA R162, R249.reuse, R170, R162 ;  /* 0x000000aaf9a27223 */ /* 0x040fe200000000a2 */
[--C-:B------:R-:W-:Y:S02]  /*9610*/  HADD2.F32 R187, -RZ, R211.reuse.H0_H0 ;  /* 0x200000d3ffbb7230 */ /* 0x100fe40000004100 */
[C---:B------:R-:W-:Y:S01]  /*9620*/  FMUL R5, R248.reuse, R123 ;  /* 0x0000007bf8057220 */ /* 0x040fe20000400000 */
[----:B------:R-:W-:Y:S02]  /*9630*/  HADD2.F32 R188, -RZ, R211.H1_H1 ;  /* 0x300000d3ffbc7230 */ /* 0x000fe40000004100 */
[C---:B------:R-:W-:Y:S01]  /*9640*/  FMUL R122, R248.reuse, R126 ;  /* 0x0000007ef87a7220 */ /* 0x040fe20000400000 */
[----:B------:R-:W4:Y:S01]  /*9650*/  LDL.LU R211, [R1+0x38] ;  /* 0x0000380001d37983 */ /* 0x000f220000300800 */
[--C-:B------:R-:W-:Y:S02]  /*9660*/  HADD2.F32 R189, -RZ, R210.reuse.H0_H0 ;  /* 0x200000d2ffbd7230 */ /* 0x100fe40000004100 */
[C---:B------:R-:W-:Y:S01]  /*9670*/  FMUL R123, R248.reuse, R127 ;  /* 0x0000007ff87b7220 */ /* 0x040fe20000400000 */
[----:B------:R-:W-:Y:S02]  /*9680*/  HADD2.F32 R190, -RZ, R210.H1_H1 ;  /* 0x300000d2ffbe7230 */ /* 0x000fe40000004100 */
[C---:B------:R-:W-:Y:S01]  /*9690*/  FMUL R126, R248.reuse, R130 ;  /* 0x00000082f87e7220 */ /* 0x040fe20000400000 */
[--C-:B------:R-:W-:Y:S02]  /*96a0*/  HADD2.F32 R191, -RZ, R209.reuse.H0_H0 ;  /* 0x200000d1ffbf7230 */ /* 0x100fe40000004100 */
[C---:B------:R-:W-:Y:S01]  /*96b0*/  FMUL R127, R248.reuse, R131 ;  /* 0x00000083f87f7220 */ /* 0x040fe20000400000 */
[----:B------:R-:W-:Y:S02]  /*96c0*/  HADD2.F32 R192, -RZ, R209.H1_H1 ;  /* 0x300000d1ffc07230 */ /* 0x000fe40000004100 */
[C---:B------:R-:W-:Y:S01]  /*96d0*/  FMUL R130, R248.reuse, R134 ;  /* 0x00000086f8827220 */ /* 0x040fe20000400000 */
[--C-:B------:R-:W-:Y:S02]  /*96e0*/  HADD2.F32 R193, -RZ, R208.reuse.H0_H0 ;  /* 0x200000d0ffc17230 */ /* 0x100fe40000004100 */
[----:B------:R-:W-:Y:S01]  /*96f0*/  FMUL R131, R248, R135 ;  /* 0x00000087f8837220 */ /* 0x000fe20000400000 */
[----:B------:R-:W-:Y:S01]  /*9700*/  HADD2.F32 R194, -RZ, R208.H1_H1 ;  /* 0x300000d0ffc27230 */ /* 0x000fe20000004100 */
[----:B------:R-:W-:Y:S01]  /*9710*/  F2FP.F16.F32.PACK_AB R159, R162, R161 ;  /* 0x000000a1a29f723e */ /* 0x000fe200000000ff */
[----:B------:R-:W4:Y:S01]  /*9720*/  LDL.LU R208, [R1+0x3c] ;  /* 0x00003c0001d07983 */ /* 0x000f220000300800 */
[----:B------:R-:W-:Y:S02]  /*9730*/  HADD2.F32 R178, -RZ, R250.H1_H1 ;  /* 0x300000faffb27230 */ /* 0x000fe40000004100 */
[C---:B------:R-:W-:Y:S01]  /*9740*/  FMUL R134, R248.reuse, R138 ;  /* 0x0000008af8867220 */ /* 0x040fe20000400000 */
[--C-:B------:R-:W-:Y:S01]  /*9750*/  HADD2.F32 R173, -RZ, R252.reuse.H0_H0 ;  /* 0x200000fcffad7230 */ /* 0x100fe20000004100 */
        /* <DEDUP_REMOVED lines=11> */
[--C-:B------:R-:W-:Y:S02]  /*9810*/  HADD2.F32 R175, -RZ, R251.reuse.H0_H0 ;  /* 0x200000fbffaf7230 */ /* 0x100fe40000004100 */
[C---:B------:R-:W-:Y:S01]  /*9820*/  FFMA R0, R249.reuse, R171, R0 ;  /* 0x000000abf9007223 */ /* 0x040fe20000000000 */
[----:B------:R-:W-:Y:S02]  /*9830*/  HADD2.F32 R176, -RZ, R251.H1_H1 ;  /* 0x300000fbffb07230 */ /* 0x000fe40000004100 */
[C---:B------:R-:W-:Y:S01]  /*9840*/  FFMA R3, R249.reuse, R172, R3 ;  /* 0x000000acf9037223 */ /* 0x040fe20000000003 */
        /* <DEDUP_REMOVED lines=23> */
[----:B------:R-:W-:Y:S01]  /*99c0*/  FFMA R141, R249, R149, R141 ;  /* 0x00000095f98d7223 */ /* 0x000fe2000000008d */
[C---:B------:R-:W-:Y:S01]  /*99d0*/  FMUL R142, R248.reuse, R146 ;  /* 0x00000092f88e7220 */ /* 0x040fe20000400000 */
[C---:B------:R-:W-:Y:S01]  /*99e0*/  FMUL R146, R248.reuse, R150 ;  /* 0x00000096f8927220 */ /* 0x040fe20000400000 */
[--C-:B------:R-:W-:Y:S02]  /*99f0*/  HADD2.F32 R150, -RZ, R195.reuse.H0_H0 ;  /* 0x200000c3ff967230 */ /* 0x100fe40000004100 */
[C---:B------:R-:W-:Y:S01]  /*9a00*/  FMUL R143, R248.reuse, R147 ;  /* 0x00000093f88f7220 */ /* 0x040fe20000400000 */
[C---:B------:R-:W-:Y:S01]  /*9a10*/  FMUL R147, R248.reuse, R151 ;  /* 0x00000097f8937220 */ /* 0x040fe20000400000 */
[----:B------:R-:W-:Y:S01]  /*9a20*/  HADD2.F32 R151, -RZ, R195.H1_H1 ;  /* 0x300000c3ff977230 */ /* 0x000fe20000004100 */
[----:B------:R-:W-:Y:S01]  /*9a30*/  F2FP.F16.F32.PACK_AB R155, R123, R122 ;  /* 0x0000007a7b9b723e */ /* 0x000fe200000000ff */
[----:B------:R-:W-:Y:S01]  /*9a40*/  FFMA R142, R249, R150, R142 ;  /* 0x00000096f98e7223 */ /* 0x000fe2000000008e */
[--C-:B------:R-:W-:Y:S01]  /*9a50*/  HADD2.F32 R195, -RZ, R196.reuse.H0_H0 ;  /* 0x200000c4ffc37230 */ /* 0x100fe20000004100 */
[----:B------:R-:W-:Y:S01]  /*9a60*/  F2FP.F16.F32.PACK_AB R124, R125, R124 ;  /* 0x0000007c7d7c723e */ /* 0x000fe200000000ff */
[----:B------:R-:W-:Y:S01]  /*9a70*/  FFMA R143, R249, R151, R143 ;  /* 0x00000097f98f7223 */ /* 0x000fe2000000008f */
[----:B------:R-:W-:Y:S01]  /*9a80*/  HADD2.F32 R196, -RZ, R196.H1_H1 ;  /* 0x300000c4ffc47230 */ /* 0x000fe20000004100 */
[----:B------:R-:W-:Y:S01]  /*9a90*/  F2FP.F16.F32.PACK_AB R125, R127, R126 ;  /* 0x0000007e7f7d723e */ /* 0x000fe200000000ff */
[----:B------:R-:W-:Y:S01]  /*9aa0*/  FFMA R144, R249, R195, R144 ;  /* 0x000000c3f9907223 */ /* 0x000fe20000000090 */
[----:B------:R-:W-:Y:S01]  /*9ab0*/  F2FP.F16.F32.PACK_AB R126, R129, R128 ;  /* 0x00000080817e723e */ /* 0x000fe200000000ff */
[C---:B------:R-:W-:Y:S01]  /*9ac0*/  FMUL R171, R248.reuse, R244 ;  /* 0x000000f4f8ab7220 */ /* 0x040fe20000400000 */
[----:B------:R-:W-:Y:S01]  /*9ad0*/  FFMA R145, R249, R196, R145 ;  /* 0x000000c4f9917223 */ /* 0x000fe20000000091 */
[----:B------:R-:W-:Y:S01]  /*9ae0*/  F2FP.F16.F32.PACK_AB R127, R131, R130 ;  /* 0x00000082837f723e */ /* 0x000fe200000000ff */
[C---:B------:R-:W-:Y:S01]  /*9af0*/  FMUL R172, R248.reuse, R245 ;  /* 0x000000f5f8ac7220 */ /* 0x040fe20000400000 */
[----:B------:R-:W-:Y:S01]  /*9b00*/  F2FP.F16.F32.PACK_AB R132, R133, R132 ;  /* 0x000000848584723e */ /* 0x000fe200000000ff */
[C---:B------:R-:W-:Y:S01]  /*9b10*/  FMUL R173, R248.reuse, R246 ;  /* 0x000000f6f8ad7220 */ /* 0x040fe20000400000 */
[----:B------:R-:W-:Y:S01]  /*9b20*/  F2FP.F16.F32.PACK_AB R133, R135, R134 ;  /* 0x000000868785723e */ /* 0x000fe200000000ff */
[C---:B------:R-:W-:Y:S01]  /*9b30*/  FMUL R174, R248.reuse, R247 ;  /* 0x000000f7f8ae7220 */ /* 0x040fe20000400000 */
[----:B------:R-:W-:Y:S02]  /*9b40*/  F2FP.F16.F32.PACK_AB R134, R137, R136 ;  /* 0x000000888986723e */ /* 0x000fe400000000ff */
[----:B------:R-:W-:Y:S02]  /*9b50*/  F2FP.F16.F32.PACK_AB R135, R139, R138 ;  /* 0x0000008a8b87723e */ /* 0x000fe400000000ff */
[----:B------:R-:W-:Y:S02]  /*9b60*/  F2FP.F16.F32.PACK_AB R140, R141, R140 ;  /* 0x0000008c8d8c723e */ /* 0x000fe400000000ff */
[----:B------:R-:W-:Y:S02]  /*9b70*/  F2FP.F16.F32.PACK_AB R141, R143, R142 ;  /* 0x0000008e8f8d723e */ /* 0x000fe400000000ff */
[----:B------:R-:W-:Y:S01]  /*9b80*/  F2FP.F16.F32.PACK_AB R142, R145, R144 ;  /* 0x00000090918e723e */ /* 0x000fe200000000ff */
[--C-:B--2---:R-:W-:Y:S02]  /*9b90*/  HADD2.F32 R197, -RZ, R214.reuse.H0_H0 ;  /* 0x200000d6ffc57230 */ /* 0x104fe40000004100 */
[----:B------:R-:W-:Y:S02]  /*9ba0*/  HADD2.F32 R198, -RZ, R214.H1_H1 ;  /* 0x300000d6ffc67230 */ /* 0x000fe40000004100 */
[----:B------:R-:W2:Y:S01]  /*9bb0*/  LDL.LU R214, [R1+0x1c] ;  /* 0x00001c0001d67983 */ /* 0x000ea20000300800 */
[C---:B------:R-:W-:Y:S01]  /*9bc0*/  FFMA R146, R249.reuse, R197, R146 ;  /* 0x000000c5f9927223 */ /* 0x040fe20000000092 */
[--C-:B---3--:R-:W-:Y:S02]  /*9bd0*/  HADD2.F32 R199, -RZ, R215.reuse.H0_H0 ;  /* 0x200000d7ffc77230 */ /* 0x108fe40000004100 */
[C---:B------:R-:W-:Y:S01]  /*9be0*/  FFMA R147, R249.reuse, R198, R147 ;  /* 0x000000c6f9937223 */ /* 0x040fe20000000093 */
[----:B------:R-:W3:Y:S01]  /*9bf0*/  LDL.LU R250, [R1] ;  /* 0x0000000001fa7983 */ /* 0x000ee20000300800 */
[----:B------:R-:W-:Y:S02]  /*9c00*/  HADD2.F32 R200, -RZ, R215.H1_H1 ;  /* 0x300000d7ffc87230 */ /* 0x000fe40000004100 */
[----:B------:R-:W-:Y:S01]  /*9c10*/  FFMA R88, R249, R199, R88 ;  /* 0x000000c7f9587223 */ /* 0x000fe20000000058 */
[----:B------:R-:W3:Y:S01]  /*9c20*/  LDL.LU R252, [R1+0x4] ;  /* 0x0000040001fc7983 */ /* 0x000ee20000300800 */
[----:B------:R-:W-:Y:S01]  /*9c30*/  F2FP.F16.F32.PACK_AB R143, R147, R146 ;  /* 0x00000092938f723e */ /* 0x000fe200000000ff */
[----:B------:R-:W-:Y:S01]  /*9c40*/  FFMA R89, R249, R200, R89 ;  /* 0x000000c8f9597223 */ /* 0x000fe20000000059 */
[--C-:B----4-:R-:W-:Y:S01]  /*9c50*/  HADD2.F32 R201, -RZ, R213.reuse.H0_H0 ;  /* 0x200000d5ffc97230 */ /* 0x110fe20000004100 */
[----:B------:R-:W4:Y:S01]  /*9c60*/  LDL.LU R163, [R1+0xc] ;  /* 0x00000c0001a37983 */ /* 0x000f220000300800 */
[----:B------:R-:W-:Y:S02]  /*9c70*/  HADD2.F32 R202, -RZ, R213.H1_H1 ;  /* 0x300000d5ffca7230 */ /* 0x000fe40000004100 */
[----:B------:R-:W-:Y:S01]  /*9c80*/  F2FP.F16.F32.PACK_AB R88, R89, R88 ;  /* 0x000000585958723e */ /* 0x000fe200000000ff */
[----:B------:R-:W4:Y:S01]  /*9c90*/  LDL.LU R164, [R1+0x8] ;  /* 0x0000080001a47983 */ /* 0x000f220000300800 */
[--C-:B------:R-:W-:Y:S02]  /*9ca0*/  HADD2.F32 R203, -RZ, R211.reuse.H0_H0 ;  /* 0x200000d3ffcb7230 */ /* 0x100fe40000004100 */
[C---:B------:R-:W-:Y:S01]  /*9cb0*/  FFMA R90, R249.reuse, R201, R90 ;  /* 0x000000c9f95a7223 */ /* 0x040fe2000000005a */
[----:B------:R-:W-:Y:S02]  /*9cc0*/  HADD2.F32 R204, -RZ, R211.H1_H1 ;  /* 0x300000d3ffcc7230 */ /* 0x000fe40000004100 */
[C---:B------:R-:W-:Y:S01]  /*9cd0*/  FFMA R91, R249.reuse, R202, R91 ;  /* 0x000000caf95b7223 */ /* 0x040fe2000000005b */
[C---:B------:R-:W-:Y:S02]  /*9ce0*/  FFMA R92, R249.reuse, R203, R92 ;  /* 0x000000cbf95c7223 */ /* 0x040fe4000000005c */
[----:B------:R-:W-:Y:S01]  /*9cf0*/  FFMA R93, R249, R204, R93 ;  /* 0x000000ccf95d7223 */ /* 0x000fe2000000005d */
[--C-:B------:R-:W-:Y:S01]  /*9d00*/  HADD2.F32 R205, -RZ, R208.reuse.H0_H0 ;  /* 0x200000d0ffcd7230 */ /* 0x100fe20000004100 */
[----:B------:R-:W-:Y:S01]  /*9d10*/  F2FP.F16.F32.PACK_AB R89, R91, R90 ;  /* 0x0000005a5b59723e */ /* 0x000fe200000000ff */
[----:B------:R-:W-:Y:S02]  /*9d20*/  HADD2.F32 R208, -RZ, R208.H1_H1 ;  /* 0x300000d0ffd07230 */ /* 0x000fe40000004100 */
[--C-:B------:R-:W-:Y:S02]  /*9d30*/  HADD2.F32 R206, -RZ, R209.reuse.H0_H0 ;  /* 0x200000d1ffce7230 */ /* 0x100fe40000004100 */
[C---:B------:R-:W-:Y:S01]  /*9d40*/  FFMA R94, R249.reuse, R205, R94 ;  /* 0x000000cdf95e7223 */ /* 0x040fe2000000005e */
[----:B------:R-:W-:Y:S02]  /*9d50*/  HADD2.F32 R207, -RZ, R209.H1_H1 ;  /* 0x300000d1ffcf7230 */ /* 0x000fe40000004100 */
[C---:B------:R-:W-:Y:S01]  /*9d60*/  FFMA R95, R249.reuse, R208, R95 ;  /* 0x000000d0f95f7223 */ /* 0x040fe2000000005f */
[--C-:B------:R-:W-:Y:S02]  /*9d70*/  HADD2.F32 R209, -RZ, R210.reuse.H0_H0 ;  /* 0x200000d2ffd17230 */ /* 0x100fe40000004100 */
[C---:B------:R-:W-:Y:S01]  /*9d80*/  FFMA R96, R249.reuse, R206, R96 ;  /* 0x000000cef9607223 */ /* 0x040fe20000000060 */
[----:B------:R-:W-:Y:S02]  /*9d90*/  HADD2.F32 R210, -RZ, R210.H1_H1 ;  /* 0x300000d2ffd27230 */ /* 0x000fe40000004100 */
[C---:B------:R-:W-:Y:S01]  /*9da0*/  FFMA R97, R249.reuse, R207, R97 ;  /* 0x000000cff9617223 */ /* 0x040fe20000000061 */
[--C-:B------:R-:W-:Y:S02]  /*9db0*/  HADD2.F32 R211, -RZ, R212.reuse.H0_H0 ;  /* 0x200000d4ffd37230 */ /* 0x100fe40000004100 */
[C---:B------:R-:W-:Y:S01]  /*9dc0*/  FFMA R98, R249.reuse, R209, R98 ;  /* 0x000000d1f9627223 */ /* 0x040fe20000000062 */
[----:B------:R-:W-:Y:S02]  /*9dd0*/  HADD2.F32 R212, -RZ, R212.H1_H1 ;  /* 0x300000d4ffd47230 */ /* 0x000fe40000004100 */
[----:B------:R-:W-:Y:S01]  /*9de0*/  FFMA R99, R249, R210, R99 ;  /* 0x000000d2f9637223 */ /* 0x000fe20000000063 */
[----:B------:R-:W-:Y:S01]  /*9df0*/  F2FP.F16.F32.PACK_AB R90, R93, R92 ;  /* 0x0000005c5d5a723e */ /* 0x000fe200000000ff */
[----:B------:R-:W-:Y:S01]  /*9e00*/  FFMA R100, R249, R211, R100 ;  /* 0x000000d3f9647223 */ /* 0x000fe20000000064 */
[----:B------:R-:W-:Y:S01]  /*9e10*/  F2FP.F16.F32.PACK_AB R91, R95, R94 ;  /* 0x0000005e5f5b723e */ /* 0x000fe200000000ff */
[----:B------:R-:W-:Y:S01]  /*9e20*/  FFMA R101, R249, R212, R101 ;  /* 0x000000d4f9657223 */ /* 0x000fe20000000065 */
[----:B------:R-:W-:Y:S02]  /*9e30*/  F2FP.F16.F32.PACK_AB R96, R97, R96 ;  /* 0x000000606160723e */ /* 0x000fe400000000ff */
[----:B------:R-:W-:Y:S02]  /*9e40*/  F2FP.F16.F32.PACK_AB R97, R99, R98 ;  /* 0x000000626361723e */ /* 0x000fe400000000ff */
[----:B------:R-:W-:Y:S01]  /*9e50*/  F2FP.F16.F32.PACK_AB R98, R101, R100 ;  /* 0x000000646562723e */ /* 0x000fe200000000ff */
[--C-:B--2---:R-:W-:Y:S02]  /*9e60*/  HADD2.F32 R213, -RZ, R214.reuse.H0_H0 ;  /* 0x200000d6ffd57230 */ /* 0x104fe40000004100 */
[----:B------:R-:W-:Y:S02]  /*9e70*/  HADD2.F32 R214, -RZ, R214.H1_H1 ;  /* 0x300000d6ffd67230 */ /* 0x000fe40000004100 */
[--C-:B---3--:R-:W-:Y:S02]  /*9e80*/  HADD2.F32 R215, -RZ, R250.reuse.H0_H0 ;  /* 0x200000faffd77230 */ /* 0x108fe40000004100 */
[C---:B------:R-:W-:Y:S01]  /*9e90*/  FFMA R102, R249.reuse, R213, R102 ;  /* 0x000000d5f9667223 */ /* 0x040fe20000000066 */
[----:B------:R-:W-:Y:S02]  /*9ea0*/  HADD2.F32 R250, -RZ, R250.H1_H1 ;  /* 0x300000fafffa7230 */ /* 0x000fe40000004100 */
[C---:B------:R-:W-:Y:S01]  /*9eb0*/  FFMA R103, R249.reuse, R214, R103 ;  /* 0x000000d6f9677223 */ /* 0x040fe20000000067 */
[--C-:B------:R-:W-:Y:S02]  /*9ec0*/  HADD2.F32 R251, -RZ, R252.reuse.H0_H0 ;  /* 0x200000fcfffb7230 */ /* 0x100fe40000004100 */
[C---:B------:R-:W-:Y:S01]  /*9ed0*/  FFMA R104, R249.reuse, R215, R104 ;  /* 0x000000d7f9687223 */ /* 0x040fe20000000068 */
[----:B------:R-:W-:Y:S02]  /*9ee0*/  HADD2.F32 R252, -RZ, R252.H1_H1 ;  /* 0x300000fcfffc7230 */ /* 0x000fe40000004100 */
[C---:B------:R-:W-:Y:S01]  /*9ef0*/  FFMA R105, R249.reuse, R250, R105 ;  /* 0x000000faf9697223 */ /* 0x040fe20000000069 */
[--C-:B----4-:R-:W-:Y:S02]  /*9f00*/  HADD2.F32 R165, -RZ, R163.reuse.H0_H0 ;  /* 0x200000a3ffa57230 */ /* 0x110fe40000004100 */
[C---:B------:R-:W-:Y:S01]  /*9f10*/  FFMA R106, R249.reuse, R251, R106 ;  /* 0x000000fbf96a7223 */ /* 0x040fe2000000006a */
[----:B------:R-:W-:Y:S02]  /*9f20*/  HADD2.F32 R163, -RZ, R163.H1_H1 ;  /* 0x300000a3ffa37230 */ /* 0x000fe40000004100 */
[----:B------:R-:W-:Y:S01]  /*9f30*/  FFMA R107, R249, R252, R107 ;  /* 0x000000fcf96b7223 */ /* 0x000fe2000000006b */
[--C-:B------:R-:W-:Y:S01]  /*9f40*/  HADD2.F32 R166, -RZ, R164.reuse.H0_H0 ;  /* 0x200000a4ffa67230 */ /* 0x100fe20000004100 */
[----:B------:R-:W-:Y:S01]  /*9f50*/  F2FP.F16.F32.PACK_AB R99, R103, R102 ;  /* 0x000000666763723e */ /* 0x000fe200000000ff */
[----:B------:R-:W-:Y:S01]  /*9f60*/  HADD2.F32 R164, -RZ, R164.H1_H1 ;  /* 0x300000a4ffa47230 */ /* 0x000fe20000004100 */
[----:B------:R-:W-:Y:S02]  /*9f70*/  F2FP.F16.F32.PACK_AB R104, R105, R104 ;  /* 0x000000686968723e */ /* 0x000fe400000000ff */
[----:B------:R-:W-:Y:S01]  /*9f80*/  STL [R1], R166 ;  /* 0x000000a601007387 */ /* 0x000fe20000100800 */
[----:B------:R-:W-:Y:S03]  /*9f90*/  F2FP.F16.F32.PACK_AB R105, R107, R106 ;  /* 0x0000006a6b69723e */ /* 0x000fe600000000ff */
[----:B------:R1:W-:Y:S04]  /*9fa0*/  STL [R1+0x4], R164 ;  /* 0x000004a401007387 */ /* 0x0003e80000100800 */
[----:B-1----:R-:W2:Y:S04]  /*9fb0*/  LDL.LU R164, [R1+0x20] ;  /* 0x0000200001a47983 */ /* 0x002ea80000300800 */
[----:B------:R-:W-:Y:S04]  /*9fc0*/  STL [R1+0x8], R165 ;  /* 0x000008a501007387 */ /* 0x000fe80000100800 */
[----:B------:R-:W3:Y:S04]  /*9fd0*/  LDL.LU R168, [R1+0x24] ;  /* 0x0000240001a87983 */ /* 0x000ee80000300800 */
[----:B------:R1:W-:Y:S04]  /*9fe0*/  STL [R1+0xc], R163 ;  /* 0x00000ca301007387 */ /* 0x0003e80000100800 */
[----:B-1----:R-:W4:Y:S04]  /*9ff0*/  LDL.LU R163, [R1+0x28] ;  /* 0x0000280001a37983 */ /* 0x002f280000300800 */
[----:B------:R-:W4:Y:S04]  /*a000*/  LDL.LU R167, [R1+0x2c] ;  /* 0x00002c0001a77983 */ /* 0x000f280000300800 */
[----:B------:R-:W4:Y:S04]  /*a010*/  LDL.LU R166, [R1+0x40] ;  /* 0x0000400001a67983 */ /* 0x000f280000300800 */
[----:B------:R-:W4:Y:S01]  /*a020*/  LDL.LU R165, [R1+0x44] ;  /* 0x0000440001a57983 */ /* 0x000f220000300800 */
[--C-:B--2---:R-:W-:Y:S02]  /*a030*/  HADD2.F32 R169, -RZ, R164.reuse.H0_H0 ;  /* 0x200000a4ffa97230 */ /* 0x104fe40000004100 */
[----:B------:R-:W-:Y:S03]  /*a040*/  HADD2.F32 R170, -RZ, R164.H1_H1 ;  /* 0x300000a4ffaa7230 */ /* 0x000fe60000004100 */
[----:B------:R3:W-:Y:S04]  /*a050*/  STL [R1+0x10], R169 ;  /* 0x000010a901007387 */ /* 0x0007e80000100800 */
[----:B------:R-:W2:Y:S04]  /*a060*/  LDL.LU R164, [R1+0x48] ;  /* 0x0000480001a47983 */ /* 0x000ea80000300800 */
[----:B------:R4:W-:Y:S01]  /*a070*/  STL [R1+0x14], R170 ;  /* 0x000014aa01007387 */ /* 0x0009e20000100800 */
[--C-:B---3--:R-:W-:Y:S02]  /*a080*/  HADD2.F32 R169, -RZ, R168.reuse.H0_H0 ;  /* 0x200000a8ffa97230 */ /* 0x108fe40000004100 */
[----:B------:R-:W-:Y:S03]  /*a090*/  HADD2.F32 R168, -RZ, R168.H1_H1 ;  /* 0x300000a8ffa87230 */ /* 0x000fe60000004100 */
[----:B------:R1:W-:Y:S01]  /*a0a0*/  STL [R1+0x18], R169 ;  /* 0x000018a901007387 */ /* 0x0003e20000100800 */
[----:B----4-:R-:W-:Y:S03]  /*a0b0*/  HADD2.F32 R170, -RZ, R163.H0_H0 ;  /* 0x200000a3ffaa7230 */ /* 0x010fe60000004100 */
[----:B------:R3:W-:Y:S04]  /*a0c0*/  STL [R1+0x1c], R168 ;  /* 0x00001ca801007387 */ /* 0x0007e80000100800 */
[----:B------:R4:W-:Y:S01]  /*a0d0*/  STL [R1+0x20], R170 ;  /* 0x000020aa01007387 */ /* 0x0009e20000100800 */
[--C-:B------:R-:W-:Y:S02]  /*a0e0*/  HADD2.F32 R175, -RZ, R166.reuse.H0_H0 ;  /* 0x200000a6ffaf7230 */ /* 0x100fe40000004100 */
[----:B------:R-:W-:Y:S02]  /*a0f0*/  HADD2.F32 R176, -RZ, R166.H1_H1 ;  /* 0x300000a6ffb07230 */ /* 0x000fe40000004100 */
[----:B------:R-:W-:Y:S02]  /*a100*/  HADD2.F32 R166, -RZ, R165.H1_H1 ;  /* 0x300000a5ffa67230 */ /* 0x000fe40000004100 */
[----:B-1----:R-:W-:Y:S02]  /*a110*/  HADD2.F32 R169, -RZ, R163.H1_H1 ;  /* 0x300000a3ffa97230 */ /* 0x002fe40000004100 */
[----:B------:R-:W2:Y:S01]  /*a120*/  LDL.LU R163, [R1+0x4c] ;  /* 0x00004c0001a37983 */ /* 0x000ea20000300800 */
[--C-:B---3--:R-:W-:Y:S03]  /*a130*/  HADD2.F32 R168, -RZ, R167.reuse.H0_H0 ;  /* 0x200000a7ffa87230 */ /* 0x108fe60000004100 */
[----:B------:R-:W-:Y:S01]  /*a140*/  STL [R1+0x24], R169 ;  /* 0x000024a901007387 */ /* 0x000fe20000100800 */
[----:B------:R-:W-:Y:S03]  /*a150*/  HADD2.F32 R167, -RZ, R167.H1_H1 ;  /* 0x300000a7ffa77230 */ /* 0x000fe60000004100 */
[----:B------:R-:W-:Y:S04]  /*a160*/  STL [R1+0x28], R168 ;  /* 0x000028a801007387 */ /* 0x000fe80000100800 */
[----:B------:R1:W-:Y:S04]  /*a170*/  STL [R1+0x2c], R167 ;  /* 0x00002ca701007387 */ /* 0x0003e80000100800 */
[----:B----4-:R-:W3:Y:S01]  /*a180*/  LDL.LU R170, [R1+0x50] ;  /* 0x0000500001aa7983 */ /* 0x010ee20000300800 */
[----:B-1----:R-:W-:Y:S05]  /*a190*/  HADD2.F32 R167, -RZ, R165.H0_H0 ;  /* 0x200000a5ffa77230 */ /* 0x002fea0000004100 */
[----:B------:R1:W-:Y:S04]  /*a1a0*/  STL [R1+0x30], R167 ;  /* 0x000030a701007387 */ /* 0x0003e80000100800 */
[----:B------:R-:W-:Y:S04]  /*a1b0*/  STL [R1+0x34], R166 ;  /* 0x000034a601007387 */ /* 0x000fe80000100800 */
[----:B------:R-:W4:Y:S04]  /*a1c0*/  LDL.LU R169, [R1+0x54] ;  /* 0x0000540001a97983 */ /* 0x000f280000300800 */
[----:B------:R-:W4:Y:S01]  /*a1d0*/  LDL.LU R168, [R1+0x58] ;  /* 0x0000580001a87983 */ /* 0x000f220000300800 */
[--C-:B--2---:R-:W-:Y:S05]  /*a1e0*/  HADD2.F32 R165, -RZ, R164.reuse.H0_H0 ;  /* 0x200000a4ffa57230 */ /* 0x104fea0000004100 */
[----:B------:R2:W-:Y:S04]  /*a1f0*/  STL [R1+0x38], R165 ;  /* 0x000038a501007387 */ /* 0x0005e80000100800 */
[----:B-1----:R-:W4:Y:S01]  /*a200*/  LDL.LU R167, [R1+0x5c] ;  /* 0x00005c0001a77983 */ /* 0x002f220000300800 */
[----:B--2---:R-:W-:Y:S05]  /*a210*/  HADD2.F32 R165, -RZ, R164.H1_H1 ;  /* 0x300000a4ffa57230 */ /* 0x004fea0000004100 */
[----:B------:R1:W-:Y:S04]  /*a220*/  STL [R1+0x3c], R165 ;  /* 0x00003ca501007387 */ /* 0x0003e80000100800 */
[----:B------:R-:W2:Y:S01]  /*a230*/  LDL.LU R166, [R1+0x60] ;  /* 0x0000600001a67983 */ /* 0x000ea20000300800 */
[--C-:B------:R-:W-:Y:S02]  /*a240*/  HADD2.F32 R164, -RZ, R163.reuse.H0_H0 ;  /* 0x200000a3ffa47230 */ /* 0x100fe40000004100 */
[----:B------:R-:W-:Y:S03]  /*a250*/  HADD2.F32 R163, -RZ, R163.H1_H1 ;  /* 0x300000a3ffa37230 */ /* 0x000fe60000004100 */
[----:B------:R3:W-:Y:S04]  /*a260*/  STL [R1+0x40], R164 ;  /* 0x000040a401007387 */ /* 0x0007e80000100800 */
[----:B-1----:R-:W2:Y:S04]  /*a270*/  LDL.LU R165, [R1+0x64] ;  /* 0x0000640001a57983 */ /* 0x002ea80000300800 */
[----:B------:R1:W-:Y:S01]  /*a280*/  STL [R1+0x44], R163 ;  /* 0x000044a301007387 */ /* 0x0003e20000100800 */
[--C-:B---3--:R-:W-:Y:S02]  /*a290*/  HADD2.F32 R177, -RZ, R170.reuse.H0_H0 ;  /* 0x200000aaffb17230 */ /* 0x108fe40000004100 */
[----:B------:R-:W-:Y:S01]  /*a2a0*/  HADD2.F32 R178, -RZ, R170.H1_H1 ;  /* 0x300000aaffb27230 */ /* 0x000fe20000004100 */
[----:B------:R-:W3:Y:S04]  /*a2b0*/  LDL.LU R164, [R1+0x68] ;  /* 0x0000680001a47983 */ /* 0x000ee80000300800 */
[----:B-1----:R-:W3:Y:S01]  /*a2c0*/  LDL.LU R163, [R1+0x6c] ;  /* 0x00006c0001a37983 */ /* 0x002ee20000300800 */
[--C-:B----4-:R-:W-:Y:S02]  /*a2d0*/  HADD2.F32 R179, -RZ, R169.reuse.H0_H0 ;  /* 0x200000a9ffb37230 */ /* 0x110fe40000004100 */
[----:B------:R-:W-:Y:S02]  /*a2e0*/  HADD2.F32 R180, -RZ, R169.H1_H1 ;  /* 0x300000a9ffb47230 */ /* 0x000fe40000004100 */
[--C-:B------:R-:W-:Y:S02]  /*a2f0*/  HADD2.F32 R170, -RZ, R168.reuse.H0_H0 ;  /* 0x200000a8ffaa7230 */ /* 0x100fe40000004100 */
[----:B------:R-:W-:Y:S03]  /*a300*/  HADD2.F32 R169, -RZ, R168.H1_H1 ;  /* 0x300000a8ffa97230 */ /* 0x000fe60000004100 */
[----:B------:R-:W-:Y:S04]  /*a310*/  STL [R1+0x48], R170 ;  /* 0x000048aa01007387 */ /* 0x000fe80000100800 */
[----:B------:R1:W-:Y:S01]  /*a320*/  STL [R1+0x4c], R169 ;  /* 0x00004ca901007387 */ /* 0x0003e20000100800 */
[--C-:B------:R-:W-:Y:S02]  /*a330*/  HADD2.F32 R168, -RZ, R167.reuse.H0_H0 ;  /* 0x200000a7ffa87230 */ /* 0x100fe40000004100 */
[----:B------:R-:W-:Y:S03]  /*a340*/  HADD2.F32 R167, -RZ, R167.H1_H1 ;  /* 0x300000a7ffa77230 */ /* 0x000fe60000004100 */
[----:B------:R4:W-:Y:S04]  /*a350*/  STL [R1+0x50], R168 ;  /* 0x000050a801007387 */ /* 0x0009e80000100800 */
[----:B------:R-:W-:Y:S01]  /*a360*/  STL [R1+0x54], R167 ;  /* 0x000054a701007387 */ /* 0x000fe20000100800 */
[--C-:B--2---:R-:W-:Y:S02]  /*a370*/  HADD2.F32 R181, -RZ, R166.reuse.H0_H0 ;  /* 0x200000a6ffb57230 */ /* 0x104fe40000004100 */
[----:B------:R-:W-:Y:S02]  /*a380*/  HADD2.F32 R182, -RZ, R166.H1_H1 ;  /* 0x300000a6ffb67230 */ /* 0x000fe40000004100 */
[--C-:B------:R-:W-:Y:S02]  /*a390*/  HADD2.F32 R183, -RZ, R165.reuse.H0_H0 ;  /* 0x200000a5ffb77230 */ /* 0x100fe40000004100 */
[----:B------:R-:W-:Y:S02]  /*a3a0*/  HADD2.F32 R184, -RZ, R165.H1_H1 ;  /* 0x300000a5ffb87230 */ /* 0x000fe40000004100 */
[--C-:B---3--:R-:W-:Y:S02]  /*a3b0*/  HADD2.F32 R166, -RZ, R164.reuse.H0_H0 ;  /* 0x200000a4ffa67230 */ /* 0x108fe40000004100 */
[----:B------:R-:W-:Y:S03]  /*a3c0*/  HADD2.F32 R165, -RZ, R164.H1_H1 ;  /* 0x300000a4ffa57230 */ /* 0x000fe60000004100 */
[----:B------:R-:W-:Y:S01]  /*a3d0*/  STL [R1+0x58], R166 ;  /* 0x000058a601007387 */ /* 0x000fe20000100800 */
[--C-:B------:R-:W-:Y:S03]  /*a3e0*/  HADD2.F32 R164, -RZ, R163.reuse.H0_H0 ;  /* 0x200000a3ffa47230 */ /* 0x100fe60000004100 */
[----:B------:R-:W-:Y:S01]  /*a3f0*/  STL [R1+0x5c], R165 ;  /* 0x00005ca501007387 */ /* 0x000fe20000100800 */
[----:B------:R-:W-:Y:S03]  /*a400*/  HADD2.F32 R163, -RZ, R163.H1_H1 ;  /* 0x300000a3ffa37230 */ /* 0x000fe60000004100 */
[----:B-1----:R-:W2:Y:S04]  /*a410*/  LDL.LU R169, [R1+0x70] ;  /* 0x0000700001a97983 */ /* 0x002ea80000300800 */
[----:B------:R-:W-:Y:S04]  /*a420*/  STL [R1+0x60], R164 ;  /* 0x000060a401007387 */ /* 0x000fe80000100800 */
[----:B----4-:R-:W3:Y:S04]  /*a430*/  LDL.LU R168, [R1+0x74] ;  /* 0x0000740001a87983 */ /* 0x010ee80000300800 */
[----:B------:R1:W-:Y:S04]  /*a440*/  STL [R1+0x64], R163 ;  /* 0x000064a301007387 */ /* 0x0003e80000100800 */
[----:B-1----:R-:W4:Y:S04]  /*a450*/  LDL.LU R163, [R1+0x78] ;  /* 0x0000780001a37983 */ /* 0x002f280000300800 */
[----:B------:R-:W4:Y:S04]  /*a460*/  LDL.LU R167, [R1+0x7c] ;  /* 0x00007c0001a77983 */ /* 0x000f280000300800 */
[----:B------:R-:W4:Y:S04]  /*a470*/  LDL.LU R166, [R1+0x80] ;  /* 0x0000800001a67983 */ /* 0x000f280000300800 */
[----:B------:R-:W4:Y:S04]  /*a480*/  LDL.LU R165, [R1+0x84] ;  /* 0x0000840001a57983 */ /* 0x000f280000300800 */
[----:B------:R-:W4:Y:S01]  /*a490*/  LDL.LU R164, [R1+0x88] ;  /* 0x0000880001a47983 */ /* 0x000f220000300800 */
[--C-:B--2---:R-:W-:Y:S02]  /*a4a0*/  HADD2.F32 R185, -RZ, R169.reuse.H0_H0 ;  /* 0x200000a9ffb97230 */ /* 0x104fe40000004100 */
[----:B------:R-:W-:Y:S02]  /*a4b0*/  HADD2.F32 R186, -RZ, R169.H1_H1 ;  /* 0x300000a9ffba7230 */ /* 0x000fe40000004100 */
[--C-:B---3--:R-:W-:Y:S02]  /*a4c0*/  HADD2.F32 R187, -RZ, R168.reuse.H0_H0 ;  /* 0x200000a8ffbb7230 */ /* 0x108fe40000004100 */
[----:B------:R-:W-:Y:S02]  /*a4d0*/  HADD2.F32 R188, -RZ, R168.H1_H1 ;  /* 0x300000a8ffbc7230 */ /* 0x000fe40000004100 */
[--C-:B----4-:R-:W-:Y:S02]  /*a4e0*/  HADD2.F32 R168, -RZ, R163.reuse.H0_H0 ;  /* 0x200000a3ffa87230 */ /* 0x110fe40000004100 */
[----:B------:R-:W-:Y:S02]  /*a4f0*/  HADD2.F32 R169, -RZ, R163.H1_H1 ;  /* 0x300000a3ffa97230 */ /* 0x000fe40000004100 */
[----:B------:R-:W2:Y:S04]  /*a500*/  LDL.LU R163, [R1+0x8c] ;  /* 0x00008c0001a37983 */ /* 0x000ea80000300800 */
[----:B------:R1:W-:Y:S01]  /*a510*/  STL [R1+0x68], R168 ;  /* 0x000068a801007387 */ /* 0x0003e20000100800 */
[--C-:B------:R-:W-:Y:S02]  /*a520*/  HADD2.F32 R189, -RZ, R166.reuse.H0_H0 ;  /* 0x200000a6ffbd7230 */ /* 0x100fe40000004100 */
[----:B------:R-:W-:Y:S01]  /*a530*/  HADD2.F32 R190, -RZ, R166.H1_H1 ;  /* 0x300000a6ffbe7230 */ /* 0x000fe20000004100 */
[----:B------:R3:W-:Y:S01]  /*a540*/  STL [R1+0x6c], R169 ;  /* 0x00006ca901007387 */ /* 0x0007e20000100800 */
[--C-:B------:R-:W-:Y:S02]  /*a550*/  HADD2.F32 R191, -RZ, R165.reuse.H0_H0 ;  /* 0x200000a5ffbf7230 */ /* 0x100fe40000004100 */
[----:B------:R-:W-:Y:S01]  /*a560*/  HADD2.F32 R192, -RZ, R165.H1_H1 ;  /* 0x300000a5ffc07230 */ /* 0x000fe20000004100 */
[----:B------:R-:W4:Y:S01]  /*a570*/  LDL.LU R170, [R1+0x90] ;  /* 0x0000900001aa7983 */ /* 0x000f220000300800 */
[--C-:B------:R-:W-:Y:S02]  /*a580*/  HADD2.F32 R166, -RZ, R164.reuse.H0_H0 ;  /* 0x200000a4ffa67230 */ /* 0x100fe40000004100 */
[----:B------:R-:W-:Y:S02]  /*a590*/  HADD2.F32 R165, -RZ, R164.H1_H1 ;  /* 0x300000a4ffa57230 */ /* 0x000fe40000004100 */
[--C-:B-1----:R-:W-:Y:S02]  /*a5a0*/  HADD2.F32 R168, -RZ, R167.reuse.H0_H0 ;  /* 0x200000a7ffa87230 */ /* 0x102fe40000004100 */
[----:B------:R-:W-:Y:S03]  /*a5b0*/  HADD2.F32 R167, -RZ, R167.H1_H1 ;  /* 0x300000a7ffa77230 */ /* 0x000fe60000004100 */
[----:B------:R1:W-:Y:S04]  /*a5c0*/  STL [R1+0x70], R168 ;  /* 0x000070a801007387 */ /* 0x0003e80000100800 */
[----:B------:R1:W-:Y:S04]  /*a5d0*/  STL [R1+0x74], R167 ;  /* 0x000074a701007387 */ /* 0x0003e80000100800 */
[----:B---3--:R-:W3:Y:S04]  /*a5e0*/  LDL.LU R169, [R1+0x94] ;  /* 0x0000940001a97983 */ /* 0x008ee80000300800 */
[----:B------:R2:W-:Y:S04]  /*a5f0*/  STL [R1+0x78], R166 ;  /* 0x000078a601007387 */ /* 0x0005e80000100800 */
[----:B-1----:R-:W3:Y:S04]  /*a600*/  LDL.LU R168, [R1+0x98] ;  /* 0x0000980001a87983 */ /* 0x002ee80000300800 */
[----:B------:R1:W-:Y:S04]  /*a610*/  STL [R1+0x7c], R165 ;  /* 0x00007ca501007387 */ /* 0x0003e80000100800 */
[----:B------:R-:W3:Y:S01]  /*a620*/  LDL.LU R167, [R1+0x9c] ;  /* 0x00009c0001a77983 */ /* 0x000ee20000300800 */
[--C-:B--2---:R-:W-:Y:S02]  /*a630*/  HADD2.F32 R164, -RZ, R163.reuse.H0_H0 ;  /* 0x200000a3ffa47230 */ /* 0x104fe40000004100 */
[----:B------:R-:W-:Y:S03]  /*a640*/  HADD2.F32 R163, -RZ, R163.H1_H1 ;  /* 0x300000a3ffa37230 */ /* 0x000fe60000004100 */
[----:B------:R2:W-:Y:S04]  /*a650*/  STL [R1+0x80], R164 ;  /* 0x000080a401007387 */ /* 0x0005e80000100800 */
[----:B------:R-:W3:Y:S01]  /*a660*/  LDL.LU R166, [R1+0xb0] ;  /* 0x0000b00001a67983 */ /* 0x000ee20000300800 */
[--C-:B----4-:R-:W-:Y:S03]  /*a670*/  HADD2.F32 R193, -RZ, R170.reuse.H0_H0 ;  /* 0x200000aaffc17230 */ /* 0x110fe60000004100 */
[----:B-1----:R-:W4:Y:S01]  /*a680*/  LDL.LU R165, [R1+0xb4] ;  /* 0x0000b40001a57983 */ /* 0x002f220000300800 */
[----:B------:R-:W-:Y:S03]  /*a690*/  HADD2.F32 R194, -RZ, R170.H1_H1 ;  /* 0x300000aaffc27230 */ /* 0x000fe60000004100 */
[----:B------:R1:W-:Y:S04]  /*a6a0*/  STL [R1+0x84], R163 ;  /* 0x000084a301007387 */ /* 0x0003e80000100800 */
[----:B--2---:R-:W2:Y:S04]  /*a6b0*/  LDL.LU R164, [R1+0xb8] ;  /* 0x0000b80001a47983 */ /* 0x004ea80000300800 */
[----:B-1----:R-:W2:Y:S01]  /*a6c0*/  LDL.LU R163, [R1+0xbc] ;  /* 0x0000bc0001a37983 */ /* 0x002ea20000300800 */
[--C-:B---3--:R-:W-:Y:S02]  /*a6d0*/  HADD2.F32 R170, -RZ, R169.reuse.H0_H0 ;  /* 0x200000a9ffaa7230 */ /* 0x108fe40000004100 */
[----:B------:R-:W-:Y:S03]  /*a6e0*/  HADD2.F32 R149, -RZ, R169.H1_H1 ;  /* 0x300000a9ff957230 */ /* 0x000fe60000004100 */
[----:B------:R-:W-:Y:S04]  /*a6f0*/  STL [R1+0x88], R170 ;  /* 0x000088aa01007387 */ /* 0x000fe80000100800 */
[----:B------:R1:W-:Y:S01]  /*a700*/  STL [R1+0x8c], R149 ;  /* 0x00008c9501007387 */ /* 0x0003e20000100800 */
[--C-:B------:R-:W-:Y:S02]  /*a710*/  HADD2.F32 R148, -RZ, R168.reuse.H0_H0 ;  /* 0x200000a8ff947230 */ /* 0x100fe40000004100 */
[----:B------:R-:W-:Y:S03]  /*a720*/  HADD2.F32 R168, -RZ, R168.H1_H1 ;  /* 0x300000a8ffa87230 */ /* 0x000fe60000004100 */
[----:B------:R3:W-:Y:S04]  /*a730*/  STL [R1+0x90], R148 ;  /* 0x0000909401007387 */ /* 0x0007e80000100800 */
[----:B------:R-:W-:Y:S01]  /*a740*/  STL [R1+0x94], R168 ;  /* 0x000094a801007387 */ /* 0x000fe20000100800 */
[--C-:B-1----:R-:W-:Y:S05]  /*a750*/  HADD2.F32 R149, -RZ, R167.reuse.H0_H0 ;  /* 0x200000a7ff957230 */ /* 0x102fea0000004100 */
[----:B------:R1:W-:Y:S01]  /*a760*/  STL [R1+0x98], R149 ;  /* 0x0000989501007387 */ /* 0x0003e20000100800 */
[----:B---3--:R-:W-:Y:S01]  /*a770*/  HADD2.F32 R148, -RZ, R167.H1_H1 ;  /* 0x300000a7ff947230 */ /* 0x008fe20000004100 */
[----:B------:R-:W-:Y:S04]  /*a780*/  F2FP.F16.F32.PACK_AB R167, R9, R8 ;  /* 0x0000000809a7723e */ /* 0x000fe800000000ff */
[----:B------:R2:W-:Y:S01]  /*a790*/  STL [R1+0x9c], R148 ;  /* 0x00009c9401007387 */ /* 0x0005e20000100800 */
[--C-:B------:R-:W-:Y:S02]  /*a7a0*/  HADD2.F32 R195, -RZ, R166.reuse.H0_H0 ;  /* 0x200000a6ffc37230 */ /* 0x100fe40000004100 */
[----:B------:R-:W-:Y:S01]  /*a7b0*/  HADD2.F32 R196, -RZ, R166.H1_H1 ;  /* 0x300000a6ffc47230 */ /* 0x000fe20000004100 */
[----:B------:R-:W-:Y:S01]  /*a7c0*/  F2FP.F16.F32.PACK_AB R166, R7, R6 ;  /* 0x0000000607a6723e */ /* 0x000fe200000000ff */
[--C-:B----4-:R-:W-:Y:S02]  /*a7d0*/  HADD2.F32 R150, -RZ, R165.reuse.H0_H0 ;  /* 0x200000a5ff967230 */ /* 0x110fe40000004100 */
[----:B-1----:R-:W-:Y:S01]  /*a7e0*/  HADD2.F32 R149, -RZ, R165.H1_H1 ;  /* 0x300000a5ff957230 */ /* 0x002fe20000004100 */
[----:B------:R-:W-:Y:S02]  /*a7f0*/  MOV R165, R55 ;  /* 0x0000003700a57202 */ /* 0x000fe40000000f00 */
[----:B------:R1:W-:Y:S04]  /*a800*/  STL [R1+0xa0], R150 ;  /* 0x0000a09601007387 */ /* 0x0003e80000100800 */
[----:B------:R3:W-:Y:S01]  /*a810*/  STL [R1+0xa4], R149 ;  /* 0x0000a49501007387 */ /* 0x0007e20000100800 */
[--C-:B--2---:R-:W-:Y:S05]  /*a820*/  HADD2.F32 R148, -RZ, R164.reuse.H0_H0 ;  /* 0x200000a4ff947230 */ /* 0x104fea0000004100 */
[----:B------:R2:W-:Y:S01]  /*a830*/  STL [R1+0xa8], R148 ;  /* 0x0000a89401007387 */ /* 0x0005e20000100800 */
[----:B-1----:R-:W-:Y:S01]  /*a840*/  HADD2.F32 R150, -RZ, R164.H1_H1 ;  /* 0x300000a4ff967230 */ /* 0x002fe20000004100 */
[----:B------:R-:W-:Y:S01]  /*a850*/  MOV R164, R54 ;  /* 0x0000003600a47202 */ /* 0x000fe20000000f00 */
[--C-:B---3--:R-:W-:Y:S03]  /*a860*/  HADD2.F32 R149, -RZ, R163.reuse.H0_H0 ;  /* 0x200000a3ff957230 */ /* 0x108fe60000004100 */
[----:B------:R-:W-:Y:S04]  /*a870*/  STL [R1+0xac], R150 ;  /* 0x0000ac9601007387 */ /* 0x000fe80000100800 */
[----:B------:R-:W-:Y:S04]  /*a880*/  STL [R1+0xb0], R149 ;  /* 0x0000b09501007387 */ /* 0x000fe80000100800 */
[----:B------:R-:W3:Y:S04]  /*a890*/  LDL.LU R54, [R1+0x1a4] ;  /* 0x0001a40001367983 */ /* 0x000ee80000300800 */
[----:B------:R1:W-:Y:S01]  /*a8a0*/  STS.128 [R14+0x2200], R164 ;  /* 0x002200a40e007388 */ /* 0x0003e20000000c00 */
[----:B--2---:R-:W-:Y:S05]  /*a8b0*/  HADD2.F32 R148, -RZ, R163.H1_H1 ;  /* 0x300000a3ff947230 */ /* 0x004fea0000004100 */
[----:B------:R2:W-:Y:S04]  /*a8c0*/  STL [R1+0xb4], R148 ;  /* 0x0000b49401007387 */ /* 0x0005e80000100800 */
[----:B------:R-:W4:Y:S04]  /*a8d0*/  LDL.LU R55, [R1+0x1a0] ;  /* 0x0001a00001377983 */ /* 0x000f280000300800 */
[----:B------:R-:W4:Y:S04]  /*a8e0*/  LDL.LU R170, [R1+0xc0] ;  /* 0x0000c00001aa7983 */ /* 0x000f280000300800 */
[----:B------:R-:W4:Y:S04]  /*a8f0*/  LDL.LU R169, [R1+0xc4] ;  /* 0x0000c40001a97983 */ /* 0x000f280000300800 */
[----:B------:R-:W4:Y:S04]  /*a900*/  LDL.LU R168, [R1+0xc8] ;  /* 0x0000c80001a87983 */ /* 0x000f280000300800 */
[----:B------:R-:W4:Y:S04]  /*a910*/  LDL.LU R163, [R1+0xcc] ;  /* 0x0000cc0001a37983 */ /* 0x000f280000300800 */
[----:B------:R-:W4:Y:S01]  /*a920*/  LDL.LU R151, [R1+0xe0] ;  /* 0x0000e00001977983 */ /* 0x000f220000300800 */
[C---:B-1----:R-:W-:Y:S01]  /*a930*/  FMUL R167, R248.reuse, R240 ;  /* 0x000000f0f8a77220 */ /* 0x042fe20000400000 */
[C---:B------:R-:W-:Y:S01]  /*a940*/  FMUL R166, R248.reuse, R239 ;  /* 0x000000eff8a67220 */ /* 0x040fe20000400000 */
[C---:B------:R-:W-:Y:S01]  /*a950*/  FMUL R165, R248.reuse, R238 ;  /* 0x000000eef8a57220 */ /* 0x040fe20000400000 */
[----:B------:R-:W4:Y:S04]  /*a960*/  LDL.LU R150, [R1+0xe4] ;  /* 0x0000e40001967983 */ /* 0x000f280000300800 */
[----:B------:R-:W4:Y:S04]  /*a970*/  LDL.LU R149, [R1+0xe8] ;  /* 0x0000e80001957983 */ /* 0x000f280000300800 */
[----:B--2---:R-:W2:Y:S01]  /*a980*/  LDL.LU R148, [R1+0xec] ;  /* 0x0000ec0001947983 */ /* 0x004ea20000300800 */
[C---:B---3--:R-:W-:Y:S01]  /*a990*/  FMUL R54, R248.reuse, R54 ;  /* 0x00000036f8367220 */ /* 0x048fe20000400000 */
[C---:B----4-:R-:W-:Y:S01]  /*a9a0*/  FMUL R55, R248.reuse, R55 ;  /* 0x00000037f8377220 */ /* 0x050fe20000400000 */
[--C-:B------:R-:W-:Y:S02]  /*a9b0*/  HADD2.F32 R197, -RZ, R170.reuse.H0_H0 ;  /* 0x200000aaffc57230 */ /* 0x100fe40000004100 */
[----:B------:R-:W-:Y:S02]  /*a9c0*/  HADD2.F32 R198, -RZ, R170.H1_H1 ;  /* 0x300000aaffc67230 */ /* 0x000fe40000004100 */
[C---:B------:R-:W-:Y:S01]  /*a9d0*/  FMUL R170, R248.reuse, R243 ;  /* 0x000000f3f8aa7220 */ /* 0x040fe20000400000 */
[--C-:B------:R-:W-:Y:S02]  /*a9e0*/  HADD2.F32 R199, -RZ, R169.reuse.H0_H0 ;  /* 0x200000a9ffc77230 */ /* 0x100fe40000004100 */
[----:B------:R-:W-:Y:S02]  /*a9f0*/  HADD2.F32 R200, -RZ, R169.H1_H1 ;  /* 0x300000a9ffc87230 */ /* 0x000fe40000004100 */
[C---:B------:R-:W-:Y:S01]  /*aa00*/  FMUL R169, R248.reuse, R242 ;  /* 0x000000f2f8a97220 */ /* 0x040fe20000400000 */
[--C-:B------:R-:W-:Y:S02]  /*aa10*/  HADD2.F32 R6, -RZ, R168.reuse.H0_H0 ;  /* 0x200000a8ff067230 */ /* 0x100fe40000004100 */
[----:B------:R-:W-:Y:S02]  /*aa20*/  HADD2.F32 R8, -RZ, R168.H1_H1 ;  /* 0x300000a8ff087230 */ /* 0x000fe40000004100 */
[----:B------:R-:W-:Y:S01]  /*aa30*/  FMUL R168, R248, R241 ;  /* 0x000000f1f8a87220 */ /* 0x000fe20000400000 */
[--C-:B------:R-:W-:Y:S01]  /*aa40*/  HADD2.F32 R7, -RZ, R163.reuse.H0_H0 ;  /* 0x200000a3ff077230 */ /* 0x100fe20000004100 */
[----:B------:R1:W-:Y:S04]  /*aa50*/  STL [R1+0xb8], R6 ;  /* 0x0000b80601007387 */ /* 0x0003e80000100800 */
[----:B------:R3:W-:Y:S01]  /*aa60*/  STL [R1+0xbc], R8 ;  /* 0x0000bc0801007387 */ /* 0x0007e20000100800 */
[--C-:B------:R-:W-:Y:S03]  /*aa70*/  HADD2.F32 R9, -RZ, R150.reuse.H1_H1 ;  /* 0x30000096ff097230 */ /* 0x100fe60000004100 */
[----:B------:R4:W-:Y:S04]  /*aa80*/  STL [R1+0xc0], R7 ;  /* 0x0000c00701007387 */ /* 0x0009e80000100800 */
[----:B------:R-:W2:Y:S01]  /*aa90*/  LDL.LU R164, [R1+0x100] ;  /* 0x0001000001a47983 */ /* 0x000ea20000300800 */
[----:B-1----:R-:W-:Y:S02]  /*aaa0*/  HADD2.F32 R6, -RZ, R163.H1_H1 ;  /* 0x300000a3ff067230 */ /* 0x002fe40000004100 */
[----:B---3--:R-:W-:Y:S03]  /*aab0*/  HADD2.F32 R8, -RZ, R149.H0_H0 ;  /* 0x20000095ff087230 */ /* 0x008fe60000004100 */
[----:B------:R1:W-:Y:S01]  /*aac0*/  STL [R1+0xc4], R6 ;  /* 0x0000c40601007387 */ /* 0x0003e20000100800 */
[--C-:B----4-:R-:W-:Y:S03]  /*aad0*/  HADD2.F32 R7, -RZ, R151.reuse.H1_H1 ;  /* 0x30000097ff077230 */ /* 0x110fe60000004100 */
[----:B------:R-:W3:Y:S01]  /*aae0*/  LDL.LU R163, [R1+0x104] ;  /* 0x0001040001a37983 */ /* 0x000ee20000300800 */
[----:B-1----:R-:W-:Y:S05]  /*aaf0*/  HADD2.F32 R6, -RZ, R151.H0_H0 ;  /* 0x20000097ff067230 */ /* 0x002fea0000004100 */
[----:B------:R1:W-:Y:S04]  /*ab00*/  STL [R1+0xc8], R6 ;  /* 0x0000c80601007387 */ /* 0x0003e80000100800 */
[----:B------:R4:W-:Y:S01]  /*ab10*/  STL [R1+0xcc], R7 ;  /* 0x0000cc0701007387 */ /* 0x0009e20000100800 */
[----:B-1----:R-:W-:Y:S03]  /*ab20*/  HADD2.F32 R6, -RZ, R150.H0_H0 ;  /* 0x20000096ff067230 */ /* 0x002fe60000004100 */
[----:B----4-:R-:W4:Y:S04]  /*ab30*/  LDL.LU R7, [R1+0x108] ;  /* 0x0001080001077983 */ /* 0x010f280000300800 */
[----:B------:R1:W-:Y:S04]  /*ab40*/  STL [R1+0xd0], R6 ;  /* 0x0000d00601007387 */ /* 0x0003e80000100800 */
[----:B------:R2:W-:Y:S04]  /*ab50*/  STL [R1+0xd4], R9 ;  /* 0x0000d40901007387 */ /* 0x0005e80000100800 */
[----:B------:R2:W-:Y:S01]  /*ab60*/  STL [R1+0xd8], R8 ;  /* 0x0000d80801007387 */ /* 0x0005e20000100800 */
[----:B-1----:R-:W-:Y:S02]  /*ab70*/  HADD2.F32 R6, -RZ, R149.H1_H1 ;  /* 0x30000095ff067230 */ /* 0x002fe40000004100 */
[--C-:B--2---:R-:W-:Y:S03]  /*ab80*/  HADD2.F32 R9, -RZ, R148.reuse.H0_H0 ;  /* 0x20000094ff097230 */ /* 0x104fe60000004100 */
[----:B------:R1:W-:Y:S01]  /*ab90*/  STL [R1+0xdc], R6 ;  /* 0x0000dc0601007387 */ /* 0x0003e20000100800 */
[----:B------:R-:W-:Y:S03]  /*aba0*/  HADD2.F32 R8, -RZ, R148.H1_H1 ;  /* 0x30000094ff087230 */ /* 0x000fe60000004100 */
[----:B-1----:R-:W2:Y:S04]  /*abb0*/  LDL.LU R6, [R1+0x10c] ;  /* 0x00010c0001067983 */ /* 0x002ea80000300800 */
[----:B------:R1:W-:Y:S04]  /*abc0*/  STL [R1+0xe0], R9 ;  /* 0x0000e00901007387 */ /* 0x0003e80000100800 */
[----:B------:R-:W2:Y:S04]  /*abd0*/  LDL.LU R151, [R1+0x120] ;  /* 0x0001200001977983 */ /* 0x000ea80000300800 */
[----:B------:R1:W-:Y:S04]  /*abe0*/  STL [R1+0xe4], R8 ;  /* 0x0000e40801007387 */ /* 0x0003e80000100800 */
[----:B------:R-:W2:Y:S04]  /*abf0*/  LDL.LU R150, [R1+0x124] ;  /* 0x0001240001967983 */ /* 0x000ea80000300800 */
[----:B------:R-:W2:Y:S04]  /*ac00*/  LDL.LU R149, [R1+0x128] ;  /* 0x0001280001957983 */ /* 0x000ea80000300800 */
[----:B------:R-:W2:Y:S01]  /*ac10*/  LDL.LU R148, [R1+0x12c] ;  /* 0x00012c0001947983 */ /* 0x000ea20000300800 */
[----:B-1----:R-:W-:Y:S03]  /*ac20*/  F2FP.F16.F32.PACK_AB R9, R13, R12 ;  /* 0x0000000c0d09723e */ /* 0x002fe600000000ff */
[----:B------:R-:W2:Y:S01]  /*ac30*/  LDL.LU R13, [R1+0x140] ;  /* 0x00014000010d7983 */ /* 0x000ea20000300800 */
[----:B------:R-:W-:Y:S02]  /*ac40*/  F2FP.F16.F32.PACK_AB R8, R11, R10 ;  /* 0x0000000a0b08723e */ /* 0x000fe400000000ff */
[----:B------:R-:W-:Y:S02]  /*ac50*/  F2FP.F16.F32.PACK_AB R10, R16, R15 ;  /* 0x0000000f100a723e */ /* 0x000fe400000000ff */
[----:B------:R-:W-:Y:S01]  /*ac60*/  F2FP.F16.F32.PACK_AB R11, R18, R17 ;  /* 0x00000011120b723e */ /* 0x000fe200000000ff */
[C---:B------:R-:W-:Y:S01]  /*ac70*/  FMUL R17, R248.reuse, R226 ;  /* 0x000000e2f8117220 */ /* 0x040fe20000400000 */
[C---:B------:R-:W-:Y:S01]  /*ac80*/  FMUL R18, R248.reuse, R227 ;  /* 0x000000e3f8127220 */ /* 0x040fe20000400000 */
[--C-:B------:R-:W-:Y:S02]  /*ac90*/  HADD2.F32 R12, -RZ, R164.reuse.H0_H0 ;  /* 0x200000a4ff0c7230 */ /* 0x100fe40000004100 */
[----:B------:R-:W-:Y:S02]  /*aca0*/  HADD2.F32 R15, -RZ, R164.H1_H1 ;  /* 0x300000a4ff0f7230 */ /* 0x000fe40000004100 */
[----:B------:R-:W-:Y:S01]  /*acb0*/  FMUL R164, R248, R237 ;  /* 0x000000edf8a47220 */ /* 0x000fe20000400000 */
[----:B------:R1:W-:Y:S04]  /*acc0*/  STL [R1+0xe8], R12 ;  /* 0x0000e80c01007387 */ /* 0x0003e80000100800 */
[----:B------:R-:W-:Y:S01]  /*acd0*/  STL [R1+0xec], R15 ;  /* 0x0000ec0f01007387 */ /* 0x000fe20000100800 */
[--C-:B---3--:R-:W-:Y:S02]  /*ace0*/  HADD2.F32 R16, -RZ, R163.reuse.H1_H1 ;  /* 0x300000a3ff107230 */ /* 0x108fe40000004100 */
[----:B-1----:R-:W-:Y:S02]  /*acf0*/  HADD2.F32 R12, -RZ, R163.H0_H0 ;  /* 0x200000a3ff0c7230 */ /* 0x002fe40000004100 */
[----:B------:R-:W1:Y:S03]  /*ad00*/  S2R R163, SR_TID.X ;  /* 0x0000000000a37919 */ /* 0x000e660000002100 */
[----:B------:R-:W-:Y:S04]  /*ad10*/  STL [R1+0xf0], R12 ;  /* 0x0000f00c01007387 */ /* 0x000fe80000100800 */
[----:B------:R3:W-:Y:S01]  /*ad20*/  STL [R1+0xf4], R16 ;  /* 0x0000f41001007387 */ /* 0x0007e20000100800 */
[----:B-1----:R-:W-:Y:S02]  /*ad30*/  SHF.L.U32 R163, R163, 0x4, RZ ;  /* 0x00000004a3a37819 */ /* 0x002fe400000006ff */
[----:B---3--:R-:W-:Y:S01]  /*ad40*/  F2FP.F16.F32.PACK_AB R16, R20, R19 ;  /* 0x000000131410723e */ /* 0x008fe200000000ff */
[C---:B------:R-:W-:Y:S01]  /*ad50*/  FMUL R20, R248.reuse, R229 ;  /* 0x000000e5f8147220 */ /* 0x040fe20000400000 */
[----:B------:R-:W-:Y:S01]  /*ad60*/  LOP3.LUT R163, R163, 0x20, RZ, 0xc0, !PT ;  /* 0x00000020a3a37812 */ /* 0x000fe200078ec0ff */
[----:B------:R-:W-:Y:S03]  /*ad70*/  FMUL R19, R248, R228 ;  /* 0x000000e4f8137220 */ /* 0x000fe60000400000 */
[--C-:B------:R-:W-:Y:S05]  /*ad80*/  IADD3 R163, PT, PT, -R163, 0x200, R14.reuse ;  /* 0x00000200a3a37810 */ /* 0x100fea0007ffe10e */
[----:B------:R-:W-:Y:S01]  /*ad90*/  STS.128 [R163+0x2010], R8 ;  /* 0x00201008a3007388 */ /* 0x000fe20000000c00 */
[--C-:B----4-:R-:W-:Y:S02]  /*ada0*/  HADD2.F32 R15, -RZ, R7.reuse.H0_H0 ;  /* 0x20000007ff0f7230 */ /* 0x110fe40000004100 */
[----:B------:R-:W-:Y:S03]  /*adb0*/  HADD2.F32 R12, -RZ, R7.H1_H1 ;  /* 0x30000007ff0c7230 */ /* 0x000fe60000004100 */
[----:B------:R1:W-:Y:S04]  /*adc0*/  STL [R1+0xf8], R15 ;  /* 0x0000f80f01007387 */ /* 0x0003e80000100800 */
[----:B------:R3:W-:Y:S01]  /*add0*/  STL [R1+0xfc], R12 ;  /* 0x0000fc0c01007387 */ /* 0x0007e20000100800 */
[----:B-1----:R-:W-:Y:S01]  /*ade0*/  F2FP.F16.F32.PACK_AB R15, R22, R21 ;  /* 0x00000015160f723e */ /* 0x002fe200000000ff */
[C---:B------:R-:W-:Y:S01]  /*adf0*/  FMUL R11, R248.reuse, R221 ;  /* 0x000000ddf80b7220 */ /* 0x040fe20000400000 */
[C---:B------:R-:W-:Y:S01]  /*ae00*/  FMUL R22, R248.reuse, R231 ;  /* 0x000000e7f8167220 */ /* 0x040fe20000400000 */
[C---:B------:R-:W-:Y:S01]  /*ae10*/  FMUL R21, R248.reuse, R230 ;  /* 0x000000e6f8157220 */ /* 0x040fe20000400000 */
[----:B------:R-:W-:Y:S01]  /*ae20*/  MOV R221, R15 ;  /* 0x0000000f00dd7202 */ /* 0x000fe20000000f00 */
[C---:B------:R-:W-:Y:S01]  /*ae30*/  FMUL R15, R248.reuse, R224 ;  /* 0x000000e0f80f7220 */ /* 0x040fe20000400000 */
[C---:B------:R-:W-:Y:S01]  /*ae40*/  FMUL R163, R248.reuse, R236 ;  /* 0x000000ecf8a37220 */ /* 0x040fe20000400000 */
[--C-:B--2---:R-:W-:Y:S02]  /*ae50*/  HADD2.F32 R7, -RZ, R6.reuse.H0_H0 ;  /* 0x20000006ff077230 */ /* 0x104fe40000004100 */
[----:B------:R-:W-:Y:S03]  /*ae60*/  HADD2.F32 R6, -RZ, R6.H1_H1 ;  /* 0x30000006ff067230 */ /* 0x000fe60000004100 */
[----:B------:R1:W-:Y:S01]  /*ae70*/  STL [R1+0x100], R7 ;  /* 0x0001000701007387 */ /* 0x0003e20000100800 */
[--C-:B------:R-:W-:Y:S03]  /*ae80*/  HADD2.F32 R9, -RZ, R151.reuse.H0_H0 ;  /* 0x20000097ff097230 */ /* 0x100fe60000004100 */
[----:B------:R2:W-:Y:S01]  /*ae90*/  STL [R1+0x104], R6 ;  /* 0x0001040601007387 */ /* 0x0005e20000100800 */
[----:B------:R-:W-:Y:S02]  /*aea0*/  HADD2.F32 R8, -RZ, R151.H1_H1 ;  /* 0x30000097ff087230 */ /* 0x000fe40000004100 */
[C---:B------:R-:W-:Y:S01]  /*aeb0*/  FMUL R151, R248.reuse, R235 ;  /* 0x000000ebf8977220 */ /* 0x040fe20000400000 */
[----:B---3--:R-:W3:Y:S01]  /*aec0*/  LDL.LU R12, [R1+0x144] ;  /* 0x00014400010c7983 */ /* 0x008ee20000300800 */
[--C-:B------:R-:W-:Y:S03]  /*aed0*/  HADD2.F32 R10, -RZ, R150.reuse.H0_H0 ;  /* 0x20000096ff0a7230 */ /* 0x100fe60000004100 */
[----:B-1----:R-:W4:Y:S04]  /*aee0*/  LDL.LU R7, [R1+0x148] ;  /* 0x0001480001077983 */ /* 0x002f280000300800 */
[----:B--2---:R-:W2:Y:S04]  /*aef0*/  LDL.LU R6, [R1+0x14c] ;  /* 0x00014c0001067983 */ /* 0x004ea80000300800 */
[----:B------:R1:W-:Y:S04]  /*af00*/  STL [R1+0x108], R9 ;  /* 0x0001080901007387 */ /* 0x0003e80000100800 */
[----:B------:R1:W-:Y:S04]  /*af10*/  STL [R1+0x10c], R8 ;  /* 0x00010c0801007387 */ /* 0x0003e80000100800 */
[----:B------:R1:W-:Y:S02]  /*af20*/  STL [R1+0x110], R10 ;  /* 0x0001100a01007387 */ /* 0x0003e40000100800 */
[----:B-1----:R-:W-:Y:S02]  /*af30*/  HADD2.F32 R9, -RZ, R150.H1_H1 ;  /* 0x30000096ff097230 */ /* 0x002fe40000004100 */
[C---:B------:R-:W-:Y:S01]  /*af40*/  FMUL R150, R248.reuse, R234 ;  /* 0x000000eaf8967220 */ /* 0x040fe20000400000 */
[--C-:B------:R-:W-:Y:S02]  /*af50*/  HADD2.F32 R8, -RZ, R149.reuse.H0_H0 ;  /* 0x20000095ff087230 */ /* 0x100fe40000004100 */
[----:B------:R1:W-:Y:S01]  /*af60*/  STL [R1+0x114], R9 ;  /* 0x0001140901007387 */ /* 0x0003e20000100800 */
[----:B------:R-:W-:Y:S03]  /*af70*/  HADD2.F32 R10, -RZ, R149.H1_H1 ;  /* 0x30000095ff0a7230 */ /* 0x000fe60000004100 */
[----:B------:R1:W-:Y:S01]  /*af80*/  STL [R1+0x118], R8 ;  /* 0x0001180801007387 */ /* 0x0003e20000100800 */
[C---:B------:R-:W-:Y:S03]  /*af90*/  FMUL R149, R248.reuse, R233 ;  /* 0x000000e9f8957220 */ /* 0x040fe60000400000 */
[----:B------:R1:W-:Y:S02]  /*afa0*/  STL [R1+0x11c], R10 ;  /* 0x00011c0a01007387 */ /* 0x0003e40000100800 */
[--C-:B-1----:R-:W-:Y:S02]  /*afb0*/  HADD2.F32 R9, -RZ, R148.reuse.H0_H0 ;  /* 0x20000094ff097230 */ /* 0x102fe40000004100 */
[----:B------:R-:W-:Y:S03]  /*afc0*/  HADD2.F32 R8, -RZ, R148.H1_H1 ;  /* 0x30000094ff087230 */ /* 0x000fe60000004100 */
[----:B------:R-:W-:Y:S01]  /*afd0*/  STL [R1+0x120], R9 ;  /* 0x0001200901007387 */ /* 0x000fe20000100800 */
[C---:B------:R-:W-:Y:S01]  /*afe0*/  FMUL R148, R248.reuse, R232 ;  /* 0x000000e8f8947220 */ /* 0x040fe20000400000 */
[--C-:B------:R-:W-:Y:S02]  /*aff0*/  HADD2.F32 R10, -RZ, R13.reuse.H0_H0 ;  /* 0x2000000dff0a7230 */ /* 0x100fe40000004100 */
[----:B------:R1:W-:Y:S04]  /*b000*/  STL [R1+0x124], R8 ;  /* 0x0001240801007387 */ /* 0x0003e80000100800 */
[----:B------:R3:W-:Y:S01]  /*b010*/  STL [R1+0x128], R10 ;  /* 0x0001280a01007387 */ /* 0x0007e20000100800 */
[----:B-1----:R-:W-:Y:S02]  /*b020*/  HADD2.F32 R8, -RZ, R13.H1_H1 ;  /* 0x3000000dff087230 */ /* 0x002fe40000004100 */
[----:B------:R-:W-:Y:S01]  /*b030*/  FMUL R13, R248, R223 ;  /* 0x000000dff80d7220 */ /* 0x000fe20000400000 */
[----:B------:R-:W-:Y:S02]  /*b040*/  F2FP.F16.F32.PACK_AB R223, R154, R153 ;  /* 0x000000999adf723e */ /* 0x000fe400000000ff */
[----:B------:R-:W-:Y:S01]  /*b050*/  F2FP.F16.F32.PACK_AB R153, R5, R4 ;  /* 0x000000040599723e */ /* 0x000fe200000000ff */
[----:B------:R4:W-:Y:S01]  /*b060*/  STL [R1+0x12c], R8 ;  /* 0x00012c0801007387 */ /* 0x0009e20000100800 */
[----:B------:R-:W-:Y:S01]  /*b070*/  F2FP.F16.F32.PACK_AB R154, R121, R120 ;  /* 0x00000078799a723e */ /* 0x000fe200000000ff */
[--C-:B---3--:R-:W-:Y:S02]  /*b080*/  HADD2.F32 R9, -RZ, R12.reuse.H0_H0 ;  /* 0x2000000cff097230 */ /* 0x108fe40000004100 */
[----:B------:R-:W-:Y:S02]  /*b090*/  HADD2.F32 R10, -RZ, R12.H1_H1 ;  /* 0x3000000cff0a7230 */ /* 0x000fe40000004100 */
[----:B------:R-:W-:Y:S01]  /*b0a0*/  FMUL R12, R248, R222 ;  /* 0x000000def80c7220 */ /* 0x000fe20000400000 */
[----:B------:R-:W-:Y:S01]  /*b0b0*/  F2FP.F16.F32.PACK_AB R222, R152, R23 ;  /* 0x0000001798de723e */ /* 0x000fe200000000ff */
[----:B------:R1:W-:Y:S01]  /*b0c0*/  STL [R1+0x130], R9 ;  /* 0x0001300901007387 */ /* 0x0003e20000100800 */
[----:B------:R-:W-:Y:S03]  /*b0d0*/  F2FP.F16.F32.PACK_AB R152, R3, R0 ;  /* 0x000000000398723e */ /* 0x000fe600000000ff */
[----:B------:R3:W-:Y:S01]  /*b0e0*/  STL [R1+0x134], R10 ;  /* 0x0001340a01007387 */ /* 0x0007e20000100800 */
[--C-:B----4-:R-:W-:Y:S05]  /*b0f0*/  HADD2.F32 R8, -RZ, R7.reuse.H0_H0 ;  /* 0x20000007ff087230 */ /* 0x110fea0000004100 */
[----:B------:R4:W-:Y:S01]  /*b100*/  STL [R1+0x138], R8 ;  /* 0x0001380801007387 */ /* 0x0009e20000100800 */
[----:B-1----:R-:W-:Y:S02]  /*b110*/  HADD2.F32 R9, -RZ, R7.H1_H1 ;  /* 0x30000007ff097230 */ /* 0x002fe40000004100 */
[--C-:B--2---:R-:W-:Y:S02]  /*b120*/  HADD2.F32 R7, -RZ, R6.reuse.H0_H0 ;  /* 0x20000006ff077230 */ /* 0x104fe40000004100 */
[C---:B---3--:R-:W-:Y:S01]  /*b130*/  FMUL R10, R248.reuse, R220 ;  /* 0x000000dcf80a7220 */ /* 0x048fe20000400000 */
[----:B------:R1:W-:Y:S01]  /*b140*/  STL [R1+0x13c], R9 ;  /* 0x00013c0901007387 */ /* 0x0003e20000100800 */
[----:B------:R-:W-:Y:S01]  /*b150*/  MOV R220, R16 ;  /* 0x0000001000dc7202 */ /* 0x000fe20000000f00 */
[C---:B------:R-:W-:Y:S02]  /*b160*/  FMUL R16, R248.reuse, R225 ;  /* 0x000000e1f8107220 */ /* 0x040fe40000400000 */
[----:B------:R2:W-:Y:S01]  /*b170*/  STL [R1+0x140], R7 ;  /* 0x0001400701007387 */ /* 0x0005e20000100800 */
[----:B----4-:R-:W-:Y:S02]  /*b180*/  HADD2.F32 R8, -RZ, R6.H1_H1 ;  /* 0x30000006ff087230 */ /* 0x010fe40000004100 */
[C---:B------:R-:W-:Y:S02]  /*b190*/  FMUL R6, R248.reuse, R216 ;  /* 0x000000d8f8067220 */ /* 0x040fe40000400000 */
[----:B------:R-:W3:Y:S01]  /*b1a0*/  S2R R216, SR_TID.X ;  /* 0x0000000000d87919 */ /* 0x000ee20000002100 */
[----:B------:R4:W-:Y:S01]  /*b1b0*/  STL [R1+0x144], R8 ;  /* 0x0001440801007387 */ /* 0x0009e20000100800 */
[C---:B-1----:R-:W-:Y:S01]  /*b1c0*/  FMUL R9, R248.reuse, R219 ;  /* 0x000000dbf8097220 */ /* 0x042fe20000400000 */
[C---:B--2---:R-:W-:Y:S02]  /*b1d0*/  FMUL R7, R248.reuse, R217 ;  /* 0x000000d9f8077220 */ /* 0x044fe40000400000 */
[----:B------:R-:W1:Y:S01]  /*b1e0*/  S2R R217, SR_TID.X ;  /* 0x0000000000d97919 */ /* 0x000e620000002100 */
[----:B----4-:R-:W-:Y:S01]  /*b1f0*/  FMUL R8, R248, R218 ;  /* 0x000000daf8087220 */ /* 0x010fe20000400000 */
[----:B---3--:R-:W-:Y:S04]  /*b200*/  SHF.L.U32 R216, R216, 0x4, RZ ;  /* 0x00000004d8d87819 */ /* 0x008fe800000006ff */
[----:B------:R-:W-:Y:S04]  /*b210*/  LOP3.LUT R216, R216, 0x40, RZ, 0xc0, !PT ;  /* 0x00000040d8d87812 */ /* 0x000fe800078ec0ff */
[--C-:B------:R-:W-:Y:S05]  /*b220*/  IADD3 R216, PT, PT, -R216, 0x200, R14.reuse ;  /* 0x00000200d8d87810 */ /* 0x100fea0007ffe10e */
[----:B------:R2:W-:Y:S01]  /*b230*/  STS.128 [R216+0x2020], R220 ;  /* 0x002020dcd8007388 */ /* 0x0005e20000000c00 */
[----:B-1----:R-:W-:Y:S03]  /*b240*/  SHF.L.U32 R217, R217, 0x4, RZ ;  /* 0x00000004d9d97819 */ /* 0x002fe600000006ff */
[----:B------:R-:W-:Y:S01]  /*b250*/  STS.128 [R2+0x2030], R156 ;  /* 0x0020309c02007388 */ /* 0x000fe20000000c00 */
[----:B------:R-:W-:Y:S03]  /*b260*/  LOP3.LUT R217, R217, 0x20, RZ, 0xc0, !PT ;  /* 0x00000020d9d97812 */ /* 0x000fe600078ec0ff */
[----:B------:R-:W-:Y:S01]  /*b270*/  STS.128 [R14+0x4200], R152 ;  /* 0x004200980e007388 */ /* 0x000fe20000000c00 */
[----:B------:R-:W-:Y:S05]  /*b280*/  IADD3 R217, PT, PT, -R217, 0x200, R14 ;  /* 0x00000200d9d97810 */ /* 0x000fea0007ffe10e */
[----:B------:R-:W-:Y:S04]  /*b290*/  STS.128 [R217+0x4010], R124 ;  /* 0x0040107cd9007388 */ /* 0x000fe80000000c00 */
[----:B------:R-:W-:Y:S04]  /*b2a0*/  STS.128 [R216+0x4020], R132 ;  /* 0x00402084d8007388 */ /* 0x000fe80000000c00 */
[----:B------:R-:W-:Y:S04]  /*b2b0*/  STS.128 [R2+0x4030], R140 ;  /* 0x0040308c02007388 */ /* 0x000fe80000000c00 */
[----:B------:R-:W-:Y:S04]  /*b2c0*/  STS.128 [R14+0x6200], R88 ;  /* 0x006200580e007388 */ /* 0x000fe80000000c00 */
[----:B--2---:R-:W2:Y:S04]  /*b2d0*/  LDL.LU R223, [R1] ;  /* 0x0000000001df7983 */ /* 0x004ea80000300800 */
[----:B------:R-:W3:Y:S04]  /*b2e0*/  LDL.LU R222, [R1+0x4] ;  /* 0x0000040001de7983 */ /* 0x000ee80000300800 */
[----:B------:R-:W4:Y:S04]  /*b2f0*/  LDL.LU R221, [R1+0x8] ;  /* 0x0000080001dd7983 */ /* 0x000f280000300800 */
        /* <DEDUP_REMOVED lines=11> */
[----:B------:R-:W-:Y:S01]  /*b3b0*/  STS.128 [R217+0x6010], R96 ;  /* 0x00601060d9007388 */ /* 0x000fe20000000c00 */
[C---:B--2---:R-:W-:Y:S03]  /*b3c0*/  FFMA R108, R249.reuse, R223, R108 ;  /* 0x000000dff96c7223 */ /* 0x044fe6000000006c */
[----:B------:R-:W2:Y:S01]  /*b3d0*/  LDL.LU R223, [R1+0x38] ;  /* 0x0000380001df7983 */ /* 0x000ea20000300800 */
[C---:B---3--:R-:W-:Y:S03]  /*b3e0*/  FFMA R109, R249.reuse, R222, R109 ;  /* 0x000000def96d7223 */ /* 0x048fe6000000006d */
[----:B------:R-:W3:Y:S01]  /*b3f0*/  LDL.LU R222, [R1+0x3c] ;  /* 0x00003c0001de7983 */ /* 0x000ee20000300800 */
[----:B----4-:R-:W-:Y:S01]  /*b400*/  FFMA R110, R249, R221, R110 ;  /* 0x000000ddf96e7223 */ /* 0x010fe2000000006e */
[----:B------:R-:W-:Y:S02]  /*b410*/  F2FP.F16.F32.PACK_AB R106, R109, R108 ;  /* 0x0000006c6d6a723e */ /* 0x000fe400000000ff */
[----:B------:R-:W4:Y:S01]  /*b420*/  LDL.LU R221, [R1+0x40] ;  /* 0x0000400001dd7983 */ /* 0x000f220000300800 */
[C---:B------:R-:W-:Y:S03]  /*b430*/  FFMA R111, R249.reuse, R224, R111 ;  /* 0x000000e0f96f7223 */ /* 0x040fe6000000006f */
[----:B------:R-:W4:Y:S01]  /*b440*/  LDL.LU R224, [R1+0x44] ;  /* 0x0000440001e07983 */ /* 0x000f220000300800 */
[----:B------:R-:W-:Y:S01]  /*b450*/  FFMA R112, R249, R231, R112 ;  /* 0x000000e7f9707223 */ /* 0x000fe20000000070 */
[----:B------:R-:W-:Y:S01]  /*b460*/  F2FP.F16.F32.PACK_AB R107, R111, R110 ;  /* 0x0000006e6f6b723e */ /* 0x000fe200000000ff */
[C---:B------:R-:W-:Y:S04]  /*b470*/  FFMA R113, R249.reuse, R230, R113 ;  /* 0x000000e6f9717223 */ /* 0x040fe80000000071 */
[----:B------:R-:W-:Y:S01]  /*b480*/  STS.128 [R216+0x6020], R104 ;  /* 0x00602068d8007388 */ /* 0x000fe20000000c00 */
[----:B------:R-:W-:Y:S01]  /*b490*/  FFMA R114, R249, R229, R114 ;  /* 0x000000e5f9727223 */ /* 0x000fe20000000072 */
[----:B------:R-:W-:Y:S01]  /*b4a0*/  F2FP.F16.F32.PACK_AB R112, R113, R112 ;  /* 0x000000707170723e */ /* 0x000fe200000000ff */
[C---:B------:R-:W-:Y:S01]  /*b4b0*/  FFMA R115, R249.reuse, R228, R115 ;  /* 0x000000e4f9737223 */ /* 0x040fe20000000073 */
[----:B------:R-:W-:Y:S04]  /*b4c0*/  FFMA R116, R249, R220, R116 ;  /* 0x000000dcf9747223 */ /* 0x000fe80000000074 */
[----:B------:R-:W-:Y:S01]  /*b4d0*/  F2FP.F16.F32.PACK_AB R113, R115, R114 ;  /* 0x000000727371723e */ /* 0x000fe200000000ff */
[----:B------:R-:W4:Y:S01]  /*b4e0*/  LDL.LU R220, [R1+0x48] ;  /* 0x0000480001dc7983 */ /* 0x000f220000300800 */
[C---:B------:R-:W-:Y:S03]  /*b4f0*/  FFMA R117, R249.reuse, R219, R117 ;  /* 0x000000dbf9757223 */ /* 0x040fe60000000075 */
[----:B------:R-:W4:Y:S01]  /*b500*/  LDL.LU R219, [R1+0x4c] ;  /* 0x00004c0001db7983 */ /* 0x000f220000300800 */
[----:B------:R-:W-:Y:S01]  /*b510*/  FFMA R118, R249, R218, R118 ;  /* 0x000000daf9767223 */ /* 0x000fe20000000076 */
[----:B------:R-:W-:Y:S02]  /*b520*/  F2FP.F16.F32.PACK_AB R114, R117, R116 ;  /* 0x000000747572723e */ /* 0x000fe400000000ff */
[----:B------:R-:W4:Y:S01]  /*b530*/  LDL.LU R218, [R1+0x50] ;  /* 0x0000500001da7983 */ /* 0x000f220000300800 */
[C---:B------:R-:W-:Y:S01]  /*b540*/  FFMA R119, R249.reuse, R226, R119 ;  /* 0x000000e2f9777223 */ /* 0x040fe20000000077 */
[C---:B------:R-:W-:Y:S02]  /*b550*/  FFMA R56, R249.reuse, R175, R56 ;  /* 0x000000aff9387223 */ /* 0x040fe40000000038 */
[----:B------:R-:W4:Y:S01]  /*b560*/  LDL.LU R226, [R1+0x54] ;  /* 0x0000540001e27983 */ /* 0x000f220000300800 */
[C---:B------:R-:W-:Y:S01]  /*b570*/  FFMA R57, R249.reuse, R176, R57 ;  /* 0x000000b0f9397223 */ /* 0x040fe20000000039 */
[----:B------:R-:W-:Y:S01]  /*b580*/  FFMA R58, R249, R227, R58 ;  /* 0x000000e3f93a7223 */ /* 0x000fe2000000003a */
[----:B------:R-:W-:Y:S01]  /*b590*/  F2FP.F16.F32.PACK_AB R115, R119, R118 ;  /* 0x000000767773723e */ /* 0x000fe200000000ff */
[----:B------:R-:W-:Y:S02]  /*b5a0*/  FFMA R59, R249, R225, R59 ;  /* 0x000000e1f93b7223 */ /* 0x000fe4000000003b */
[----:B------:R-:W-:Y:S01]  /*b5b0*/  F2FP.F16.F32.PACK_AB R56, R57, R56 ;  /* 0x000000383938723e */ /* 0x000fe200000000ff */
[----:B------:R-:W4:Y:S02]  /*b5c0*/  LDL.LU R225, [R1+0x58] ;  /* 0x0000580001e17983 */ /* 0x000f240000300800 */
[----:B------:R-:W-:Y:S02]  /*b5d0*/  F2FP.F16.F32.PACK_AB R57, R59, R58 ;  /* 0x0000003a3b39723e */ /* 0x000fe400000000ff */
        /* <DEDUP_REMOVED lines=8> */
[C---:B------:R-:W-:Y:S01]  /*b660*/  FFMA R63, R249.reuse, R224, R63 ;  /* 0x000000e0f93f7223 */ /* 0x040fe2000000003f */
[C---:B------:R-:W-:Y:S02]  /*b670*/  FFMA R64, R249.reuse, R177, R64 ;  /* 0x000000b1f9407223 */ /* 0x040fe40000000040 */
[----:B------:R-:W4:Y:S01]  /*b680*/  LDL.LU R224, [R1+0x68] ;  /* 0x0000680001e07983 */ /* 0x000f220000300800 */
[C---:B------:R-:W-:Y:S01]  /*b690*/  FFMA R65, R249.reuse, R178, R65 ;  /* 0x000000b2f9417223 */ /* 0x040fe20000000041 */
[C---:B------:R-:W-:Y:S01]  /*b6a0*/  FFMA R66, R249.reuse, R179, R66 ;  /* 0x000000b3f9427223 */ /* 0x040fe20000000042 */
[----:B------:R-:W-:Y:S01]  /*b6b0*/  FFMA R67, R249, R180, R67 ;  /* 0x000000b4f9437223 */ /* 0x000fe20000000043 */
[----:B------:R-:W-:Y:S02]  /*b6c0*/  F2FP.F16.F32.PACK_AB R59, R63, R62 ;  /* 0x0000003e3f3b723e */ /* 0x000fe400000000ff */
[----:B------:R-:W-:Y:S02]  /*b6d0*/  F2FP.F16.F32.PACK_AB R64, R65, R64 ;  /* 0x000000404140723e */ /* 0x000fe400000000ff */
[----:B------:R-:W-:Y:S01]  /*b6e0*/  F2FP.F16.F32.PACK_AB R65, R67, R66 ;  /* 0x000000424341723e */ /* 0x000fe200000000ff */
[----:B------:R-:W-:Y:S01]  /*b6f0*/  STS.128 [R14+0x8200], R56 ;  /* 0x008200380e007388 */ /* 0x000fe20000000c00 */
[C---:B------:R-:W-:Y:S03]  /*b700*/  FFMA R68, R249.reuse, R220, R68 ;  /* 0x000000dcf9447223 */ /* 0x040fe60000000044 */
        /* <DEDUP_REMOVED lines=12> */
[----:B------:R-:W-:Y:S01]  /*b7d0*/  F2FP.F16.F32.PACK_AB R67, R71, R70 ;  /* 0x000000464743723e */ /* 0x000fe200000000ff */
[----:B------:R-:W-:Y:S01]  /*b7e0*/  FFMA R76, R249, R225, R76 ;  /* 0x000000e1f94c7223 */ /* 0x000fe2000000004c */
[----:B------:R-:W-:Y:S03]  /*b7f0*/  F2FP.F16.F32.PACK_AB R72, R73, R72 ;  /* 0x000000484948723e */ /* 0x000fe600000000ff */
[----:B------:R-:W-:Y:S01]  /*b800*/  STS.128 [R217+0x8010], R64 ;  /* 0x00801040d9007388 */ /* 0x000fe20000000c00 */
[----:B------:R-:W-:Y:S01]  /*b810*/  F2FP.F16.F32.PACK_AB R73, R75, R74 ;  /* 0x0000004a4b49723e */ /* 0x000fe200000000ff */
[C---:B--2---:R-:W-:Y:S02]  /*b820*/  FFMA R77, R249.reuse, R223, R77 ;  /* 0x000000dff94d7223 */ /* 0x044fe4000000004d */
[----:B------:R-:W2:Y:S01]  /*b830*/  LDL.LU R223, [R1+0x7c] ;  /* 0x00007c0001df7983 */ /* 0x000ea20000300800 */
[----:B---3--:R-:W-:Y:S02]  /*b840*/  FFMA R78, R249, R222, R78 ;  /* 0x000000def94e7223 */ /* 0x008fe4000000004e */
[----:B------:R-:W-:Y:S01]  /*b850*/  F2FP.F16.F32.PACK_AB R74, R77, R76 ;  /* 0x0000004c4d4a723e */ /* 0x000fe200000000ff */
[----:B------:R-:W3:Y:S01]  /*b860*/  LDL.LU R222, [R1+0x80] ;  /* 0x0000800001de7983 */ /* 0x000ee20000300800 */
[C---:B----4-:R-:W-:Y:S01]  /*b870*/  FFMA R79, R249.reuse, R221, R79 ;  /* 0x000000ddf94f7223 */ /* 0x050fe2000000004f */
[C---:B------:R-:W-:Y:S02]  /*b880*/  FFMA R80, R249.reuse, R185, R80 ;  /* 0x000000b9f9507223 */ /* 0x040fe40000000050 */
[----:B------:R-:W4:Y:S01]  /*b890*/  LDL.LU R221, [R1+0x84] ;  /* 0x0000840001dd7983 */ /* 0x000f220000300800 */
[C---:B------:R-:W-:Y:S01]  /*b8a0*/  FFMA R81, R249.reuse, R186, R81 ;  /* 0x000000baf9517223 */ /* 0x040fe20000000051 */
[----:B------:R-:W-:Y:S01]  /*b8b0*/  FFMA R82, R249, R187, R82 ;  /* 0x000000bbf9527223 */ /* 0x000fe20000000052 */
[----:B------:R-:W-:Y:S01]  /*b8c0*/  F2FP.F16.F32.PACK_AB R75, R79, R78 ;  /* 0x0000004e4f4b723e */ /* 0x000fe200000000ff */
[----:B------:R-:W4:Y:S01]  /*b8d0*/  LDL.LU R226, [R1+0x88] ;  /* 0x0000880001e27983 */ /* 0x000f220000300800 */
[C---:B------:R-:W-:Y:S01]  /*b8e0*/  FFMA R83, R249.reuse, R188, R83 ;  /* 0x000000bcf9537223 */ /* 0x040fe20000000053 */
[----:B------:R-:W-:Y:S01]  /*b8f0*/  FFMA R84, R249, R224, R84 ;  /* 0x000000e0f9547223 */ /* 0x000fe20000000054 */
[----:B------:R-:W-:Y:S01]  /*b900*/  F2FP.F16.F32.PACK_AB R80, R81, R80 ;  /* 0x000000505150723e */ /* 0x000fe200000000ff */
[----:B------:R-:W4:Y:S02]  /*b910*/  LDL.LU R225, [R1+0x8c] ;  /* 0x00008c0001e17983 */ /* 0x000f240000300800 */
[----:B------:R-:W-:Y:S02]  /*b920*/  F2FP.F16.F32.PACK_AB R81, R83, R82 ;  /* 0x000000525351723e */ /* 0x000fe400000000ff */
[----:B------:R-:W4:Y:S04]  /*b930*/  LDL.LU R224, [R1+0x90] ;  /* 0x0000900001e07983 */ /* 0x000f280000300800 */
[----:B------:R-:W-:Y:S01]  /*b940*/  STS.128 [R216+0x8020], R72 ;  /* 0x00802048d8007388 */ /* 0x000fe20000000c00 */
        /* <DEDUP_REMOVED lines=10> */
[C---:B------:R-:W-:Y:S01]  /*b9f0*/  FFMA R27, R249.reuse, R192, R27 ;  /* 0x000000c0f91b7223 */ /* 0x040fe2000000001b */
[----:B------:R-:W-:Y:S01]  /*ba00*/  FFMA R28, R249, R227, R28 ;  /* 0x000000e3f91c7223 */ /* 0x000fe2000000001c */
[----:B------:R-:W-:Y:S02]  /*ba10*/  F2FP.F16.F32.PACK_AB R83, R87, R86 ;  /* 0x000000565753723e */ /* 0x000fe400000000ff */
[----:B------:R-:W-:Y:S02]  /*ba20*/  F2FP.F16.F32.PACK_AB R24, R25, R24 ;  /* 0x000000181918723e */ /* 0x000fe400000000ff */
[----:B------:R-:W-:Y:S01]  /*ba30*/  F2FP.F16.F32.PACK_AB R25, R27, R26 ;  /* 0x0000001a1b19723e */ /* 0x000fe200000000ff */
[----:B------:R-:W-:Y:S01]  /*ba40*/  STS.128 [R2+0x8030], R80 ;  /* 0x0080305002007388 */ /* 0x000fe20000000c00 */
[C---:B--2---:R-:W-:Y:S03]  /*ba50*/  FFMA R29, R249.reuse, R223, R29 ;  /* 0x000000dff91d7223 */ /* 0x044fe6000000001d */
[----:B------:R-:W2:Y:S01]  /*ba60*/  LDL.LU R223, [R1+0xa0] ;  /* 0x0000a00001df7983 */ /* 0x000ea20000300800 */
[----:B---3--:R-:W-:Y:S01]  /*ba70*/  FFMA R30, R249, R222, R30 ;  /* 0x000000def91e7223 */ /* 0x008fe2000000001e */
[----:B------:R-:W-:Y:S02]  /*ba80*/  F2FP.F16.F32.PACK_AB R26, R29, R28 ;  /* 0x0000001c1d1a723e */ /* 0x000fe400000000ff */
        /* <DEDUP_REMOVED lines=8> */
[----:B------:R-:W-:Y:S01]  /*bb10*/  FFMA R35, R249, R225, R35 ;  /* 0x000000e1f9237223 */ /* 0x000fe20000000023 */
[----:B------:R-:W-:Y:S02]  /*bb20*/  F2FP.F16.F32.PACK_AB R32, R33, R32 ;  /* 0x000000202120723e */ /* 0x000fe400000000ff */
[----:B------:R-:W4:Y:S01]  /*bb30*/  LDL.LU R228, [R1+0xb0] ;  /* 0x0000b00001e47983 */ /* 0x000f220000300800 */
[----:B------:R-:W-:Y:S01]  /*bb40*/  FFMA R36, R249, R224, R36 ;  /* 0x000000e0f9247223 */ /* 0x000fe20000000024 */
[----:B------:R-:W-:Y:S02]  /*bb50*/  F2FP.F16.F32.PACK_AB R33, R35, R34 ;  /* 0x000000222321723e */ /* 0x000fe400000000ff */
[----:B------:R-:W4:Y:S04]  /*bb60*/  LDL.LU R221, [R1+0xb4] ;  /* 0x0000b40001dd7983 */ /* 0x000f280000300800 */
        /* <DEDUP_REMOVED lines=10> */
[----:B------:R-:W-:Y:S01]  /*bc10*/  FFMA R41, R249, R196, R41 ;  /* 0x000000c4f9297223 */ /* 0x000fe20000000029 */
[----:B------:R-:W-:Y:S02]  /*bc20*/  F2FP.F16.F32.PACK_AB R35, R39, R38 ;  /* 0x000000262723723e */ /* 0x000fe400000000ff */
[----:B------:R-:W4:Y:S02]  /*bc30*/  LDL.LU R226, [R1+0xc8] ;  /* 0x0000c80001e27983 */ /* 0x000f240000300800 */
[----:B------:R-:W-:Y:S02]  /*bc40*/  F2FP.F16.F32.PACK_AB R40, R41, R40 ;  /* 0x000000282928723e */ /* 0x000fe400000000ff */
        /* <DEDUP_REMOVED lines=8> */
[----:B------:R-:W-:Y:S01]  /*bcd0*/  F2FP.F16.F32.PACK_AB R41, R43, R42 ;  /* 0x0000002a2b29723e */ /* 0x000fe200000000ff */
[C---:B------:R-:W-:Y:S01]  /*bce0*/  FFMA R45, R249.reuse, R229, R45 ;  /* 0x000000e5f92d7223 */ /* 0x040fe2000000002d */
[----:B------:R-:W-:Y:S04]  /*bcf0*/  FFMA R46, R249, R228, R46 ;  /* 0x000000e4f92e7223 */ /* 0x000fe8000000002e */
[----:B------:R-:W-:Y:S01]  /*bd00*/  F2FP.F16.F32.PACK_AB R42, R45, R44 ;  /* 0x0000002c2d2a723e */ /* 0x000fe200000000ff */
[C---:B------:R-:W-:Y:S01]  /*bd10*/  FFMA R47, R249.reuse, R221, R47 ;  /* 0x000000ddf92f7223 */ /* 0x040fe2000000002f */
[C---:B------:R-:W-:Y:S01]  /*bd20*/  FFMA R48, R249.reuse, R197, R48 ;  /* 0x000000c5f9307223 */ /* 0x040fe20000000030 */
        /* <DEDUP_REMOVED lines=11> */
[----:B------:R-:W-:Y:S01]  /*bde0*/  FFMA R54, R249, R219, R54 ;  /* 0x000000dbf9367223 */ /* 0x000fe20000000036 */
[----:B------:R-:W-:Y:S02]  /*bdf0*/  F2FP.F16.F32.PACK_AB R50, R53, R52 ;  /* 0x000000343532723e */ /* 0x000fe400000000ff */
[----:B------:R-:W4:Y:S01]  /*be00*/  LDL.LU R219, [R1+0xe4] ;  /* 0x0000e40001db7983 */ /* 0x000f220000300800 */
        /* <DEDUP_REMOVED lines=27> */
[----:B---3--:R-:W-:Y:S01]  /*bfc0*/  FFMA R10, R249, R222, R10 ;  /* 0x000000def90a7223 */ /* 0x008fe2000000000a */
[----:B------:R-:W-:Y:S02]  /*bfd0*/  F2FP.F16.F32.PACK_AB R5, R9, R8 ;  /* 0x000000080905723e */ /* 0x000fe400000000ff */
[----:B------:R-:W3:Y:S01]  /*bfe0*/  LDL.LU R222, [R1+0x134] ;  /* 0x0001340001de7983 */ /* 0x000ee20000300800 */
[----:B----4-:R-:W-:Y:S03]  /*bff0*/  FFMA R11, R249, R221, R11 ;  /* 0x000000ddf90b7223 */ /* 0x010fe6000000000b */
[----:B------:R-:W4:Y:S02]  /*c000*/  LDL.LU R221, [R1+0x138] ;  /* 0x0001380001dd7983 */ /* 0x000f240000300800 */
[----:B------:R-:W-:Y:S01]  /*c010*/  F2FP.F16.F32.PACK_AB R6, R11, R10 ;  /* 0x0000000a0b06723e */ /* 0x000fe200000000ff */
[C---:B------:R-:W-:Y:S02]  /*c020*/  FFMA R12, R249.reuse, R220, R12 ;  /* 0x000000dcf90c7223 */ /* 0x040fe4000000000c */
[----:B------:R-:W4:Y:S01]  /*c030*/  LDL.LU R220, [R1+0x13c] ;  /* 0x00013c0001dc7983 */ /* 0x000f220000300800 */
[C---:B------:R-:W-:Y:S03]  /*c040*/  FFMA R13, R249.reuse, R219, R13 ;  /* 0x000000dbf90d7223 */ /* 0x040fe6000000000d */
[----:B------:R-:W4:Y:S01]  /*c050*/  LDL.LU R219, [R1+0x140] ;  /* 0x0001400001db7983 */ /* 0x000f220000300800 */
[----:B------:R-:W-:Y:S01]  /*c060*/  FFMA R15, R249, R218, R15 ;  /* 0x000000daf90f7223 */ /* 0x000fe2000000000f */
[----:B------:R-:W-:Y:S02]  /*c070*/  F2FP.F16.F32.PACK_AB R7, R13, R12 ;  /* 0x0000000c0d07723e */ /* 0x000fe400000000ff */
[----:B------:R-:W4:Y:S01]  /*c080*/  LDL.LU R218, [R1+0x144] ;  /* 0x0001440001da7983 */ /* 0x000f220000300800 */
[C---:B------:R-:W-:Y:S03]  /*c090*/  FFMA R16, R249.reuse, R240, R16 ;  /* 0x000000f0f9107223 */ /* 0x040fe60000000010 */
[----:B------:R-:W-:Y:S01]  /*c0a0*/  STS.128 [R14+0xc200], R4 ;  /* 0x00c200040e007388 */ /* 0x000fe20000000c00 */
[C---:B------:R-:W-:Y:S01]  /*c0b0*/  FFMA R17, R249.reuse, R239, R17 ;  /* 0x000000eff9117223 */ /* 0x040fe20000000011 */
[----:B------:R-:W-:Y:S01]  /*c0c0*/  F2FP.F16.F32.PACK_AB R16, R16, R15 ;  /* 0x0000000f1010723e */ /* 0x000fe200000000ff */
[C---:B------:R-:W-:Y:S01]  /*c0d0*/  FFMA R18, R249.reuse, R238, R18 ;  /* 0x000000eef9127223 */ /* 0x040fe20000000012 */
[C---:B------:R-:W-:Y:S04]  /*c0e0*/  FFMA R19, R249.reuse, R237, R19 ;  /* 0x000000edf9137223 */ /* 0x040fe80000000013 */
[----:B------:R-:W-:Y:S01]  /*c0f0*/  F2FP.F16.F32.PACK_AB R17, R18, R17 ;  /* 0x000000111211723e */ /* 0x000fe200000000ff */
[C---:B------:R-:W-:Y:S01]  /*c100*/  FFMA R20, R249.reuse, R236, R20 ;  /* 0x000000ecf9147223 */ /* 0x040fe20000000014 */
[C---:B------:R-:W-:Y:S04]  /*c110*/  FFMA R21, R249.reuse, R235, R21 ;  /* 0x000000ebf9157223 */ /* 0x040fe80000000015 */
[----:B------:R-:W-:Y:S01]  /*c120*/  F2FP.F16.F32.PACK_AB R18, R20, R19 ;  /* 0x000000131412723e */ /* 0x000fe200000000ff */
[C---:B------:R-:W-:Y:S01]  /*c130*/  FFMA R22, R249.reuse, R234, R22 ;  /* 0x000000eaf9167223 */ /* 0x040fe20000000016 */
[C---:B------:R-:W-:Y:S04]  /*c140*/  FFMA R148, R249.reuse, R233, R148 ;  /* 0x000000e9f9947223 */ /* 0x040fe80000000094 */
        /* <DEDUP_REMOVED lines=16> */
[----:B------:R-:W-:Y:S01]  /*c250*/  F2FP.F16.F32.PACK_AB R168, R168, R167 ;  /* 0x000000a7a8a8723e */ /* 0x000fe200000000ff */
[C---:B--2---:R-:W-:Y:S01]  /*c260*/  FFMA R169, R249.reuse, R223, R169 ;  /* 0x000000dff9a97223 */ /* 0x044fe200000000a9 */
[C---:B---3--:R-:W-:Y:S05]  /*c270*/  FFMA R170, R249.reuse, R222, R170 ;  /* 0x000000def9aa7223 */ /* 0x048fea00000000aa */
[----:B------:R-:W-:Y:S01]  /*c280*/  F2FP.F16.F32.PACK_AB R169, R170, R169 ;  /* 0x000000a9aaa9723e */ /* 0x000fe200000000ff */
[C---:B----4-:R-:W-:Y:S01]  /*c290*/  FFMA R171, R249.reuse, R221, R171 ;  /* 0x000000ddf9ab7223 */ /* 0x050fe200000000ab */
[C---:B------:R-:W-:Y:S01]  /*c2a0*/  FFMA R172, R249.reuse, R220, R172 ;  /* 0x000000dcf9ac7223 */ /* 0x040fe200000000ac */
[C---:B------:R-:W-:Y:S04]  /*c2b0*/  FFMA R173, R249.reuse, R219, R173 ;  /* 0x000000dbf9ad7223 */ /* 0x040fe800000000ad */
[----:B------:R-:W-:Y:S01]  /*c2c0*/  F2FP.F16.F32.PACK_AB R170, R172, R171 ;  /* 0x000000abacaa723e */ /* 0x000fe200000000ff */
[----:B------:R-:W-:Y:S05]  /*c2d0*/  FFMA R174, R249, R218, R174 ;  /* 0x000000daf9ae7223 */ /* 0x000fea00000000ae */
[----:B------:R-:W-:Y:S05]  /*c2e0*/  F2FP.F16.F32.PACK_AB R171, R174, R173 ;  /* 0x000000adaeab723e */ /* 0x000fea00000000ff */
[----:B------:R1:W-:Y:S01]  /*c2f0*/  STS.128 [R2+0xc030], R168 ;  /* 0x00c030a802007388 */ /* 0x0003e20000000c00 */
[----:B------:R-:W-:Y:S01]  /*c300*/  @!PT LDS RZ, [RZ] ;  /* 0x00000000fffff984 */ /* 0x000fe20000000800 */
[----:B------:R-:W-:Y:S01]  /*c310*/  @!PT LDS RZ, [RZ] ;  /* 0x00000000fffff984 */ /* 0x000fe20000000800 */
[----:B------:R-:W-:Y:S01]  /*c320*/  @!PT LDS RZ, [RZ] ;  /* 0x00000000fffff984 */ /* 0x000fe20000000800 */
[----:B------:R-:W-:Y:S01]  /*c330*/  @!PT LDS RZ, [RZ] ;  /* 0x00000000fffff984 */ /* 0x000fe20000000800 */
[----:B------:R2:W-:Y:S06]  /*c340*/  MEMBAR.ALL.CTA ;  /* 0x0000000000007992 */ /* 0x0005ec0000008000 */
[----:B--2---:R-:W2:Y:S02]  /*c350*/  FENCE.VIEW.ASYNC.S ;  /* 0x00000000000073c6 */ /* 0x004ea40000000000 */
[----:B--2---:R-:W-:Y:S06]  /*c360*/  BAR.SYNC.DEFER_BLOCKING 0x1, 0x80 ;  /* 0x0042000000007b1d */ /* 0x004fec0000010000 */
[----:B-1----:R1:W5:Y:S01]  /*c370*/  LDL.LU R2, [R1+0x19c] ;  /* 0x00019c0001027983 */ /* 0x0023620000300800 */
[----:B------:R-:W-:Y:S05]  /*c380*/  @P1 BRA `(.L_x_118) ;  /* 0x0000000000981947 */ /* 0x000fea0003800000 */
[----:B------:R-:W2:Y:S01]  /*c390*/  LDCU.64 UR8, c[0x0][0x348] ;  /* 0x00006900ff0877ac */ /* 0x000ea20008000a00 */
[----:B------:R-:W-:Y:S02]  /*c3a0*/  UIMAD UR5, UR44, 0xe000, UR4 ;  /* 0x0000e0002c0578a4 */ /* 0x000fe4000f8e0204 */
[----:B------:R-:W-:Y:S02]  /*c3b0*/  UIMAD UR13, UR47, 0xe0, URZ ;  /* 0x000000e02f0d78a4 */ /* 0x000fe4000f8e02ff */
[----:B------:R-:W-:Y:S02]  /*c3c0*/  USHF.L.U32 UR14, UR46, 0x7, URZ ;  /* 0x000000072e0e7899 */ /* 0x000fe400080006ff */
[----:B------:R-:W-:Y:S01]  /*c3d0*/  UIADD3 UR12, UPT, UPT, UR5, 0x200, URZ ;  /* 0x00000200050c7890 */ /* 0x000fe2000fffe0ff */
[----:B------:R-:W-:Y:S01]  /*c3e0*/  UMOV UR15, UR36 ;  /* 0x00000024000f7c82 */ /* 0x000fe20008000000 */
[----:B------:R-:W-:Y:S02]  /*c3f0*/  UIADD3 UR17, UPT, UPT, UR13, 0x20, URZ ;  /* 0x000000200d117890 */ /* 0x000fe4000fffe0ff */
[----:B------:R-:W-:Y:S01]  /*c400*/  UIADD3 UR16, UPT, UPT, UR5, 0x2200, URZ ;  /* 0x0000220005107890 */ /* 0x000fe2000fffe0ff */
[----:B------:R-:W-:Y:S01]  /*c410*/  UMOV UR19, UR36 ;  /* 0x0000002400137c82 */ /* 0x000fe20008000000 */
[----:B--2---:R-:W-:Y:S01]  /*c420*/  UIADD3 UR8, UP0, UPT, UR8, 0x680, URZ ;  /* 0x0000068008087890 */ /* 0x004fe2000ff1e0ff */
[----:B------:R-:W-:Y:S01]  /*c430*/  UMOV UR18, UR14 ;  /* 0x0000000e00127c82 */ /* 0x000fe20008000000 */
[----:B------:R-:W-:Y:S02]  /*c440*/  UIADD3 UR29, UPT, UPT, UR13, 0x40, URZ ;  /* 0x000000400d1d7890 */ /* 0x000fe4000fffe0ff */
[----:B------:R-:W-:Y:S02]  /*c450*/  UIADD3.X UR9, UPT, UPT, URZ, UR9, URZ, UP0, !UPT ;  /* 0x00000009ff097290 */ /* 0x000fe400087fe4ff */
[----:B------:R-:W-:Y:S01]  /*c460*/  UIADD3 UR28, UPT, UPT, UR5, 0x4200, URZ ;  /* 0x00004200051c7890 */ /* 0x000fe2000fffe0ff */
[----:B------:R-:W-:Y:S01]  /*c470*/  UMOV UR31, UR36 ;  /* 0x00000024001f7c82 */ /* 0x000fe20008000000 */
[----:B------:R-:W-:Y:S01]  /*c480*/  UMOV UR30, UR14 ;  /* 0x0000000e001e7c82 */ /* 0x000fe20008000000 */
[----:B------:R-:W-:Y:S02]  /*c490*/  UIADD3 UR33, UPT, UPT, UR13, 0x60, URZ ;  /* 0x000000600d217890 */ /* 0x000fe4000fffe0ff */
[----:B------:R-:W-:Y:S02]  /*c4a0*/  UIADD3 UR32, UPT, UPT, UR5, 0x6200, URZ ;  /* 0x0000620005207890 */ /* 0x000fe4000fffe0ff */
[----:B------:R2:W-:Y:S01]  /*c4b0*/  UTMASTG.3D [UR12], [UR8] ;  /* 0x0000000c080073b5 */ /* 0x0005e20008010000 */
[----:B------:R-:W-:Y:S01]  /*c4c0*/  UMOV UR35, UR36 ;  /* 0x0000002400237c82 */ /* 0x000fe20008000000 */
[----:B------:R-:W-:Y:S01]  /*c4d0*/  UMOV UR34, UR14 ;  /* 0x0000000e00227c82 */ /* 0x000fe20008000000 */
[----:B------:R-:W-:Y:S02]  /*c4e0*/  UIADD3 UR25, UPT, UPT, UR13, 0x80, URZ ;  /* 0x000000800d197890 */ /* 0x000fe4000fffe0ff */
[----:B------:R-:W-:Y:S01]  /*c4f0*/  UIADD3 UR24, UPT, UPT, UR5, 0x8200, URZ ;  /* 0x0000820005187890 */ /* 0x000fe2000fffe0ff */
[----:B------:R-:W-:Y:S01]  /*c500*/  UMOV UR27, UR36 ;  /* 0x00000024001b7c82 */ /* 0x000fe20008000000 */
[----:B------:R3:W-:Y:S01]  /*c510*/  UTMASTG.3D [UR16], [UR8] ;  /* 0x00000010080073b5 */ /* 0x0007e20008010000 */
[----:B------:R-:W-:Y:S01]  /*c520*/  UMOV UR26, UR14 ;  /* 0x0000000e001a7c82 */ /* 0x000fe20008000000 */
[----:B------:R-:W-:Y:S02]  /*c530*/  UIADD3 UR21, UPT, UPT, UR13, 0xa0, URZ ;  /* 0x000000a00d157890 */ /* 0x000fe4000fffe0ff */
[----:B------:R-:W-:Y:S01]  /*c540*/  UIADD3 UR20, UPT, UPT, UR5, 0xa200, URZ ;  /* 0x0000a20005147890 */ /* 0x000fe2000fffe0ff */
[----:B------:R-:W-:Y:S01]  /*c550*/  UMOV UR23, UR36 ;  /* 0x0000002400177c82 */ /* 0x000fe20008000000 */
[----:B------:R-:W-:Y:S01]  /*c560*/  UMOV UR22, UR14 ;  /* 0x0000000e00167c82 */ /* 0x000fe20008000000 */
[----:B------:R3:W-:Y:S01]  /*c570*/  UTMASTG.3D [UR28], [UR8] ;  /* 0x0000001c080073b5 */ /* 0x0007e20008010000 */
[----:B------:R3:W-:Y:S01]  /*c580*/  UTMASTG.3D [UR32], [UR8] ;  /* 0x00000020080073b5 */ /* 0x0007e20008010000 */
[----:B------:R3:W-:Y:S01]  /*c590*/  UTMASTG.3D [UR24], [UR8] ;  /* 0x00000018080073b5 */ /* 0x0007e20008010000 */
[----:B--2---:R-:W-:Y:S02]  /*c5a0*/  UIADD3 UR13, UPT, UPT, UR13, 0xc0, URZ ;  /* 0x000000c00d0d7890 */ /* 0x004fe4000fffe0ff */
[----:B------:R-:W-:Y:S01]  /*c5b0*/  UIADD3 UR12, UPT, UPT, UR5, 0xc200, URZ ;  /* 0x0000c200050c7890 */ /* 0x000fe2000fffe0ff */
[----:B------:R3:W-:Y:S08]  /*c5c0*/  UTMASTG.3D [UR20], [UR8] ;  /* 0x00000014080073b5 */ /* 0x0007f00008010000 */
[----:B------:R3:W-:Y:S02]  /*c5d0*/  UTMASTG.3D [UR12], [UR8] ;  /* 0x0000000c080073b5 */ /* 0x0007e40008010000 */
[----:B---3--:R0:W-:Y:S02]  /*c5e0*/  UTMACMDFLUSH ;  /* 0x00000000000079b7 */ /* 0x0081e40000000000 */
.L_x_118:
[----:B------:R-:W-:Y:S05]  /*c5f0*/  BSYNC.RECONVERGENT B0 ;  /* 0x0000000000007941 */ /* 0x000fea0003800200 */
.L_x_117:
[----:B------:R-:W-:Y:S04]  /*c600*/  BSSY.RECONVERGENT B0, `(.L_x_119) ;  /* 0x0000003000007945 */ /* 0x000fe80003800200 */
[----:B------:R-:W-:Y:S05]  /*c610*/  @P0 BRA `(.L_x_120) ;  /* 0x0000000000040947 */ /* 0x000fea0003800000 */
[----:B------:R-:W-:Y:S04]  /*c620*/  DEPBAR.LE SB0, 0x0 ;  /* 0x000080000000791a */ /* 0x000fe80000000000 */
.L_x_120:
[----:B------:R-:W-:Y:S05]  /*c630*/  BSYNC.RECONVERGENT B0 ;  /* 0x0000000000007941 */ /* 0x000fea0003800200 */
.L_x_119:
[----:B------:R-:W-:Y:S01]  /*c640*/  BAR.SYNC.DEFER_BLOCKING 0x1, 0x80 ;  /* 0x0042000000007b1d */ /* 0x000fe20000010000 */
[----:B------:R-:W-:Y:S04]  /*c650*/  UIADD3 UR50, UPT, UPT, UR50, 0x1, URZ ;  /* 0x0000000132327890 */ /* 0x000fe8000fffe0ff */
[----:B------:R-:W-:Y:S09]  /*c660*/  UISETP.NE.AND UP0, UPT, UR50, URZ, UPT ;  /* 0x000000ff3200728c */ /* 0x000ff2000bf05270 */
[----:B------:R-:W-:Y:S05]  /*c670*/  BRA.U !UP0, `(.L_x_121) ;  /* 0x0000000108307547 */ /* 0x000fea000b800000 */
[----:B------:R-:W2:Y:S01]  /*c680*/  LDL.LU R0, [R1+0x198] ;  /* 0x0001980001007983 */ /* 0x000ea20000300800 */
[----:B------:R-:W3:Y:S01]  /*c690*/  S2R R3, SR_CgaCtaId ;  /* 0x0000000000037919 */ /* 0x000ee20000008800 */
[----:B--2---:R-:W-:Y:S01]  /*c6a0*/  ISETP.NE.AND P0, PT, R0, RZ, PT ;  /* 0x000000ff0000720c */ /* 0x004fe20003f05270 */
[----:B------:R-:W-:Y:S11]  /*c6b0*/  IMAD.U32 R0, RZ, RZ, UR49 ;  /* 0x00000031ff007e24 */ /* 0x000ff6000f8e00ff */
[----:B------:R-:W-:Y:S01]  /*c6c0*/  @!UPT UIADD3 URZ, UPT, UPT, URZ, URZ, URZ ;  /* 0x000000fffffff290 */ /* 0x000fe2000fffe0ff */
[----:B------:R-:W-:Y:S01]  /*c6d0*/  @P0 LEA R0, R0, UR4, 0x3 ;  /* 0x0000000400000c11 */ /* 0x000fe2000f8e18ff */
[----:B------:R-:W-:Y:S04]  /*c6e0*/  UIADD3 UR4, UPT, UPT, UR49, 0x1, URZ ;  /* 0x0000000131047890 */ /* 0x000fe8000fffe0ff */
[----:B------:R-:W-:Y:S01]  /*c6f0*/  @P0 VIADD R0, R0, 0x80 ;  /* 0x0000008000000836 */ /* 0x000fe20000000000 */
[----:B------:R-:W-:Y:S04]  /*c700*/  UISETP.NE.AND UP0, UPT, UR4, 0x2, UPT ;  /* 0x000000020400788c */ /* 0x000fe8000bf05270 */
[----:B---3--:R-:W-:Y:S01]  /*c710*/  @P0 PRMT R0, R3, 0x654, R0 ;  /* 0x0000065403000816 */ /* 0x008fe20000000000 */
[----:B------:R-:W-:Y:S03]  /*c720*/  USEL UR49, UR4, URZ, UP0 ;  /* 0x000000ff04317287 */ /* 0x000fe60008000000 */
[----:B------:R2:W-:Y:S09]  /*c730*/  @P0 SYNCS.ARRIVE.TRANS64.RED.A1T0 RZ, [R0+URZ], RZ ;  /* 0x000000ff00ff09a7 */ /* 0x0005f200081004ff */
.L_x_121:
[----:B------:R-:W-:Y:S02]  /*c740*/  UISETP.NE.AND UP3, UPT, UR54, URZ, UPT ;  /* 0x000000ff3600728c */ /* 0x000fe4000bf65270 */
[----:B------:R-:W-:Y:S02]  /*c750*/  UISETP.NE.AND UP0, UPT, UR48, 0x2, UPT ;  /* 0x000000023000788c */ /* 0x000fe4000bf05270 */
[----:B------:R-:W-:Y:S02]  /*c760*/  UISETP.NE.AND UP1, UPT, UR7, 0x2, UPT ;  /* 0x000000020700788c */ /* 0x000fe4000bf25270 */
[----:B------:R-:W-:Y:S02]  /*c770*/  UISETP.NE.AND UP2, UPT, UR10, 0x2, UPT ;  /* 0x000000020a00788c */ /* 0x000fe4000bf45270 */
[----:B------:R-:W-:Y:S02]  /*c780*/  USEL UR6, URZ, 0x1, UP0 ;  /* 0x00000001ff067887 */ /* 0x000fe40008000000 */
[----:B------:R-:W-:Y:S02]  /*c790*/  USEL UR5, URZ, 0x1, UP1 ;  /* 0x00000001ff057887 */ /* 0x000fe40008800000 */
[----:B------:R-:W-:Y:S02]  /*c7a0*/  USEL UR4, URZ, 0x1, UP2 ;  /* 0x00000001ff047887 */ /* 0x000fe40009000000 */
[----:B------:R-:W-:Y:S02]  /*c7b0*/  UIADD3 UR47, UPT, UPT, UR37, UR61, URZ ;  /* 0x0000003d252f7290 */ /* 0x000fe4000fffe0ff */
[----:B------:R-:W-:Y:S02]  /*c7c0*/  UIADD3 UR46, UPT, UPT, UR38, UR60, URZ ;  /* 0x0000003c262e7290 */ /* 0x000fe4000fffe0ff */
[----:B------:R-:W-:Y:S02]  /*c7d0*/  USEL UR18, UR48, URZ, UP0 ;  /* 0x000000ff30127287 */ /* 0x000fe40008000000 */
[----:B------:R-:W-:Y:S02]  /*c7e0*/  USEL UR45, UR7, URZ, UP1 ;  /* 0x000000ff072d7287 */ /* 0x000fe40008800000 */
[----:B------:R-:W-:Y:S02]  /*c7f0*/  USEL UR44, UR10, URZ, UP2 ;  /* 0x000000ff0a2c7287 */ /* 0x000fe40009000000 */
[----:B------:R-:W-:Y:S02]  /*c800*/  ULOP3.LUT UR51, UR51, UR6, URZ, 0x3c, !UPT ;  /* 0x0000000633337292 */ /* 0x000fe4000f8e3cff */
[----:B------:R-:W-:Y:S02]  /*c810*/  ULOP3.LUT UR52, UR52, UR5, URZ, 0x3c, !UPT ;  /* 0x0000000534347292 */ /* 0x000fe4000f8e3cff */
[----:B------:R-:W-:Y:S01]  /*c820*/  ULOP3.LUT UR53, UR53, UR4, URZ, 0x3c, !UPT ;  /* 0x0000000435357292 */ /* 0x000fe2000f8e3cff */
[----:B------:R-:W-:Y:S01]  /*c830*/  UMOV UR36, UR55 ;  /* 0x0000003700247c82 */ /* 0x000fe20008000000 */
[----:B------:R-:W-:Y:S10]  /*c840*/  BRA.U UP3, `(.L_x_122) ;  /* 0xffffff8903d47547 */ /* 0x000ff4000b83ffff */
[----:B--2---:R-:W2:Y:S02]  /*c850*/  LDL.LU R0, [R1+0x194] ;  /* 0x0001940001007983 */ /* 0x004ea40000300800 */
[----:B--2---:R-:W-:-:S13]  /*c860*/  R2UR UR4, R0 ;  /* 0x00000000000472ca */ /* 0x004fda00000e0000 */
[----:B------:R-:W-:-:S09]  /*c870*/  UISETP.NE.AND UP0, UPT, UR4, URZ, UPT ;  /* 0x000000ff0400728c */ /* 0x000fd2000bf05270 */
[----:B------:R-:W-:Y:S05]  /*c880*/  BRA.U !UP0, `(.L_x_123) ;  /* 0x00000001084c7547 */ /* 0x000fea000b800000 */
[----:B------:R-:W2:Y:S02]  /*c890*/  LDCU.64 UR4, c[0x0][0x890] ;  /* 0x00011200ff0477ac */ /* 0x000ea40008000a00 */
[----:B--2---:R-:W-:-:S04]  /*c8a0*/  UISETP.NE.U32.AND UP0, UPT, UR4, URZ, UPT ;  /* 0x000000ff0400728c */ /* 0x004fc8000bf05070 */
[----:B------:R-:W-:-:S09]  /*c8b0*/  UISETP.NE.AND.EX UP0, UPT, UR5, URZ, UPT, UP0 ;  /* 0x000000ff0500728c */ /* 0x000fd2000bf05300 */
[----:B------:R-:W-:Y:S05]  /*c8c0*/  BRA.U UP0, `(.L_x_124) ;  /* 0x00000001000c7547 */ /* 0x000fea000b800000 */
[----:B------:R-:W-:-:S13]  /*c8d0*/  FSETP.NEU.AND P0, PT, R249, RZ, PT ;  /* 0x000000fff900720b */ /* 0x000fda0003f0d000 */
[----:B------:R-:W-:Y:S05]  /*c8e0*/  @!P0 EXIT ;  /* 0x000000000000894d */ /* 0x000fea0003800000 */
[----:B------:R-:W-:Y:S05]  /*c8f0*/  BRA `(.L_x_123) ;  /* 0x0000000000307947 */ /* 0x000fea0003800000 */
.L_x_124:
[----:B------:R-:W2:Y:S01]  /*c900*/  LDL.LU R0, [R1+0x190] ;  /* 0x0001900001007983 */ /* 0x000ea20000300800 */
[----:B------:R-:W-:Y:S01]  /*c910*/  BSSY.RECONVERGENT B0, `(.L_x_123) ;  /* 0x000000a000007945 */ /* 0x000fe20003800200 */
[----:B--2---:R-:W-:-:S13]  /*c920*/  LOP3.LUT P0, RZ, R0, 0xff, RZ, 0xc0, !PT ;  /* 0x000000ff00ff7812 */ /* 0x004fda000780c0ff */
[----:B------:R-:W-:Y:S05]  /*c930*/  @P0 BRA `(.L_x_125) ;  /* 0x0000000000140947 */ /* 0x000fea0003800000 */
[----:B------:R-:W2:Y:S02]  /*c940*/  LDCU.64 UR4, c[0x0][0x888] ;  /* 0x00011100ff0477ac */ /* 0x000ea40008000a00 */
[----:B--2---:R-:W-:-:S04]  /*c950*/  ISETP.NE.U32.AND P0, PT, RZ, UR4, PT ;  /* 0x00000004ff007c0c */ /* 0x004fc8000bf05070 */
[----:B------:R-:W-:-:S13]  /*c960*/  ISETP.NE.AND.EX P0, PT, RZ, UR5, PT, P0 ;  /* 0x00000005ff007c0c */ /* 0x000fda000bf05300 */
[----:B------:R-:W-:Y:S05]  /*c970*/  @!P0 EXIT ;  /* 0x000000000000894d */ /* 0x000fea0003800000 */
[----:B------:R-:W-:Y:S05]  /*c980*/  BRA `(.L_x_126) ;  /* 0x0000000000087947 */ /* 0x000fea0003800000 */
.L_x_125:
[----:B------:R-:W-:-:S13]  /*c990*/  FSETP.NEU.AND P0, PT, R249, RZ, PT ;  /* 0x000000fff900720b */ /* 0x000fda0003f0d000 */
[----:B------:R-:W-:Y:S05]  /*c9a0*/  @!P0 EXIT ;  /* 0x000000000000894d */ /* 0x000fea0003800000 */
.L_x_126:
[----:B------:R-:W-:Y:S05]  /*c9b0*/  BSYNC.RECONVERGENT B0 ;  /* 0x0000000000007941 */ /* 0x000fea0003800200 */
.L_x_123:
[----:B------:R-:W-:-:S04]  /*c9c0*/  DEPBAR.LE SB0, 0x0 ;  /* 0x000080000000791a */ /* 0x000fc80000000000 */
[----:B------:R-:W-:Y:S05]  /*c9d0*/  EXIT ;  /* 0x000000000000794d */ /* 0x000fea0003800000 */
.L_x_24:
[----:B--2---:R2:W3:Y:S02]  /*c9e0*/  SYNCS.PHASECHK.TRANS64.TRYWAIT P0, [R0+URZ+0xf0], R2 ;  /* 0x0000f002000075a7 */ /* 0x0044e400080011ff */
[----:B---3--:R-:W-:Y:S05]  /*c9f0*/  @!P0 NANOSLEEP.SYNCS 0x989680 ;  /* 0x009896800000895d */ /* 0x008fea0003900000 */
[----:B------:R-:W3:Y:S02]  /*ca00*/  @!P0 SYNCS.PHASECHK.TRANS64 P0, [R0+URZ+0xf0], R2 ;  /* 0x0000f002000085a7 */ /* 0x000ee400080010ff */
[----:B---3--:R-:W-:Y:S05]  /*ca10*/  @!P0 BRA `(.L_x_24) ;  /* 0xfffffffc00f08947 */ /* 0x008fea000383ffff */
[----:B------:R-:W-:Y:S05]  /*ca20*/  BRA `(.L_x_127) ;  /* 0xffffff4c00bc7947 */ /* 0x000fea000383ffff */
.L_x_27:
[----:B-1----:R-:W-:Y:S07]  /*ca30*/  MOV R0, UR33 ;  /* 0x0000002100007c02 */ /* 0x002fee0008000f00 */
.L_x_128:
[----:B-1----:R1:W2:Y:S02]  /*ca40*/  SYNCS.PHASECHK.TRANS64.TRYWAIT P0, [R0+URZ+0x38], R3 ;  /* 0x00003803000075a7 */ /* 0x0022a400080011ff */
[----:B--2---:R-:W-:Y:S05]  /*ca50*/  @!P0 NANOSLEEP.SYNCS 0x989680 ;  /* 0x009896800000895d */ /* 0x004fea0003900000 */
[----:B------:R-:W2:Y:S02]  /*ca60*/  @!P0 SYNCS.PHASECHK.TRANS64 P0, [R0+URZ+0x38], R3 ;  /* 0x00003803000085a7 */ /* 0x000ea400080010ff */
[----:B--2---:R-:W-:Y:S05]  /*ca70*/  @!P0 BRA `(.L_x_128) ;  /* 0xfffffffc00f08947 */ /* 0x004fea000383ffff */
[----:B------:R-:W-:Y:S05]  /*ca80*/  BRA `(.L_x_26) ;  /* 0xffffff5000187947 */ /* 0x000fea000383ffff */
.L_x_34:
[----:B-1----:R-:W-:Y:S07]  /*ca90*/  MOV R0, UR17 ;  /* 0x0000001100007c02 */ /* 0x002fee0008000f00 */
.L_x_129:
[----:B-1----:R1:W2:Y:S02]  /*caa0*/  SYNCS.PHASECHK.TRANS64.TRYWAIT P0, [R0+URZ+0x38], R3 ;  /* 0x00003803000075a7 */ /* 0x0022a400080011ff */
[----:B--2---:R-:W-:Y:S05]  /*cab0*/  @!P0 NANOSLEEP.SYNCS 0x989680 ;  /* 0x009896800000895d */ /* 0x004fea0003900000 */
[----:B------:R-:W2:Y:S02]  /*cac0*/  @!P0 SYNCS.PHASECHK.TRANS64 P0, [R0+URZ+0x38], R3 ;  /* 0x00003803000085a7 */ /* 0x000ea400080010ff */
[----:B--2---:R-:W-:Y:S05]  /*cad0*/  @!P0 BRA `(.L_x_129) ;  /* 0xfffffffc00f08947 */ /* 0x004fea000383ffff */
[----:B------:R-:W-:Y:S05]  /*cae0*/  BRA `(.L_x_33) ;  /* 0xffffff5000d47947 */ /* 0x000fea000383ffff */
.L_x_39:
[----:B-1----:R1:W2:Y:S02]  /*caf0*/  SYNCS.PHASECHK.TRANS64.TRYWAIT P0, [R3+URZ+0xa0], R0 ;  /* 0x0000a000030075a7 */ /* 0x0022a400080011ff */
[----:B--2---:R-:W-:Y:S05]  /*cb00*/  @!P0 NANOSLEEP.SYNCS 0x989680 ;  /* 0x009896800000895d */ /* 0x004fea0003900000 */
[----:B------:R-:W2:Y:S02]  /*cb10*/  @!P0 SYNCS.PHASECHK.TRANS64 P0, [R3+URZ+0xa0], R0 ;  /* 0x0000a000030085a7 */ /* 0x000ea400080010ff */
[----:B--2---:R-:W-:Y:S05]  /*cb20*/  @!P0 BRA `(.L_x_39) ;  /* 0xfffffffc00f08947 */ /* 0x004fea000383ffff */
[----:B------:R-:W-:Y:S05]  /*cb30*/  BRA `(.L_x_130) ;  /* 0xffffff5400787947 */ /* 0x000fea000383ffff */
.L_x_43:
[----:B------:R-:W-:-:S07]  /*cb40*/  MOV R0, UR4 ;  /* 0x0000000400007c02 */ /* 0x000fce0008000f00 */
.L_x_131:
[----:B-1----:R1:W2:Y:S02]  /*cb50*/  SYNCS.PHASECHK.TRANS64.TRYWAIT P0, [R0+URZ], R2 ;  /* 0x00000002000075a7 */ /* 0x0022a400080011ff */
[----:B--2---:R-:W-:Y:S05]  /*cb60*/  @!P0 NANOSLEEP.SYNCS 0x989680 ;  /* 0x009896800000895d */ /* 0x004fea0003900000 */
[----:B------:R-:W2:Y:S02]  /*cb70*/  @!P0 SYNCS.PHASECHK.TRANS64 P0, [R0+URZ], R2 ;  /* 0x00000002000085a7 */ /* 0x000ea400080010ff */
[----:B--2---:R-:W-:Y:S05]  /*cb80*/  @!P0 BRA `(.L_x_131) ;  /* 0xfffffffc00f08947 */ /* 0x004fea000383ffff */
[----:B------:R-:W-:Y:S05]  /*cb90*/  BRA `(.L_x_132) ;  /* 0xffffff5c001c7947 */ /* 0x000fea000383ffff */
.L_x_44:
[----:B------:R-:W-:-:S07]  /*cba0*/  MOV R0, UR5 ;  /* 0x0000000500007c02 */ /* 0x000fce0008000f00 */
.L_x_133:
[----:B-1----:R1:W2:Y:S02]  /*cbb0*/  SYNCS.PHASECHK.TRANS64.TRYWAIT P0, [R0+URZ], R3 ;  /* 0x00000003000075a7 */ /* 0x0022a400080011ff */
[----:B--2---:R-:W-:Y:S05]  /*cbc0*/  @!P0 NANOSLEEP.SYNCS 0x989680 ;  /* 0x009896800000895d */ /* 0x004fea0003900000 */
[----:B------:R-:W2:Y:S02]  /*cbd0*/  @!P0 SYNCS.PHASECHK.TRANS64 P0, [R0+URZ], R3 ;  /* 0x00000003000085a7 */ /* 0x000ea400080010ff */
[----:B--2---:R-:W-:Y:S05]  /*cbe0*/  @!P0 BRA `(.L_x_133) ;  /* 0xfffffffc00f08947 */ /* 0x004fea000383ffff */
[----:B------:R-:W-:Y:S05]  /*cbf0*/  BRA `(.L_x_134) ;  /* 0xffffff5c00287947 */ /* 0x000fea000383ffff */
.L_x_45:
[----:B------:R-:W-:-:S07]  /*cc00*/  MOV R0, UR5 ;  /* 0x0000000500007c02 */ /* 0x000fce0008000f00 */
.L_x_135:
[----:B-1----:R1:W2:Y:S02]  /*cc10*/  SYNCS.PHASECHK.TRANS64.TRYWAIT P0, [R0+URZ], R3 ;  /* 0x00000003000075a7 */ /* 0x0022a400080011ff */
[----:B--2---:R-:W-:Y:S05]  /*cc20*/  @!P0 NANOSLEEP.SYNCS 0x989680 ;  /* 0x009896800000895d */ /* 0x004fea0003900000 */
[----:B------:R-:W2:Y:S02]  /*cc30*/  @!P0 SYNCS.PHASECHK.TRANS64 P0, [R0+URZ], R3 ;  /* 0x00000003000085a7 */ /* 0x000ea400080010ff */
[----:B--2---:R-:W-:Y:S05]  /*cc40*/  @!P0 BRA `(.L_x_135) ;  /* 0xfffffffc00f08947 */ /* 0x004fea000383ffff */
[----:B------:R-:W-:Y:S05]  /*cc50*/  BRA `(.L_x_136) ;  /* 0xffffff5c00347947 */ /* 0x000fea000383ffff */
.L_x_46:
[----:B------:R-:W-:-:S07]  /*cc60*/  MOV R0, UR5 ;  /* 0x0000000500007c02 */ /* 0x000fce0008000f00 */
.L_x_137:
[----:B-1----:R1:W2:Y:S02]  /*cc70*/  SYNCS.PHASECHK.TRANS64.TRYWAIT P0, [R0+URZ], R3 ;  /* 0x00000003000075a7 */ /* 0x0022a400080011ff */
[----:B--2---:R-:W-:Y:S05]  /*cc80*/  @!P0 NANOSLEEP.SYNCS 0x989680 ;  /* 0x009896800000895d */ /* 0x004fea0003900000 */
[----:B------:R-:W2:Y:S02]  /*cc90*/  @!P0 SYNCS.PHASECHK.TRANS64 P0, [R0+URZ], R3 ;  /* 0x00000003000085a7 */ /* 0x000ea400080010ff */
[----:B--2---:R-:W-:Y:S05]  /*cca0*/  @!P0 BRA `(.L_x_137) ;  /* 0xfffffffc00f08947 */ /* 0x004fea000383ffff */
[----:B------:R-:W-:Y:S05]  /*ccb0*/  BRA `(.L_x_138) ;  /* 0xffffff5c00407947 */ /* 0x000fea000383ffff */
.L_x_47:
[----:B------:R-:W-:-:S07]  /*ccc0*/  MOV R0, UR5 ;  /* 0x0000000500007c02 */ /* 0x000fce0008000f00 */
.L_x_139:
[----:B-1----:R1:W2:Y:S02]  /*ccd0*/  SYNCS.PHASECHK.TRANS64.TRYWAIT P0, [R0+URZ], R3 ;  /* 0x00000003000075a7 */ /* 0x0022a400080011ff */
[----:B--2---:R-:W-:Y:S05]  /*cce0*/  @!P0 NANOSLEEP.SYNCS 0x989680 ;  /* 0x009896800000895d */ /* 0x004fea0003900000 */
[----:B------:R-:W2:Y:S02]  /*ccf0*/  @!P0 SYNCS.PHASECHK.TRANS64 P0, [R0+URZ], R3 ;  /* 0x00000003000085a7 */ /* 0x000ea400080010ff */
[----:B--2---:R-:W-:Y:S05]  /*cd00*/  @!P0 BRA `(.L_x_139) ;  /* 0xfffffffc00f08947 */ /* 0x004fea000383ffff */
[----:B------:R-:W-:Y:S05]  /*cd10*/  BRA `(.L_x_140) ;  /* 0xffffff5c004c7947 */ /* 0x000fea000383ffff */
.L_x_48:
[----:B------:R-:W-:-:S07]  /*cd20*/  MOV R0, UR5 ;  /* 0x0000000500007c02 */ /* 0x000fce0008000f00 */
.L_x_141:
[----:B-1----:R1:W2:Y:S02]  /*cd30*/  SYNCS.PHASECHK.TRANS64.TRYWAIT P0, [R0+URZ], R3 ;  /* 0x00000003000075a7 */ /* 0x0022a400080011ff */
[----:B--2---:R-:W-:Y:S05]  /*cd40*/  @!P0 NANOSLEEP.SYNCS 0x989680 ;  /* 0x009896800000895d */ /* 0x004fea0003900000 */
[----:B------:R-:W2:Y:S02]  /*cd50*/  @!P0 SYNCS.PHASECHK.TRANS64 P0, [R0+URZ], R3 ;  /* 0x00000003000085a7 */ /* 0x000ea400080010ff */
[----:B--2---:R-:W-:Y:S05]  /*cd60*/  @!P0 BRA `(.L_x_141) ;  /* 0xfffffffc00f08947 */ /* 0x004fea000383ffff */
[----:B------:R-:W-:Y:S05]  /*cd70*/  BRA `(.L_x_142) ;  /* 0xffffff5c00587947 */ /* 0x000fea000383ffff */
.L_x_51:
[----:B-1----:R1:W2:Y:S02]  /*cd80*/  SYNCS.PHASECHK.TRANS64.TRYWAIT P0, [R2+URZ+0xe0], R4 ;  /* 0x0000e004020075a7 */ /* 0x0022a400080011ff */
[----:B--2---:R-:W-:Y:S05]  /*cd90*/  @!P0 NANOSLEEP.SYNCS 0x989680 ;  /* 0x009896800000895d */ /* 0x004fea0003900000 */
[----:B------:R-:W2:Y:S02]  /*cda0*/  @!P0 SYNCS.PHASECHK.TRANS64 P0, [R2+URZ+0xe0], R4 ;  /* 0x0000e004020085a7 */ /* 0x000ea400080010ff */
[----:B--2---:R-:W-:Y:S05]  /*cdb0*/  @!P0 BRA `(.L_x_51) ;  /* 0xfffffffc00f08947 */ /* 0x004fea000383ffff */
[----:B------:R-:W-:Y:S05]  /*cdc0*/  BRA `(.L_x_143) ;  /* 0xffffff5c00b47947 */ /* 0x000fea000383ffff */
.L_x_52:
[----:B------:R-:W-:-:S07]  /*cdd0*/  MOV R2, UR4 ;  /* 0x0000000400027c02 */ /* 0x000fce0008000f00 */
.L_x_144:
[----:B-1----:R1:W2:Y:S02]  /*cde0*/  SYNCS.PHASECHK.TRANS64.TRYWAIT P0, [R2+URZ+0xb0], R5 ;  /* 0x0000b005020075a7 */ /* 0x0022a400080011ff */
[----:B--2---:R-:W-:Y:S05]  /*cdf0*/  @!P0 NANOSLEEP.SYNCS 0x989680 ;  /* 0x009896800000895d */ /* 0x004fea0003900000 */
[----:B------:R-:W2:Y:S02]  /*ce00*/  @!P0 SYNCS.PHASECHK.TRANS64 P0, [R2+URZ+0xb0], R5 ;  /* 0x0000b005020085a7 */ /* 0x000ea400080010ff */
[----:B--2---:R-:W-:Y:S05]  /*ce10*/  @!P0 BRA `(.L_x_144) ;  /* 0xfffffffc00f08947 */ /* 0x004fea000383ffff */
[----:B------:R-:W-:Y:S05]  /*ce20*/  BRA `(.L_x_145) ;  /* 0xffffff5c00c47947 */ /* 0x000fea000383ffff */
.L_x_53:
[----:B-1----:R1:W2:Y:S02]  /*ce30*/  SYNCS.PHASECHK.TRANS64.TRYWAIT P1, [R2+URZ+0xa0], R4 ;  /* 0x0000a004020075a7 */ /* 0x0022a400080211ff */
[----:B--2---:R-:W-:Y:S05]  /*ce40*/  @!P1 NANOSLEEP.SYNCS 0x989680 ;  /* 0x009896800000995d */ /* 0x004fea0003900000 */
[----:B------:R-:W2:Y:S02]  /*ce50*/  @!P1 SYNCS.PHASECHK.TRANS64 P1, [R2+URZ+0xa0], R4 ;  /* 0x0000a004020095a7 */ /* 0x000ea400080210ff */
[----:B--2---:R-:W-:Y:S05]  /*ce60*/  @!P1 BRA `(.L_x_53) ;  /* 0xfffffffc00f09947 */ /* 0x004fea000383ffff */
[----:B------:R-:W-:Y:S05]  /*ce70*/  BRA `(.L_x_146) ;  /* 0xffffff5c00f47947 */ /* 0x000fea000383ffff */
.L_x_56:
[----:B------:R-:W-:-:S07]  /*ce80*/  MOV R0, UR4 ;  /* 0x0000000400007c02 */ /* 0x000fce0008000f00 */
.L_x_147:
[----:B-1----:R1:W2:Y:S02]  /*ce90*/  SYNCS.PHASECHK.TRANS64.TRYWAIT P0, [R0+URZ+0xb0], R2 ;  /* 0x0000b002000075a7 */ /* 0x0022a400080011ff */
[----:B--2---:R-:W-:Y:S05]  /*cea0*/  @!P0 NANOSLEEP.SYNCS 0x989680 ;  /* 0x009896800000895d */ /* 0x004fea0003900000 */
[----:B------:R-:W2:Y:S02]  /*ceb0*/  @!P0 SYNCS.PHASECHK.TRANS64 P0, [R0+URZ+0xb0], R2 ;  /* 0x0000b002000085a7 */ /* 0x000ea400080010ff */
[----:B--2---:R-:W-:Y:S05]  /*cec0*/  @!P0 BRA `(.L_x_147) ;  /* 0xfffffffc00f08947 */ /* 0x004fea000383ffff */
[----:B------:R-:W-:Y:S05]  /*ced0*/  BRA `(.L_x_55) ;  /* 0xffffff6000487947 */ /* 0x000fea000383ffff */
.L_x_65:
[----:B-1----:R-:W-:-:S04]  /*cee0*/  MOV R5, UR5 ;  /* 0x0000000500057c02 */ /* 0x002fc80008000f00 */
[----:B------:R1:W2:Y:S03]  /*cef0*/  SYNCS.PHASECHK.TRANS64.TRYWAIT P0, [R5+URZ+0x8], R6 ;  /* 0x00000806050075a7 */ /* 0x0002a600080011ff */
[----:B--2---:R-:W-:Y:S05]  /*cf00*/  @!P0 NANOSLEEP.SYNCS 0x989680 ;  /* 0x009896800000895d */ /* 0x004fea0003900000 */
[----:B------:R-:W2:Y:S02]  /*cf10*/  @!P0 SYNCS.PHASECHK.TRANS64 P0, [R5+URZ+0x8], R6 ;  /* 0x00000806050085a7 */ /* 0x000ea400080010ff */
[----:B--2---:R-:W-:Y:S05]  /*cf20*/  @!P0 BRA `(.L_x_65) ;  /* 0xfffffffc00ec8947 */ /* 0x004fea000383ffff */
[----:B------:R-:W-:Y:S05]  /*cf30*/  BRA `(.L_x_64) ;  /* 0xffffff6000fc7947 */ /* 0x000fea000383ffff */
.L_x_67:
[----:B------:R-:W-:Y:S01]  /*cf40*/  BSSY B0, `(.L_x_148) ;  /* 0x0000006000007945 */ /* 0x000fe20003800000 */
[----:B------:R-:W-:-:S07]  /*cf50*/  MOV R15, 0xffffffff ;  /* 0xffffffff000f7802 */ /* 0x000fce0000000f00 */
[----:B-1---5:R-:W-:Y:S05]  /*cf60*/  WARPSYNC.COLLECTIVE R15, `(.L_x_149) ;  /* 0x000000000f0c7348 */ /* 0x022fea0003c00000 */
[----:B------:R-:W-:Y:S02]  /*cf70*/  ELECT P6, UR79, PT ;  /* 0x00000000004f782f */ /* 0x000fe400038c0000 */
[----:B------:R-:W-:Y:S01]  /*cf80*/  MOV R14, UR79 ;  /* 0x0000004f000e7c02 */ /* 0x000fe20008000f00 */
[----:B-1---5:R-:W-:Y:S10]  /*cf90*/  ENDCOLLECTIVE ;  /* 0x000000000000791b */ /* 0x022ff40003800000 */
.L_x_149:
[----:B------:R-:W-:Y:S05]  /*cfa0*/  BSYNC B0 ;  /* 0x0000000000007941 */ /* 0x000fea0003800000 */
.L_x_148:
[----:B------:R-:W-:Y:S05]  /*cfb0*/  BRA `(.L_x_150) ;  /* 0xffffff64002c7947 */ /* 0x000fea000383ffff */
.L_x_69:
[----:B-1----:R-:W-:-:S04]  /*cfc0*/  MOV R0, UR5 ;  /* 0x0000000500007c02 */ /* 0x002fc80008000f00 */
[----:B------:R1:W2:Y:S03]  /*cfd0*/  SYNCS.PHASECHK.TRANS64.TRYWAIT P0, [R0+URZ+0x8], R4 ;  /* 0x00000804000075a7 */ /* 0x0002a600080011ff */
[----:B--2---:R-:W-:Y:S05]  /*cfe0*/  @!P0 NANOSLEEP.SYNCS 0x989680 ;  /* 0x009896800000895d */ /* 0x004fea0003900000 */
[----:B------:R-:W2:Y:S02]  /*cff0*/  @!P0 SYNCS.PHASECHK.TRANS64 P0, [R0+URZ+0x8], R4 ;  /* 0x00000804000085a7 */ /* 0x000ea400080010ff */
[----:B--2---:R-:W-:Y:S05]  /*d000*/  @!P0 BRA `(.L_x_69) ;  /* 0xfffffffc00ec8947 */ /* 0x004fea000383ffff */
[----:B------:R-:W-:Y:S05]  /*d010*/  BRA `(.L_x_68) ;  /* 0xffffff6400307947 */ /* 0x000fea000383ffff */
.L_x_70:
[----:B-1----:R1:W2:Y:S02]  /*d020*/  SYNCS.PHASECHK.TRANS64.TRYWAIT P0, [R0+URZ+0xa0], R3 ;  /* 0x0000a003000075a7 */ /* 0x0022a400080011ff */
[----:B--2---:R-:W-:Y:S05]  /*d030*/  @!P0 NANOSLEEP.SYNCS 0x989680 ;  /* 0x009896800000895d */ /* 0x004fea0003900000 */
[----:B------:R-:W2:Y:S02]  /*d040*/  @!P0 SYNCS.PHASECHK.TRANS64 P0, [R0+URZ+0xa0], R3 ;  /* 0x0000a003000085a7 */ /* 0x000ea400080010ff */
[----:B--2---:R-:W-:Y:S05]  /*d050*/  @!P0 BRA `(.L_x_70) ;  /* 0xfffffffc00f08947 */ /* 0x004fea000383ffff */
[----:B------:R-:W-:Y:S05]  /*d060*/  BRA `(.L_x_151) ;  /* 0xffffff68000c7947 */ /* 0x000fea000383ffff */
.L_x_72:
[----:B------:R-:W-:-:S07]  /*d070*/  MOV R0, UR23 ;  /* 0x0000001700007c02 */ /* 0x000fce0008000f00 */
.L_x_152:
[----:B-1----:R1:W3:Y:S02]  /*d080*/  SYNCS.PHASECHK.TRANS64.TRYWAIT P0, [R0+URZ+0xd0], R3 ;  /* 0x0000d003000075a7 */ /* 0x0022e400080011ff */
[----:B---3--:R-:W-:Y:S05]  /*d090*/  @!P0 NANOSLEEP.SYNCS 0x989680 ;  /* 0x009896800000895d */ /* 0x008fea0003900000 */
[----:B------:R-:W3:Y:S02]  /*d0a0*/  @!P0 SYNCS.PHASECHK.TRANS64 P0, [R0+URZ+0xd0], R3 ;  /* 0x0000d003000085a7 */ /* 0x000ee400080010ff */
[----:B---3--:R-:W-:Y:S05]  /*d0b0*/  @!P0 BRA `(.L_x_152) ;  /* 0xfffffffc00f08947 */ /* 0x008fea000383ffff */
[----:B------:R-:W-:Y:S05]  /*d0c0*/  BRA `(.L_x_153) ;  /* 0xffffff6800547947 */ /* 0x000fea000383ffff */
.L_x_75:
[----:B------:R-:W-:Y:S07]  /*d0d0*/  MOV R0, UR7 ;  /* 0x0000000700007c02 */ /* 0x000fee0008000f00 */
.L_x_154:
[----:B-1----:R1:W3:Y:S02]  /*d0e0*/  SYNCS.PHASECHK.TRANS64.TRYWAIT P0, [R0+URZ], R3 ;  /* 0x00000003000075a7 */ /* 0x0022e400080011ff */
[----:B---3--:R-:W-:Y:S05]  /*d0f0*/  @!P0 NANOSLEEP.SYNCS 0x989680 ;  /* 0x009896800000895d */ /* 0x008fea0003900000 */
[----:B------:R-:W3:Y:S02]  /*d100*/  @!P0 SYNCS.PHASECHK.TRANS64 P0, [R0+URZ], R3 ;  /* 0x00000003000085a7 */ /* 0x000ee400080010ff */
[----:B---3--:R-:W-:Y:S05]  /*d110*/  @!P0 BRA `(.L_x_154) ;  /* 0xfffffffc00f08947 */ /* 0x008fea000383ffff */
[----:B------:R-:W-:Y:S05]  /*d120*/  BRA `(.L_x_74) ;  /* 0xffffff6800687947 */ /* 0x000fea000383ffff */
.L_x_79:
[----:B-1----:R-:W-:-:S07]  /*d130*/  MOV R0, UR4 ;  /* 0x0000000400007c02 */ /* 0x002fce0008000f00 */
.L_x_155:
[----:B-1----:R1:W2:Y:S02]  /*d140*/  SYNCS.PHASECHK.TRANS64.TRYWAIT P0, [R0+URZ], R2 ;  /* 0x00000002000075a7 */ /* 0x0022a400080011ff */
[----:B--2---:R-:W-:Y:S05]  /*d150*/  @!P0 NANOSLEEP.SYNCS 0x989680 ;  /* 0x009896800000895d */ /* 0x004fea0003900000 */
[----:B------:R-:W2:Y:S02]  /*d160*/  @!P0 SYNCS.PHASECHK.TRANS64 P0, [R0+URZ], R2 ;  /* 0x00000002000085a7 */ /* 0x000ea400080010ff */
[----:B--2---:R-:W-:Y:S05]  /*d170*/  @!P0 BRA `(.L_x_155) ;  /* 0xfffffffc00f08947 */ /* 0x004fea000383ffff */
[----:B------:R-:W-:Y:S05]  /*d180*/  BRA `(.L_x_156) ;  /* 0xffffff6c00387947 */ /* 0x000fea000383ffff */
.L_x_82:
[----:B------:R-:W-:-:S07]  /*d190*/  MOV R0, UR18 ;  /* 0x0000001200007c02 */ /* 0x000fce0008000f00 */
.L_x_157:
[----:B-1----:R1:W2:Y:S02]  /*d1a0*/  SYNCS.PHASECHK.TRANS64.TRYWAIT P1, [R0+URZ+0x100], R2 ;  /* 0x00010002000075a7 */ /* 0x0022a400080211ff */
[----:B--2---:R-:W-:Y:S05]  /*d1b0*/  @!P1 NANOSLEEP.SYNCS 0x989680 ;  /* 0x009896800000995d */ /* 0x004fea0003900000 */
[----:B------:R-:W2:Y:S02]  /*d1c0*/  @!P1 SYNCS.PHASECHK.TRANS64 P1, [R0+URZ+0x100], R2 ;  /* 0x00010002000095a7 */ /* 0x000ea400080210ff */
[----:B--2---:R-:W-:Y:S05]  /*d1d0*/  @!P1 BRA `(.L_x_157) ;  /* 0xfffffffc00f09947 */ /* 0x004fea000383ffff */
[----:B------:R-:W-:Y:S05]  /*d1e0*/  BRA `(.L_x_158) ;  /* 0xffffff6c00847947 */ /* 0x000fea000383ffff */
.L_x_87:
[----:B-1----:R1:W4:Y:S02]  /*d1f0*/  SYNCS.PHASECHK.TRANS64.TRYWAIT P0, [R3+URZ+0xa0], R0 ;  /* 0x0000a000030075a7 */ /* 0x00232400080011ff */
[----:B----4-:R-:W-:Y:S05]  /*d200*/  @!P0 NANOSLEEP.SYNCS 0x989680 ;  /* 0x009896800000895d */ /* 0x010fea0003900000 */
[----:B------:R-:W4:Y:S02]  /*d210*/  @!P0 SYNCS.PHASECHK.TRANS64 P0, [R3+URZ+0xa0], R0 ;  /* 0x0000a000030085a7 */ /* 0x000f2400080010ff */
[----:B----4-:R-:W-:Y:S05]  /*d220*/  @!P0 BRA `(.L_x_87) ;  /* 0xfffffffc00f08947 */ /* 0x010fea000383ffff */
[----:B------:R-:W-:Y:S05]  /*d230*/  BRA `(.L_x_159) ;  /* 0xffffff7000ac7947 */ /* 0x000fea000383ffff */
.L_x_90:
[----:B-1----:R-:W-:Y:S07]  /*d240*/  MOV R0, UR6 ;  /* 0x0000000600007c02 */ /* 0x002fee0008000f00 */
.L_x_160:
[----:B-1----:R1:W2:Y:S02]  /*d250*/  SYNCS.PHASECHK.TRANS64.TRYWAIT P1, [R0+URZ+0x98], R2 ;  /* 0x00009802000075a7 */ /* 0x0022a400080211ff */
[----:B--2---:R-:W-:Y:S05]  /*d260*/  @!P1 NANOSLEEP.SYNCS 0x989680 ;  /* 0x009896800000995d */ /* 0x004fea0003900000 */
[----:B------:R-:W2:Y:S02]  /*d270*/  @!P1 SYNCS.PHASECHK.TRANS64 P1, [R0+URZ+0x98], R2 ;  /* 0x00009802000095a7 */ /* 0x000ea400080210ff */
[----:B--2---:R-:W-:Y:S05]  /*d280*/  @!P1 BRA `(.L_x_160) ;  /* 0xfffffffc00f09947 */ /* 0x004fea000383ffff */
[----:B------:R-:W-:Y:S05]  /*d290*/  BRA `(.L_x_89) ;  /* 0xffffff78001c7947 */ /* 0x000fea000383ffff */
.L_x_93:
[----:B------:R-:W-:Y:S07]  /*d2a0*/  MOV R2, UR5 ;  /* 0x0000000500027c02 */ /* 0x000fee0008000f00 */
.L_x_161:
[----:B-1----:R1:W2:Y:S02]  /*d2b0*/  SYNCS.PHASECHK.TRANS64.TRYWAIT P2, [R2+URZ+0x80], R0 ;  /* 0x00008000020075a7 */ /* 0x0022a400080411ff */
[----:B--2---:R-:W-:Y:S05]  /*d2c0*/  @!P2 NANOSLEEP.SYNCS 0x989680 ;  /* 0x009896800000a95d */ /* 0x004fea0003900000 */
[----:B------:R-:W2:Y:S02]  /*d2d0*/  @!P2 SYNCS.PHASECHK.TRANS64 P2, [R2+URZ+0x80], R0 ;  /* 0x000080000200a5a7 */ /* 0x000ea400080410ff */
[----:B--2---:R-:W-:Y:S05]  /*d2e0*/  @!P2 BRA `(.L_x_161) ;  /* 0xfffffffc00f0a947 */ /* 0x004fea000383ffff */
[----:B------:R-:W-:Y:S05]  /*d2f0*/  BRA `(.L_x_162) ;  /* 0xffffff7800887947 */ /* 0x000fea000383ffff */
.L_x_95:
[----:B------:R-:W-:-:S07]  /*d300*/  MOV R0, UR4 ;  /* 0x0000000400007c02 */ /* 0x000fce0008000f00 */
.L_x_163:
[----:B--2---:R2:W4:Y:S02]  /*d310*/  SYNCS.PHASECHK.TRANS64.TRYWAIT P0, [R0+URZ], R2 ;  /* 0x00000002000075a7 */ /* 0x00452400080011ff */
[----:B----4-:R-:W-:Y:S05]  /*d320*/  @!P0 NANOSLEEP.SYNCS 0x989680 ;  /* 0x009896800000895d */ /* 0x010fea0003900000 */
[----:B------:R-:W4:Y:S02]  /*d330*/  @!P0 SYNCS.PHASECHK.TRANS64 P0, [R0+URZ], R2 ;  /* 0x00000002000085a7 */ /* 0x000f2400080010ff */
[----:B----4-:R-:W-:Y:S05]  /*d340*/  @!P0 BRA `(.L_x_163) ;  /* 0xfffffffc00f08947 */ /* 0x010fea000383ffff */
[----:B------:R-:W-:Y:S05]  /*d350*/  BRA `(.L_x_164) ;  /* 0xffffff7c00807947 */ /* 0x000fea000383ffff */
.L_x_97:
[----:B------:R-:W-:Y:S07]  /*d360*/  MOV R0, UR4 ;  /* 0x0000000400007c02 */ /* 0x000fee0008000f00 */
.L_x_165:
[----:B-1----:R1:W2:Y:S02]  /*d370*/  SYNCS.PHASECHK.TRANS64.TRYWAIT P0, [R0+URZ+0xa0], R3 ;  /* 0x0000a003000075a7 */ /* 0x0022a400080011ff */
[----:B--2---:R-:W-:Y:S05]  /*d380*/  @!P0 NANOSLEEP.SYNCS 0x989680 ;  /* 0x009896800000895d */ /* 0x004fea0003900000 */
[----:B------:R-:W2:Y:S02]  /*d390*/  @!P0 SYNCS.PHASECHK.TRANS64 P0, [R0+URZ+0xa0], R3 ;  /* 0x0000a003000085a7 */ /* 0x000ea400080010ff */
[----:B--2---:R-:W-:Y:S05]  /*d3a0*/  @!P0 BRA `(.L_x_165) ;  /* 0xfffffffc00f08947 */ /* 0x004fea000383ffff */
[----:B------:R-:W-:Y:S05]  /*d3b0*/  BRA `(.L_x_166) ;  /* 0xffffff8000187947 */ /* 0x000fea000383ffff */
.L_x_107:
[----:B-1----:R1:W4:Y:S02]  /*d3c0*/  SYNCS.PHASECHK.TRANS64.TRYWAIT P0, [R8+URZ+0x70], R6 ;  /* 0x00007006080075a7 */ /* 0x00232400080011ff */
[----:B----4-:R-:W-:Y:S05]  /*d3d0*/  @!P0 NANOSLEEP.SYNCS 0x989680 ;  /* 0x009896800000895d */ /* 0x010fea0003900000 */
[----:B------:R-:W4:Y:S02]  /*d3e0*/  @!P0 SYNCS.PHASECHK.TRANS64 P0, [R8+URZ+0x70], R6 ;  /* 0x00007006080085a7 */ /* 0x000f2400080010ff */
[----:B----4-:R-:W-:Y:S05]  /*d3f0*/  @!P0 BRA `(.L_x_107) ;  /* 0xfffffffc00f08947 */ /* 0x010fea000383ffff */
[----:B------:R-:W-:Y:S05]  /*d400*/  BRA `(.L_x_106) ;  /* 0xffffff9400347947 */ /* 0x000fea000383ffff */
.L_x_109:
[----:B-1----:R1:W4:Y:S02]  /*d410*/  SYNCS.PHASECHK.TRANS64.TRYWAIT P1, [R5+URZ+0xc0], R7 ;  /* 0x0000c007050075a7 */ /* 0x00232400080211ff */
[----:B----4-:R-:W-:Y:S05]  /*d420*/  @!P1 NANOSLEEP.SYNCS 0x989680 ;  /* 0x009896800000995d */ /* 0x010fea0003900000 */
[----:B------:R-:W4:Y:S02]  /*d430*/  @!P1 SYNCS.PHASECHK.TRANS64 P1, [R5+URZ+0xc0], R7 ;  /* 0x0000c007050095a7 */ /* 0x000f2400080210ff */
[----:B----4-:R-:W-:Y:S05]  /*d440*/  @!P1 BRA `(.L_x_109) ;  /* 0xfffffffc00f09947 */ /* 0x010fea000383ffff */
[----:B------:R-:W-:Y:S05]  /*d450*/  BRA `(.L_x_108) ;  /* 0xffffff9c00847947 */ /* 0x000fea000383ffff */
        .weak           $__internal_0_$__cuda_sm10x_tcgen05_guardrail_trap_col_being_dealloced_not_returned_by_alloc
        .type           $__internal_0_$__cuda_sm10x_tcgen05_guardrail_trap_col_being_dealloced_not_returned_by_alloc,@function
        .size           $__internal_0_$__cuda_sm10x_tcgen05_guardrail_trap_col_being_dealloced_not_returned_by_alloc,($__internal_1_$__cuda_sm10x_tcgen05_guardrail_trap_phase_invalid_during_alloc - $__internal_0_$__cuda_sm10x_tcgen05_guardrail_trap_col_being_dealloced_not_returned_by_alloc)
$__internal_0_$__cuda_sm10x_tcgen05_guardrail_trap_col_being_dealloced_not_returned_by_alloc:
[----:B------:R-:W-:Y:S05]  /*d460*/  BPT.TRAP 0x1 ;  /* 0x000000040000795c */ /* 0x000fea0000300000 */
[----:B------:R-:W-:-:S04]  /*d470*/  HFMA2 R3, -RZ, RZ, 0, 0 ;  /* 0x00000000ff037431 */ /* 0x000fc800000001ff */
[----:B------:R-:W-:Y:S05]  /*d480*/  RET.REL.NODEC R2 `(_ZN7cutlass13device_kernelINS_4gemm6kernel13GemmUniversalIN4cute5tupleIJiiiiEEENS1_10collective13CollectiveMmaINS1_35MainloopSm100TmaUmmaWarpSpecializedILi7ELi2ELi2ENS5_IJNS4_1CILi2EEENSA_ILi1EEESC_EEEEENS5_IJNSA_ILi256EEENSA_ILi224EEENSA_ILi32EEEEEENS_6half_tENS5_IJlSC_lEEESJ_SK_NS4_8TiledMMAINS4_8MMA_AtomIJNS4_26SM100_MMA_F16BF16_2x1SM_SSISJ_SJ_fLi256ELi224ELNS4_4UMMA5MajorE0ELSP_0ELNSO_7ScaleInE0ELSQ_0EEEEEENS4_6LayoutINS5_IJSC_SC_SC_EEENS5_IJNSA_ILi0EEESV_SV_EEEEENS5_IJNS4_10UnderscoreESY_SY_EEEEENS4_18SM100_TMA_2SM_LOADENS4_14ComposedLayoutINS4_7SwizzleILi2ELi4ELi3EEENS4_18smem_ptr_flag_bitsILi16EEENST_INS5_IJNSA_ILi8EEESH_EEENS5_IJSH_SC_EEEEEEEvNS4_8identityES11_S1B_vS1C_EENS_8epilogue10collective18CollectiveEpilogueINS1E_23Sm100TmaWarpSpecializedILi2ELi1ELi224ELb1ELb0EEEJNS5_IJNSA_ILi128EEESG_SH_EEENS5_IJNST_IS1J_SC_EENST_ISG_SC_EEEEESJ_SK_SJ_SK_NS1E_6fusion15FusionCallbacksIS1I_NS1O_17LinearCombinationISJ_fSJ_fLNS_15FloatRoundStyleE2EEES1K_S1N_JEEENS4_5SM1004TMEM4LOAD26SM100_TMEM_LOAD_32dp32b32xENS4_13SM90_TMA_LOADES1B_NS4_39AutoVectorizingCopyWithAssumedAlignmentILi128EEENS4_14SM90_TMA_STOREES1B_S20_S20_EEEvvEEEEvNT_6ParamsE) ;  /* 0xffffff2802dc7950 */ /* 0x000fea0003c3ffff */
        .weak           $__internal_1_$__cuda_sm10x_tcgen05_guardrail_trap_phase_invalid_during_alloc
        .type           $__internal_1_$__cuda_sm10x_tcgen05_guardrail_trap_phase_invalid_during_alloc,@function
        .size           $__internal_1_$__cuda_sm10x_tcgen05_guardrail_trap_phase_invalid_during_alloc,($__internal_2_$__cuda_sm10x_tcgen05_guardrail_trap_unallocated_columns_being_dealloced - $__internal_1_$__cuda_sm10x_tcgen05_guardrail_trap_phase_invalid_during_alloc)
$__internal_1_$__cuda_sm10x_tcgen05_guardrail_trap_phase_invalid_during_alloc:
[----:B------:R-:W-:Y:S05]  /*d490*/  BPT.TRAP 0x1 ;  /* 0x000000040000795c */ /* 0x000fea0000300000 */
[----:B------:R-:W-:-:S04]  /*d4a0*/  MOV R5, 0x0 ;  /* 0x0000000000057802 */ /* 0x000fc80000000f00 */
[----:B------:R-:W-:Y:S05]  /*d4b0*/  RET.REL.NODEC R4 `(_ZN7cutlass13device_kernelINS_4gemm6kernel13GemmUniversalIN4cute5tupleIJiiiiEEENS1_10collective13CollectiveMmaINS1_35MainloopSm100TmaUmmaWarpSpecializedILi7ELi2ELi2ENS5_IJNS4_1CILi2EEENSA_ILi1EEESC_EEEEENS5_IJNSA_ILi256EEENSA_ILi224EEENSA_ILi32EEEEEENS_6half_tENS5_IJlSC_lEEESJ_SK_NS4_8TiledMMAINS4_8MMA_AtomIJNS4_26SM100_MMA_F16BF16_2x1SM_SSISJ_SJ_fLi256ELi224ELNS4_4UMMA5MajorE0ELSP_0ELNSO_7ScaleInE0ELSQ_0EEEEEENS4_6LayoutINS5_IJSC_SC_SC_EEENS5_IJNSA_ILi0EEESV_SV_EEEEENS5_IJNS4_10UnderscoreESY_SY_EEEEENS4_18SM100_TMA_2SM_LOADENS4_14ComposedLayoutINS4_7SwizzleILi2ELi4ELi3EEENS4_18smem_ptr_flag_bitsILi16EEENST_INS5_IJNSA_ILi8EEESH_EEENS5_IJSH_SC_EEEEEEEvNS4_8identityES11_S1B_vS1C_EENS_8epilogue10collective18CollectiveEpilogueINS1E_23Sm100TmaWarpSpecializedILi2ELi1ELi224ELb1ELb0EEEJNS5_IJNSA_ILi128EEESG_SH_EEENS5_IJNST_IS1J_SC_EENST_ISG_SC_EEEEESJ_SK_SJ_SK_NS1E_6fusion15FusionCallbacksIS1I_NS1O_17LinearCombinationISJ_fSJ_fLNS_15FloatRoundStyleE2EEES1K_S1N_JEEENS4_5SM1004TMEM4LOAD26SM100_TMEM_LOAD_32dp32b32xENS4_13SM90_TMA_LOADES1B_NS4_39AutoVectorizingCopyWithAssumedAlignmentILi128EEENS4_14SM90_TMA_STOREES1B_S20_S20_EEEvvEEEEvNT_6ParamsE) ;  /* 0xffffff2804d07950 */ /* 0x000fea0003c3ffff */
        .weak           $__internal_2_$__cuda_sm10x_tcgen05_guardrail_trap_unallocated_columns_being_dealloced
        .type           $__internal_2_$__cuda_sm10x_tcgen05_guardrail_trap_unallocated_columns_being_dealloced,@function
        .size           $__internal_2_$__cuda_sm10x_tcgen05_guardrail_trap_unallocated_columns_being_dealloced,(.L_x_168 - $__internal_2_$__cuda_sm10x_tcgen05_guardrail_trap_unallocated_columns_being_dealloced)
$__internal_2_$__cuda_sm10x_tcgen05_guardrail_trap_unallocated_columns_being_dealloced:
[----:B------:R-:W-:Y:S05]  /*d4c0*/  BPT.TRAP 0x1 ;  /* 0x000000040000795c */ /* 0x000fea0000300000 */
[----:B------:R-:W-:-:S04]  /*d4d0*/  HFMA2 R3, -RZ, RZ, 0, 0 ;  /* 0x00000000ff037431 */ /* 0x000fc800000001ff */
[----:B------:R-:W-:Y:S05]  /*d4e0*/  RET.REL.NODEC R2 `(_ZN7cutlass13device_kernelINS_4gemm6kernel13GemmUniversalIN4cute5tupleIJiiiiEEENS1_10collective13CollectiveMmaINS1_35MainloopSm100TmaUmmaWarpSpecializedILi7ELi2ELi2ENS5_IJNS4_1CILi2EEENSA_ILi1EEESC_EEEEENS5_IJNSA_ILi256EEENSA_ILi224EEENSA_ILi32EEEEEENS_6half_tENS5_IJlSC_lEEESJ_SK_NS4_8TiledMMAINS4_8MMA_AtomIJNS4_26SM100_MMA_F16BF16_2x1SM_SSISJ_SJ_fLi256ELi224ELNS4_4UMMA5MajorE0ELSP_0ELNSO_7ScaleInE0ELSQ_0EEEEEENS4_6LayoutINS5_IJSC_SC_SC_EEENS5_IJNSA_ILi0EEESV_SV_EEEEENS5_IJNS4_10UnderscoreESY_SY_EEEEENS4_18SM100_TMA_2SM_LOADENS4_14ComposedLayoutINS4_7SwizzleILi2ELi4ELi3EEENS4_18smem_ptr_flag_bitsILi16EEENST_INS5_IJNSA_ILi8EEESH_EEENS5_IJSH_SC_EEEEEEEvNS4_8identityES11_S1B_vS1C_EENS_8epilogue10collective18CollectiveEpilogueINS1E_23Sm100TmaWarpSpecializedILi2ELi1ELi224ELb1ELb0EEEJNS5_IJNSA_ILi128EEESG_SH_EEENS5_IJNST_IS1J_SC_EENST_ISG_SC_EEEEESJ_SK_SJ_SK_NS1E_6fusion15FusionCallbacksIS1I_NS1O_17LinearCombinationISJ_fSJ_fLNS_15FloatRoundStyleE2EEES1K_S1N_JEEENS4_5SM1004TMEM4LOAD26SM100_TMEM_LOAD_32dp32b32xENS4_13SM90_TMA_LOADES1B_NS4_39AutoVectorizingCopyWithAssumedAlignmentILi128EEENS4_14SM90_TMA_STOREES1B_S20_S20_EEEvvEEEEvNT_6ParamsE) ;  /* 0xffffff2802c47950 */ /* 0x000fea0003c3ffff */
.L_x_167:
[----:B------:R-:W-:-:S00]  /*d4f0*/  BRA `(.L_x_167) ;  /* 0xfffffffc00fc7947 */ /* 0x000fc0000383ffff */
[----:B------:R-:W-:-:S00]  /*d500*/  NOP ;  /* 0x0000000000007918 */ /* 0x000fc00000000000 */
[----:B------:R-:W-:-:S00]  /*d510*/  NOP ;  /* 0x0000000000007918 */ /* 0x000fc00000000000 */
[----:B------:R-:W-:-:S00]  /*d520*/  NOP ;  /* 0x0000000000007918 */ /* 0x000fc00000000000 */
[----:B------:R-:W-:-:S00]  /*d530*/  NOP ;  /* 0x0000000000007918 */ /* 0x000fc00000000000 */
[----:B------:R-:W-:-:S00]  /*d540*/  NOP ;  /* 0x0000000000007918 */ /* 0x000fc00000000000 */
[----:B------:R-:W-:-:S00]  /*d550*/  NOP ;  /* 0x0000000000007918 */ /* 0x000fc00000000000 */
[----:B------:R-:W-:-:S00]  /*d560*/  NOP ;  /* 0x0000000000007918 */ /* 0x000fc00000000000 */
[----:B------:R-:W-:-:S00]  /*d570*/  NOP ;  /* 0x0000000000007918 */ /* 0x000fc00000000000 */
.L_x_168:


//--------------------- .nv.global.init           --------------------------
	.section	.nv.global.init,"aw",@progbits
.nv.global.init:
	.type		$str$27,@object
	.size		$str$27,($str$28 - $str$27)
$str$27:
        /*0000*/ 	.byte	0x28, 0x61, 0x64, 0x64, 0x72, 0x65, 0x73, 0x73, 0x20, 0x26, 0x20, 0x6d, 0x61, 0x73, 0x6b, 0x29
        /*0010*/ 	.byte	0x20, 0x3d, 0x3d, 0x20, 0x30, 0x00
	.type		$str$28,@object
	.size		$str$28,($str$26 - $str$28)
$str$28:
        /*0016*/ 	.byte	0x2f, 0x74, 0x6d, 0x70, 0x2f, 0x63, 0x75, 0x74, 0x6c, 0x61, 0x73, 0x73, 0x5f, 0x73, 0x77, 0x65
        /*0026*/ 	.byte	0x65, 0x70, 0x5f, 0x73, 0x72, 0x63, 0x2f, 0x69, 0x6e, 0x63, 0x6c, 0x75, 0x64, 0x65, 0x2f, 0x63
        /*0036*/ 	.byte	0x75, 0x74, 0x65, 0x2f, 0x70, 0x6f, 0x69, 0x6e, 0x74, 0x65, 0x72, 0x5f, 0x66, 0x6c, 0x61, 0x67
        /*0046*/ 	.byte	0x67, 0x65, 0x64, 0x2e, 0x68, 0x70, 0x70, 0x00
	.type		$str$26,@object
	.size		$str$26,($str$25 - $str$26)
$str$26:
        /*004e*/ 	.byte	0x2f, 0x74, 0x6d, 0x70, 0x2f, 0x63, 0x75, 0x74, 0x6c, 0x61, 0x73, 0x73, 0x5f, 0x73, 0x77, 0x65
        /*005e*/ 	.byte	0x65, 0x70, 0x5f, 0x73, 0x72, 0x63, 0x2f, 0x69, 0x6e, 0x63, 0x6c, 0x75, 0x64, 0x65, 0x2f, 0x63
        /*006e*/ 	.byte	0x75, 0x74, 0x65, 0x2f, 0x61, 0x74, 0x6f, 0x6d, 0x2f, 0x63, 0x6f, 0x70, 0x79, 0x5f, 0x74, 0x72
        /*007e*/ 	.byte	0x61, 0x69, 0x74, 0x73, 0x5f, 0x73, 0x6d, 0x31, 0x30, 0x30, 0x2e, 0x68, 0x70, 0x70, 0x00
	.type		$str$25,@object
	.size		$str$25,(__unnamed_1 - $str$25)
$str$25:
        /*008d*/ 	.byte	0x28, 0x28, 0x75, 0x69, 0x6e, 0x74, 0x33, 0x32, 0x5f, 0x74, 0x28, 0x74, 0x68, 0x72, 0x65, 0x61
        /*009d*/ 	.byte	0x64, 0x49, 0x64, 0x78, 0x2e, 0x78, 0x29, 0x20, 0x2f, 0x20, 0x33, 0x32, 0x29, 0x20, 0x25, 0x20
        /*00ad*/ 	.byte	0x34, 0x29, 0x20, 0x3d, 0x3d, 0x20, 0x28, 0x28, 0x28, 0x74, 0x6d, 0x65, 0x6d, 0x5f, 0x61, 0x64
        /*00bd*/ 	.byte	0x64, 0x72, 0x20, 0x3e, 0x3e, 0x20, 0x31, 0x36, 0x29, 0x20, 0x2f, 0x20, 0x33, 0x32, 0x29, 0x20
        /*00cd*/ 	.byte	0x25, 0x20, 0x34, 0x29, 0x00
	.type		__unnamed_1,@object
	.size		__unnamed_1,(__unnamed_2 - __unnamed_1)
__unnamed_1:
        /* <DEDUP_REMOVED lines=25> */
        /*0262*/ 	.byte	0x38, 0x36, 0x37, 0x32, 0x3e, 0x3e, 0x3e, 0x3e, 0x5d, 0x00
	.type		__unnamed_2,@object
	.size		__unnamed_2,(.L_2 - __unnamed_2)
__unnamed_2:
        /* <DEDUP_REMOVED lines=42> */
        /*050c*/ 	.byte	0x3e, 0x3e, 0x5d, 0x00
.L_2:


//--------------------- .nv.shared._ZN7cutlass13device_kernelINS_4gemm6kernel13GemmUniversalIN4cute5tupleIJiiiiEEENS1_10collective13CollectiveMmaINS1_35MainloopSm100TmaUmmaWarpSpecializedILi7ELi2ELi2ENS5_IJNS4_1CILi2EEENSA_ILi1EEESC_EEEEENS5_IJNSA_ILi256EEENSA_ILi224EEENSA_ILi32EEEEEENS_6half_tENS5_IJlSC_lEEESJ_SK_NS4_8TiledMMAINS4_8MMA_AtomIJNS4_26SM100_MMA_F16BF16_2x1SM_SSISJ_SJ_fLi256ELi224ELNS4_4UMMA5MajorE0ELSP_0ELNSO_7ScaleInE0ELSQ_0EEEEEENS4_6LayoutINS5_IJSC_SC_SC_EEENS5_IJNSA_ILi0EEESV_SV_EEEEENS5_IJNS4_10UnderscoreESY_SY_EEEEENS4_18SM100_TMA_2SM_LOADENS4_14ComposedLayoutINS4_7SwizzleILi2ELi4ELi3EEENS4_18smem_ptr_flag_bitsILi16EEENST_INS5_IJNSA_ILi8EEESH_EEENS5_IJSH_SC_EEEEEEEvNS4_8identityES11_S1B_vS1C_EENS_8epilogue10collective18CollectiveEpilogueINS1E_23Sm100TmaWarpSpecializedILi2ELi1ELi224ELb1ELb0EEEJNS5_IJNSA_ILi128EEESG_SH_EEENS5_IJNST_IS1J_SC_EENST_ISG_SC_EEEEESJ_SK_SJ_SK_NS1E_6fusion15FusionCallbacksIS1I_NS1O_17LinearCombinationISJ_fSJ_fLNS_15FloatRoundStyleE2EEES1K_S1N_JEEENS4_5SM1004TMEM4LOAD26SM100_TMEM_LOAD_32dp32b32xENS4_13SM90_TMA_LOADES1B_NS4_39AutoVectorizingCopyWithAssumedAlignmentILi128EEENS4_14SM90_TMA_STOREES1B_S20_S20_EEEvvEEEEvNT_6ParamsE --------------------------
	.section	.nv.shared._ZN7cutlass13device_kernelINS_4gemm6kernel13GemmUniversalIN4cute5tupleIJiiiiEEENS1_10collective13CollectiveMmaINS1_35MainloopSm100TmaUmmaWarpSpecializedILi7ELi2ELi2ENS5_IJNS4_1CILi2EEENSA_ILi1EEESC_EEEEENS5_IJNSA_ILi256EEENSA_ILi224EEENSA_ILi32EEEEEENS_6half_tENS5_IJlSC_lEEESJ_SK_NS4_8TiledMMAINS4_8MMA_AtomIJNS4_26SM100_MMA_F16BF16_2x1SM_SSISJ_SJ_fLi256ELi224ELNS4_4UMMA5MajorE0ELSP_0ELNSO_7ScaleInE0ELSQ_0EEEEEENS4_6LayoutINS5_IJSC_SC_SC_EEENS5_IJNSA_ILi0EEESV_SV_EEEEENS5_IJNS4_10UnderscoreESY_SY_EEEEENS4_18SM100_TMA_2SM_LOADENS4_14ComposedLayoutINS4_7SwizzleILi2ELi4ELi3EEENS4_18smem_ptr_flag_bitsILi16EEENST_INS5_IJNSA_ILi8EEESH_EEENS5_IJSH_SC_EEEEEEEvNS4_8identityES11_S1B_vS1C_EENS_8epilogue10collective18CollectiveEpilogueINS1E_23Sm100TmaWarpSpecializedILi2ELi1ELi224ELb1ELb0EEEJNS5_IJNSA_ILi128EEESG_SH_EEENS5_IJNST_IS1J_SC_EENST_ISG_SC_EEEEESJ_SK_SJ_SK_NS1E_6fusion15FusionCallbacksIS1I_NS1O_17LinearCombinationISJ_fSJ_fLNS_15FloatRoundStyleE2EEES1K_S1N_JEEENS4_5SM1004TMEM4LOAD26SM100_TMEM_LOAD_32dp32b32xENS4_13SM90_TMA_LOADES1B_NS4_39AutoVectorizingCopyWithAssumedAlignmentILi128EEENS4_14SM90_TMA_STOREES1B_S20_S20_EEEvvEEEEvNT_6ParamsE,"aw",@nobits
	.sectionflags	@""
	.align	16
	.zero		1024


//--------------------- .nv.shared.reserved.0     --------------------------
	.section	.nv.shared.reserved.0,"aw",@nobits
	.weak		__nv_reservedSMEM_offset_0_alias
	.size		__nv_reservedSMEM_offset_0_alias, 0, 64
	.other		__nv_reservedSMEM_offset_0_alias,@"STO_CUDA_RESERVED_SHARED STV_DEFAULT"
__nv_reservedSMEM_offset_0_alias:
	.zero		0
.nv.shared.reserved.0:
	.zero		64
	.weak		__nv_reservedSMEM_tcgen05_partition
	.type		__nv_reservedSMEM_tcgen05_partition,@object
	.size		__nv_reservedSMEM_tcgen05_partition,(.L_0 - __nv_reservedSMEM_tcgen05_partition)
__nv_reservedSMEM_tcgen05_partition:
	.zero		32
.L_0:


//--------------------- .nv.global                --------------------------
	.section	.nv.global,"aw",@nobits
.nv.global:
	.type		_ZN40_INTERNAL_03286c82_4_k_cu_a6d9b30f_186734cute1_E,@object
	.size		_ZN40_INTERNAL_03286c82_4_k_cu_a6d9b30f_186734cute1_E,(_ZN40_INTERNAL_03286c82_4_k_cu_a6d9b30f_186734cuda3std3__45__cpo6cbeginE - _ZN40_INTERNAL_03286c82_4_k_cu_a6d9b30f_186734cute1_E)
_ZN40_INTERNAL_03286c82_4_k_cu_a6d9b30f_186734cute1_E:
	.zero		1
	.type		_ZN40_INTERNAL_03286c82_4_k_cu_a6d9b30f_186734cuda3std3__45__cpo6cbeginE,@object
	.size		_ZN40_INTERNAL_03286c82_4_k_cu_a6d9b30f_186734cuda3std3__45__cpo6cbeginE,(_ZN40_INTERNAL_03286c82_4_k_cu_a6d9b30f_186734cuda3std3__48in_placeE - _ZN40_INTERNAL_03286c82_4_k_cu_a6d9b30f_186734cuda3std3__45__cpo6cbeginE)
_ZN40_INTERNAL_03286c82_4_k_cu_a6d9b30f_186734cuda3std3__45__cpo6cbeginE:
	.zero		1
	.type		_ZN40_INTERNAL_03286c82_4_k_cu_a6d9b30f_186734cuda3std3__48in_placeE,@object
	.size		_ZN40_INTERNAL_03286c82_4_k_cu_a6d9b30f_186734cuda3std3__48in_placeE,(_ZN40_INTERNAL_03286c82_4_k_cu_a6d9b30f_186734cuda3std6ranges3__45__cpo9iter_moveE - _ZN40_INTERNAL_03286c82_4_k_cu_a6d9b30f_186734cuda3std3__48in_placeE)
_ZN40_INTERNAL_03286c82_4_k_cu_a6d9b30f_186734cuda3std3__48in_placeE:
	.zero		1
	.type		_ZN40_INTERNAL_03286c82_4_k_cu_a6d9b30f_186734cuda3std6ranges3__45__cpo9iter_moveE,@object
	.size		_ZN40_INTERNAL_03286c82_4_k_cu_a6d9b30f_186734cuda3std6ranges3__45__cpo9iter_moveE,(_ZN40_INTERNAL_03286c82_4_k_cu_a6d9b30f_186734cuda3std3__45__cpo5beginE - _ZN40_INTERNAL_03286c82_4_k_cu_a6d9b30f_186734cuda3std6ranges3__45__cpo9iter_moveE)
_ZN40_INTERNAL_03286c82_4_k_cu_a6d9b30f_186734cuda3std6ranges3__45__cpo9iter_moveE:
	.zero		1
	.type		_ZN40_INTERNAL_03286c82_4_k_cu_a6d9b30f_186734cuda3std3__45__cpo5beginE,@object
	.size		_ZN40_INTERNAL_03286c82_4_k_cu_a6d9b30f_186734cuda3std3__45__cpo5beginE,(_ZN40_INTERNAL_03286c82_4_k_cu_a6d9b30f_186734cuda3std3__442_GLOBAL__N__03286c82_4_k_cu_a6d9b30f_186736ignoreE - _ZN40_INTERNAL_03286c82_4_k_cu_a6d9b30f_186734cuda3std3__45__cpo5beginE)
_ZN40_INTERNAL_03286c82_4_k_cu_a6d9b30f_186734cuda3std3__45__cpo5beginE:
	.zero		1
	.type		_ZN40_INTERNAL_03286c82_4_k_cu_a6d9b30f_186734cuda3std3__442_GLOBAL__N__03286c82_4_k_cu_a6d9b30f_186736ignoreE,@object
	.size		_ZN40_INTERNAL_03286c82_4_k_cu_a6d9b30f_186734cuda3std3__442_GLOBAL__N__03286c82_4_k_cu_a6d9b30f_186736ignoreE,(_ZN40_INTERNAL_03286c82_4_k_cu_a6d9b30f_186734cute7productE - _ZN40_INTERNAL_03286c82_4_k_cu_a6d9b30f_186734cuda3std3__442_GLOBAL__N__03286c82_4_k_cu_a6d9b30f_186736ignoreE)
_ZN40_INTERNAL_03286c82_4_k_cu_a6d9b30f_186734cuda3std3__442_GLOBAL__N__03286c82_4_k_cu_a6d9b30f_186736ignoreE:
	.zero		1
	.type		_ZN40_INTERNAL_03286c82_4_k_cu_a6d9b30f_186734cute7productE,@object
	.size		_ZN40_INTERNAL_03286c82_4_k_cu_a6d9b30f_186734cute7productE,(_ZN40_INTERNAL_03286c82_4_k_cu_a6d9b30f_186734cuda3std3__45__cpo3endE - _ZN40_INTERNAL_03286c82_4_k_cu_a6d9b30f_186734cute7productE)
_ZN40_INTERNAL_03286c82_4_k_cu_a6d9b30f_186734cute7productE:
	.zero		1
	.type		_ZN40_INTERNAL_03286c82_4_k_cu_a6d9b30f_186734cuda3std3__45__cpo3endE,@object
	.size		_ZN40_INTERNAL_03286c82_4_k_cu_a6d9b30f_186734cuda3std3__45__cpo3endE,(_ZN40_INTERNAL_03286c82_4_k_cu_a6d9b30f_186734cuda3std3__419piecewise_constructE - _ZN40_INTERNAL_03286c82_4_k_cu_a6d9b30f_186734cuda3std3__45__cpo3endE)
_ZN40_INTERNAL_03286c82_4_k_cu_a6d9b30f_186734cuda3std3__45__cpo3endE:
	.zero		1
	.type		_ZN40_INTERNAL_03286c82_4_k_cu_a6d9b30f_186734cuda3std3__419piecewise_constructE,@object
	.size		_ZN40_INTERNAL_03286c82_4_k_cu_a6d9b30f_186734cuda3std3__419piecewise_constructE,(_ZN40_INTERNAL_03286c82_4_k_cu_a6d9b30f_186734cuda3std3__45__cpo4cendE - _ZN40_INTERNAL_03286c82_4_k_cu_a6d9b30f_186734cuda3std3__419piecewise_constructE)
_ZN40_INTERNAL_03286c82_4_k_cu_a6d9b30f_186734cuda3std3__419piecewise_constructE:
	.zero		1
	.type		_ZN40_INTERNAL_03286c82_4_k_cu_a6d9b30f_186734cuda3std3__45__cpo4cendE,@object
	.size		_ZN40_INTERNAL_03286c82_4_k_cu_a6d9b30f_186734cuda3std3__45__cpo4cendE,(_ZN40_INTERNAL_03286c82_4_k_cu_a6d9b30f_186734cuda3std6ranges3__45__cpo4swapE - _ZN40_INTERNAL_03286c82_4_k_cu_a6d9b30f_186734cuda3std3__45__cpo4cendE)
_ZN40_INTERNAL_03286c82_4_k_cu_a6d9b30f_186734cuda3std3__45__cpo4cendE:
	.zero		1
	.type		_ZN40_INTERNAL_03286c82_4_k_cu_a6d9b30f_186734cuda3std6ranges3__45__cpo4swapE,@object
	.size		_ZN40_INTERNAL_03286c82_4_k_cu_a6d9b30f_186734cuda3std6ranges3__45__cpo4swapE,(.L_10 - _ZN40_INTERNAL_03286c82_4_k_cu_a6d9b30f_186734cuda3std6ranges3__45__cpo4swapE)
_ZN40_INTERNAL_03286c82_4_k_cu_a6d9b30f_186734cuda3std6ranges3__45__cpo4swapE:
	.zero		1
.L_10:


//--------------------- .nv.constant0._ZN7cutlass13device_kernelINS_4gemm6kernel13GemmUniversalIN4cute5tupleIJiiiiEEENS1_10collective13CollectiveMmaINS1_35MainloopSm100TmaUmmaWarpSpecializedILi7ELi2ELi2ENS5_IJNS4_1CILi2EEENSA_ILi1EEESC_EEEEENS5_IJNSA_ILi256EEENSA_ILi224EEENSA_ILi32EEEEEENS_6half_tENS5_IJlSC_lEEESJ_SK_NS4_8TiledMMAINS4_8MMA_AtomIJNS4_26SM100_MMA_F16BF16_2x1SM_SSISJ_SJ_fLi256ELi224ELNS4_4UMMA5MajorE0ELSP_0ELNSO_7ScaleInE0ELSQ_0EEEEEENS4_6LayoutINS5_IJSC_SC_SC_EEENS5_IJNSA_ILi0EEESV_SV_EEEEENS5_IJNS4_10UnderscoreESY_SY_EEEEENS4_18SM100_TMA_2SM_LOADENS4_14ComposedLayoutINS4_7SwizzleILi2ELi4ELi3EEENS4_18smem_ptr_flag_bitsILi16EEENST_INS5_IJNSA_ILi8EEESH_EEENS5_IJSH_SC_EEEEEEEvNS4_8identityES11_S1B_vS1C_EENS_8epilogue10collective18CollectiveEpilogueINS1E_23Sm100TmaWarpSpecializedILi2ELi1ELi224ELb1ELb0EEEJNS5_IJNSA_ILi128EEESG_SH_EEENS5_IJNST_IS1J_SC_EENST_ISG_SC_EEEEESJ_SK_SJ_SK_NS1E_6fusion15FusionCallbacksIS1I_NS1O_17LinearCombinationISJ_fSJ_fLNS_15FloatRoundStyleE2EEES1K_S1N_JEEENS4_5SM1004TMEM4LOAD26SM100_TMEM_LOAD_32dp32b32xENS4_13SM90_TMA_LOADES1B_NS4_39AutoVectorizingCopyWithAssumedAlignmentILi128EEENS4_14SM90_TMA_STOREES1B_S20_S20_EEEvvEEEEvNT_6ParamsE --------------------------
	.section	.nv.constant0._ZN7cutlass13device_kernelINS_4gemm6kernel13GemmUniversalIN4cute5tupleIJiiiiEEENS1_10collective13CollectiveMmaINS1_35MainloopSm100TmaUmmaWarpSpecializedILi7ELi2ELi2ENS5_IJNS4_1CILi2EEENSA_ILi1EEESC_EEEEENS5_IJNSA_ILi256EEENSA_ILi224EEENSA_ILi32EEEEEENS_6half_tENS5_IJlSC_lEEESJ_SK_NS4_8TiledMMAINS4_8MMA_AtomIJNS4_26SM100_MMA_F16BF16_2x1SM_SSISJ_SJ_fLi256ELi224ELNS4_4UMMA5MajorE0ELSP_0ELNSO_7ScaleInE0ELSQ_0EEEEEENS4_6LayoutINS5_IJSC_SC_SC_EEENS5_IJNSA_ILi0EEESV_SV_EEEEENS5_IJNS4_10UnderscoreESY_SY_EEEEENS4_18SM100_TMA_2SM_LOADENS4_14ComposedLayoutINS4_7SwizzleILi2ELi4ELi3EEENS4_18smem_ptr_flag_bitsILi16EEENST_INS5_IJNSA_ILi8EEESH_EEENS5_IJSH_SC_EEEEEEEvNS4_8identityES11_S1B_vS1C_EENS_8epilogue10collective18CollectiveEpilogueINS1E_23Sm100TmaWarpSpecializedILi2ELi1ELi224ELb1ELb0EEEJNS5_IJNSA_ILi128EEESG_SH_EEENS5_IJNST_IS1J_SC_EENST_ISG_SC_EEEEESJ_SK_SJ_SK_NS1E_6fusion15FusionCallbacksIS1I_NS1O_17LinearCombinationISJ_fSJ_fLNS_15FloatRoundStyleE2EEES1K_S1N_JEEENS4_5SM1004TMEM4LOAD26SM100_TMEM_LOAD_32dp32b32xENS4_13SM90_TMA_LOADES1B_NS4_39AutoVectorizingCopyWithAssumedAlignmentILi128EEENS4_14SM90_TMA_STOREES1B_S20_S20_EEEvvEEEEvNT_6ParamsE,"a",@progbits
	.sectionflags	@""
	.align	4
.nv.constant0._ZN7cutlass13device_kernelINS_4gemm6kernel13GemmUniversalIN4cute5tupleIJiiiiEEENS1_10collective13CollectiveMmaINS1_35MainloopSm100TmaUmmaWarpSpecializedILi7ELi2ELi2ENS5_IJNS4_1CILi2EEENSA_ILi1EEESC_EEEEENS5_IJNSA_ILi256EEENSA_ILi224EEENSA_ILi32EEEEEENS_6half_tENS5_IJlSC_lEEESJ_SK_NS4_8TiledMMAINS4_8MMA_AtomIJNS4_26SM100_MMA_F16BF16_2x1SM_SSISJ_SJ_fLi256ELi224ELNS4_4UMMA5MajorE0ELSP_0ELNSO_7ScaleInE0ELSQ_0EEEEEENS4_6LayoutINS5_IJSC_SC_SC_EEENS5_IJNSA_ILi0EEESV_SV_EEEEENS5_IJNS4_10UnderscoreESY_SY_EEEEENS4_18SM100_TMA_2SM_LOADENS4_14ComposedLayoutINS4_7SwizzleILi2ELi4ELi3EEENS4_18smem_ptr_flag_bitsILi16EEENST_INS5_IJNSA_ILi8EEESH_EEENS5_IJSH_SC_EEEEEEEvNS4_8identityES11_S1B_vS1C_EENS_8epilogue10collective18CollectiveEpilogueINS1E_23Sm100TmaWarpSpecializedILi2ELi1ELi224ELb1ELb0EEEJNS5_IJNSA_ILi128EEESG_SH_EEENS5_IJNST_IS1J_SC_EENST_ISG_SC_EEEEESJ_SK_SJ_SK_NS1E_6fusion15FusionCallbacksIS1I_NS1O_17LinearCombinationISJ_fSJ_fLNS_15FloatRoundStyleE2EEES1K_S1N_JEEENS4_5SM1004TMEM4LOAD26SM100_TMEM_LOAD_32dp32b32xENS4_13SM90_TMA_LOADES1B_NS4_39AutoVectorizingCopyWithAssumedAlignmentILi128EEENS4_14SM90_TMA_STOREES1B_S20_S20_EEEvvEEEEvNT_6ParamsE:
	.zero		2944


//--------------------- SYMBOLS --------------------------

	.type		.nv.reservedSmem.offset0,@object
	.size		.nv.reservedSmem.offset0,0x4
	.type		.nv.reservedSmem.cap,@object
	.size		.nv.reservedSmem.cap,0x4
	.type		__assertfail,@function
